//
// Generated by NVIDIA NVVM Compiler
//
// Compiler Build ID: CL-36424714
// Cuda compilation tools, release 13.0, V13.0.88
// Based on NVVM 20.0.0
//

.version 9.0
.target sm_100
.address_size 64

	// .globl	_Z20ashmaize_mine_kernelPKhiS0_iPKjimiP12MiningResult
.const .align 8 .b8 blake2b_IV[64] = {8, 201, 188, 243, 103, 230, 9, 106, 59, 167, 202, 132, 133, 174, 103, 187, 43, 248, 148, 254, 114, 243, 110, 60, 241, 54, 29, 95, 58, 245, 79, 165, 209, 130, 230, 173, 127, 82, 14, 81, 31, 108, 62, 43, 140, 104, 5, 155, 107, 189, 65, 251, 171, 217, 131, 31, 121, 33, 126, 19, 25, 205, 224, 91};
.const .align 1 .b8 blake2b_sigma[192] = {0, 1, 2, 3, 4, 5, 6, 7, 8, 9, 10, 11, 12, 13, 14, 15, 14, 10, 4, 8, 9, 15, 13, 6, 1, 12, 0, 2, 11, 7, 5, 3, 11, 8, 12, 0, 5, 2, 15, 13, 10, 14, 3, 6, 7, 1, 9, 4, 7, 9, 3, 1, 13, 12, 11, 14, 2, 6, 5, 10, 4, 0, 15, 8, 9, 0, 5, 7, 2, 4, 10, 15, 14, 1, 11, 12, 6, 8, 3, 13, 2, 12, 6, 10, 0, 11, 8, 3, 4, 13, 7, 5, 15, 14, 1, 9, 12, 5, 1, 15, 14, 13, 4, 10, 0, 7, 6, 3, 9, 2, 8, 11, 13, 11, 7, 14, 12, 1, 3, 9, 5, 0, 15, 4, 8, 6, 2, 10, 6, 15, 14, 9, 11, 3, 0, 8, 12, 2, 13, 7, 1, 4, 10, 5, 10, 2, 8, 4, 7, 6, 1, 5, 15, 11, 9, 14, 3, 12, 13, 0, 0, 1, 2, 3, 4, 5, 6, 7, 8, 9, 10, 11, 12, 13, 14, 15, 14, 10, 4, 8, 9, 15, 13, 6, 1, 12, 0, 2, 11, 7, 5, 3};

.visible .entry _Z20ashmaize_mine_kernelPKhiS0_iPKjimiP12MiningResult(
	.param .u64 .ptr .align 1 _Z20ashmaize_mine_kernelPKhiS0_iPKjimiP12MiningResult_param_0,
	.param .u32 _Z20ashmaize_mine_kernelPKhiS0_iPKjimiP12MiningResult_param_1,
	.param .u64 .ptr .align 1 _Z20ashmaize_mine_kernelPKhiS0_iPKjimiP12MiningResult_param_2,
	.param .u32 _Z20ashmaize_mine_kernelPKhiS0_iPKjimiP12MiningResult_param_3,
	.param .u64 .ptr .align 1 _Z20ashmaize_mine_kernelPKhiS0_iPKjimiP12MiningResult_param_4,
	.param .u32 _Z20ashmaize_mine_kernelPKhiS0_iPKjimiP12MiningResult_param_5,
	.param .u64 _Z20ashmaize_mine_kernelPKhiS0_iPKjimiP12MiningResult_param_6,
	.param .u32 _Z20ashmaize_mine_kernelPKhiS0_iPKjimiP12MiningResult_param_7,
	.param .u64 .ptr .align 1 _Z20ashmaize_mine_kernelPKhiS0_iPKjimiP12MiningResult_param_8
)
{
	.local .align 16 .b8 	__local_depot0[384];
	.reg .b64 	%SP;
	.reg .b64 	%SPL;
	.reg .pred 	%p<77>;
	.reg .b16 	%rs<74>;
	.reg .b32 	%r<811>;
	.reg .b64 	%rd<997>;

	mov.u64 	%SPL, __local_depot0;
	ld.param.u64 	%rd202, [_Z20ashmaize_mine_kernelPKhiS0_iPKjimiP12MiningResult_param_0];
	ld.param.u32 	%r113, [_Z20ashmaize_mine_kernelPKhiS0_iPKjimiP12MiningResult_param_1];
	ld.param.u64 	%rd203, [_Z20ashmaize_mine_kernelPKhiS0_iPKjimiP12MiningResult_param_2];
	ld.param.u32 	%r114, [_Z20ashmaize_mine_kernelPKhiS0_iPKjimiP12MiningResult_param_3];
	ld.param.u64 	%rd204, [_Z20ashmaize_mine_kernelPKhiS0_iPKjimiP12MiningResult_param_6];
	ld.param.u64 	%rd201, [_Z20ashmaize_mine_kernelPKhiS0_iPKjimiP12MiningResult_param_8];
	cvta.to.global.u64 	%rd1, %rd202;
	cvta.to.global.u64 	%rd2, %rd203;
	cvta.to.global.u64 	%rd205, %rd201;
	add.u64 	%rd3, %SPL, 0;
	add.u64 	%rd4, %SPL, 128;
	mov.u32 	%r117, %ctaid.x;
	mov.u32 	%r118, %ntid.x;
	mov.u32 	%r119, %tid.x;
	mad.lo.s32 	%r120, %r117, %r118, %r119;
	cvt.u64.u32 	%rd208, %r120;
	add.s64 	%rd5, %rd204, %rd208;
	ld.global.u32 	%r121, [%rd205+40];
	setp.ne.s32 	%p1, %r121, 0;
	@%p1 bra 	$L__BB0_89;
	setp.lt.s32 	%p2, %r113, 1;
	mov.b32 	%r771, 0;
	@%p2 bra 	$L__BB0_8;
	add.s32 	%r125, %r113, -1;
	min.u32 	%r126, %r125, 255;
	add.s32 	%r1, %r126, 1;
	and.b32  	%r2, %r1, 3;
	setp.lt.u32 	%p3, %r113, 4;
	mov.b32 	%r771, 0;
	@%p3 bra 	$L__BB0_5;
	and.b32  	%r771, %r1, 508;
	mov.b32 	%r772, 0;
$L__BB0_4:
	cvt.u64.u32 	%rd209, %r772;
	add.s64 	%rd210, %rd1, %rd209;
	add.s64 	%rd211, %rd4, %rd209;
	add.s32 	%r772, %r772, 4;
	ld.global.u8 	%r128, [%rd210+3];
	ld.global.u8 	%r129, [%rd210+2];
	prmt.b32 	%r130, %r129, %r128, 0x3340U;
	ld.global.u8 	%r131, [%rd210+1];
	ld.global.u8 	%r132, [%rd210];
	prmt.b32 	%r133, %r132, %r131, 0x3340U;
	prmt.b32 	%r134, %r133, %r130, 0x5410U;
	st.local.u32 	[%rd211], %r134;
	setp.eq.s32 	%p4, %r772, %r771;
	@%p4 bra 	$L__BB0_5;
	bra.uni 	$L__BB0_4;
$L__BB0_5:
	setp.eq.s32 	%p5, %r2, 0;
	@%p5 bra 	$L__BB0_8;
	mov.b32 	%r770, 0;
$L__BB0_7:
	.pragma "nounroll";
	cvt.u64.u32 	%rd212, %r771;
	add.s64 	%rd213, %rd1, %rd212;
	ld.global.u8 	%rs34, [%rd213];
	add.s32 	%r771, %r771, 1;
	add.s64 	%rd214, %rd4, %rd212;
	st.local.u8 	[%rd214], %rs34;
	add.s32 	%r770, %r770, 1;
	setp.ne.s32 	%p6, %r770, %r2;
	@%p6 bra 	$L__BB0_7;
$L__BB0_8:
	setp.lt.s32 	%p7, %r114, 1;
	setp.gt.u32 	%p8, %r771, 255;
	or.pred  	%p9, %p7, %p8;
	@%p9 bra 	$L__BB0_15;
	add.s32 	%r138, %r114, -1;
	sub.s32 	%r139, 255, %r771;
	min.u32 	%r140, %r138, %r139;
	add.s32 	%r11, %r140, 1;
	and.b32  	%r12, %r11, 3;
	setp.lt.u32 	%p10, %r140, 3;
	mov.b32 	%r774, 0;
	@%p10 bra 	$L__BB0_12;
	and.b32  	%r774, %r11, 508;
	mov.b32 	%r780, 0;
$L__BB0_11:
	cvt.u64.u32 	%rd215, %r780;
	add.s64 	%rd216, %rd2, %rd215;
	ld.global.u8 	%rs35, [%rd216];
	cvt.u64.u32 	%rd217, %r771;
	add.s64 	%rd218, %rd4, %rd217;
	st.local.u8 	[%rd218], %rs35;
	ld.global.u8 	%rs36, [%rd216+1];
	st.local.u8 	[%rd218+1], %rs36;
	ld.global.u8 	%rs37, [%rd216+2];
	st.local.u8 	[%rd218+2], %rs37;
	ld.global.u8 	%rs38, [%rd216+3];
	add.s32 	%r771, %r771, 4;
	st.local.u8 	[%rd218+3], %rs38;
	add.s32 	%r780, %r780, 4;
	setp.eq.s32 	%p11, %r780, %r774;
	@%p11 bra 	$L__BB0_12;
	bra.uni 	$L__BB0_11;
$L__BB0_12:
	setp.eq.s32 	%p12, %r12, 0;
	@%p12 bra 	$L__BB0_15;
	mov.b32 	%r778, 0;
	mov.u32 	%r777, %r771;
$L__BB0_14:
	.pragma "nounroll";
	cvt.u64.u32 	%rd219, %r774;
	add.s64 	%rd220, %rd2, %rd219;
	ld.global.u8 	%rs39, [%rd220];
	add.s32 	%r771, %r777, 1;
	cvt.u64.u32 	%rd221, %r777;
	add.s64 	%rd222, %rd4, %rd221;
	st.local.u8 	[%rd222], %rs39;
	add.s32 	%r774, %r774, 1;
	add.s32 	%r778, %r778, 1;
	setp.ne.s32 	%p13, %r778, %r12;
	mov.u32 	%r777, %r771;
	@%p13 bra 	$L__BB0_14;
$L__BB0_15:
	setp.gt.u32 	%p14, %r771, 255;
	mov.u32 	%r782, %r771;
	@%p14 bra 	$L__BB0_24;
	sub.s32 	%r144, 255, %r771;
	min.u32 	%r145, %r144, 7;
	add.s32 	%r26, %r145, 1;
	cvt.u64.u32 	%rd223, %r771;
	add.s64 	%rd6, %rd4, %rd223;
	st.local.u8 	[%rd6], %rd5;
	setp.eq.s32 	%p15, %r771, 255;
	mov.b32 	%r782, 256;
	@%p15 bra 	$L__BB0_24;
	shr.u64 	%rd224, %rd5, 8;
	add.s32 	%r782, %r771, 2;
	st.local.u8 	[%rd6+1], %rd224;
	setp.eq.s32 	%p16, %r26, 2;
	@%p16 bra 	$L__BB0_24;
	shr.u64 	%rd225, %rd5, 16;
	add.s32 	%r782, %r771, 3;
	st.local.u8 	[%rd6+2], %rd225;
	setp.eq.s32 	%p17, %r26, 3;
	@%p17 bra 	$L__BB0_24;
	shr.u64 	%rd226, %rd5, 24;
	add.s32 	%r782, %r771, 4;
	st.local.u8 	[%rd6+3], %rd226;
	setp.eq.s32 	%p18, %r26, 4;
	@%p18 bra 	$L__BB0_24;
	shr.u64 	%rd227, %rd5, 32;
	add.s32 	%r782, %r771, 5;
	st.local.u8 	[%rd6+4], %rd227;
	setp.eq.s32 	%p19, %r26, 5;
	@%p19 bra 	$L__BB0_24;
	shr.u64 	%rd228, %rd5, 40;
	add.s32 	%r782, %r771, 6;
	st.local.u8 	[%rd6+5], %rd228;
	setp.eq.s32 	%p20, %r26, 6;
	@%p20 bra 	$L__BB0_24;
	shr.u64 	%rd229, %rd5, 48;
	add.s32 	%r782, %r771, 7;
	st.local.u8 	[%rd6+6], %rd229;
	setp.eq.s32 	%p21, %r26, 7;
	@%p21 bra 	$L__BB0_24;
	shr.u64 	%rd230, %rd5, 56;
	add.s32 	%r782, %r771, 8;
	st.local.u8 	[%rd6+7], %rd230;
$L__BB0_24:
	ld.const.u64 	%rd232, [blake2b_IV];
	ld.const.u64 	%rd7, [blake2b_IV+8];
	ld.const.u64 	%rd8, [blake2b_IV+16];
	ld.const.u64 	%rd9, [blake2b_IV+24];
	ld.const.u64 	%rd995, [blake2b_IV+32];
	ld.const.u64 	%rd990, [blake2b_IV+40];
	ld.const.u64 	%rd987, [blake2b_IV+48];
	ld.const.u64 	%rd982, [blake2b_IV+56];
	xor.b64  	%rd941, %rd232, 16842784;
	setp.lt.u32 	%p22, %r782, 128;
	mov.b64 	%rd942, 0;
	mov.u64 	%rd934, %rd982;
	mov.u64 	%rd935, %rd987;
	mov.u64 	%rd936, %rd990;
	mov.u64 	%rd937, %rd995;
	mov.u64 	%rd938, %rd9;
	mov.u64 	%rd939, %rd8;
	mov.u64 	%rd940, %rd7;
	@%p22 bra 	$L__BB0_29;
	mov.b64 	%rd942, 0;
	mov.b32 	%r783, 0;
	mov.u64 	%rd934, %rd982;
	mov.u64 	%rd935, %rd987;
	mov.u64 	%rd936, %rd990;
	mov.u64 	%rd937, %rd995;
	mov.u64 	%rd938, %rd9;
	mov.u64 	%rd939, %rd8;
	mov.u64 	%rd940, %rd7;
$L__BB0_26:
	ld.const.u64 	%rd930, [blake2b_IV];
	shl.b32 	%r148, %r783, 7;
	cvt.u64.u32 	%rd235, %r148;
	add.s64 	%rd236, %rd4, %rd235;
	ld.local.v2.u64 	{%rd237, %rd238}, [%rd236];
	st.local.v2.u64 	[%rd3], {%rd237, %rd238};
	ld.local.v2.u64 	{%rd239, %rd240}, [%rd236+16];
	st.local.v2.u64 	[%rd3+16], {%rd239, %rd240};
	ld.local.v2.u64 	{%rd241, %rd242}, [%rd236+32];
	st.local.v2.u64 	[%rd3+32], {%rd241, %rd242};
	ld.local.v2.u64 	{%rd243, %rd244}, [%rd236+48];
	st.local.v2.u64 	[%rd3+48], {%rd243, %rd244};
	ld.local.v2.u64 	{%rd245, %rd246}, [%rd236+64];
	st.local.v2.u64 	[%rd3+64], {%rd245, %rd246};
	ld.local.v2.u64 	{%rd247, %rd248}, [%rd236+80];
	st.local.v2.u64 	[%rd3+80], {%rd247, %rd248};
	ld.local.v2.u64 	{%rd249, %rd250}, [%rd236+96];
	st.local.v2.u64 	[%rd3+96], {%rd249, %rd250};
	ld.local.v2.u64 	{%rd251, %rd252}, [%rd236+112];
	st.local.v2.u64 	[%rd3+112], {%rd251, %rd252};
	add.s64 	%rd942, %rd942, 128;
	xor.b64  	%rd931, %rd995, %rd942;
	mov.u64 	%rd253, blake2b_sigma;
	add.s64 	%rd917, %rd253, 7;
	mov.b32 	%r784, 0;
	mov.u64 	%rd918, %rd9;
	mov.u64 	%rd919, %rd982;
	mov.u64 	%rd920, %rd934;
	mov.u64 	%rd921, %rd938;
	mov.u64 	%rd922, %rd8;
	mov.u64 	%rd923, %rd987;
	mov.u64 	%rd924, %rd935;
	mov.u64 	%rd925, %rd939;
	mov.u64 	%rd926, %rd7;
	mov.u64 	%rd927, %rd990;
	mov.u64 	%rd928, %rd936;
	mov.u64 	%rd929, %rd940;
	mov.u64 	%rd932, %rd937;
	mov.u64 	%rd933, %rd941;
$L__BB0_27:
	add.s64 	%rd254, %rd932, %rd933;
	ld.const.u8 	%r149, [%rd917+-7];
	mul.wide.u32 	%rd255, %r149, 8;
	add.s64 	%rd256, %rd3, %rd255;
	ld.local.u64 	%rd257, [%rd256];
	add.s64 	%rd258, %rd254, %rd257;
	xor.b64  	%rd259, %rd931, %rd258;
	mov.b64 	{%r150, %r151}, %rd259;
	mov.b64 	%rd260, {%r151, %r150};
	add.s64 	%rd261, %rd930, %rd260;
	xor.b64  	%rd262, %rd932, %rd261;
	mov.b64 	{%r152, %r153}, %rd262;
	shf.l.wrap.b32 	%r154, %r153, %r152, 8;
	shf.l.wrap.b32 	%r155, %r152, %r153, 8;
	mov.b64 	%rd263, {%r155, %r154};
	add.s64 	%rd264, %rd258, %rd263;
	ld.const.u8 	%r156, [%rd917+-6];
	mul.wide.u32 	%rd265, %r156, 8;
	add.s64 	%rd266, %rd3, %rd265;
	ld.local.u64 	%rd267, [%rd266];
	add.s64 	%rd268, %rd264, %rd267;
	xor.b64  	%rd269, %rd260, %rd268;
	mov.b64 	{%r157, %r158}, %rd269;
	shf.l.wrap.b32 	%r159, %r158, %r157, 16;
	shf.l.wrap.b32 	%r160, %r157, %r158, 16;
	mov.b64 	%rd270, {%r160, %r159};
	add.s64 	%rd271, %rd261, %rd270;
	xor.b64  	%rd272, %rd263, %rd271;
	mov.b64 	{%r161, %r162}, %rd272;
	shf.l.wrap.b32 	%r163, %r161, %r162, 1;
	shf.l.wrap.b32 	%r164, %r162, %r161, 1;
	mov.b64 	%rd273, {%r164, %r163};
	add.s64 	%rd274, %rd928, %rd929;
	ld.const.u8 	%r165, [%rd917+-5];
	mul.wide.u32 	%rd275, %r165, 8;
	add.s64 	%rd276, %rd3, %rd275;
	ld.local.u64 	%rd277, [%rd276];
	add.s64 	%rd278, %rd274, %rd277;
	xor.b64  	%rd279, %rd927, %rd278;
	mov.b64 	{%r166, %r167}, %rd279;
	mov.b64 	%rd280, {%r167, %r166};
	add.s64 	%rd281, %rd926, %rd280;
	xor.b64  	%rd282, %rd928, %rd281;
	mov.b64 	{%r168, %r169}, %rd282;
	shf.l.wrap.b32 	%r170, %r169, %r168, 8;
	shf.l.wrap.b32 	%r171, %r168, %r169, 8;
	mov.b64 	%rd283, {%r171, %r170};
	add.s64 	%rd284, %rd278, %rd283;
	ld.const.u8 	%r172, [%rd917+-4];
	mul.wide.u32 	%rd285, %r172, 8;
	add.s64 	%rd286, %rd3, %rd285;
	ld.local.u64 	%rd287, [%rd286];
	add.s64 	%rd288, %rd284, %rd287;
	xor.b64  	%rd289, %rd280, %rd288;
	mov.b64 	{%r173, %r174}, %rd289;
	shf.l.wrap.b32 	%r175, %r174, %r173, 16;
	shf.l.wrap.b32 	%r176, %r173, %r174, 16;
	mov.b64 	%rd290, {%r176, %r175};
	add.s64 	%rd291, %rd281, %rd290;
	xor.b64  	%rd292, %rd283, %rd291;
	mov.b64 	{%r177, %r178}, %rd292;
	shf.l.wrap.b32 	%r179, %r177, %r178, 1;
	shf.l.wrap.b32 	%r180, %r178, %r177, 1;
	mov.b64 	%rd293, {%r180, %r179};
	add.s64 	%rd294, %rd924, %rd925;
	ld.const.u8 	%r181, [%rd917+-3];
	mul.wide.u32 	%rd295, %r181, 8;
	add.s64 	%rd296, %rd3, %rd295;
	ld.local.u64 	%rd297, [%rd296];
	add.s64 	%rd298, %rd294, %rd297;
	xor.b64  	%rd299, %rd923, %rd298;
	mov.b64 	{%r182, %r183}, %rd299;
	mov.b64 	%rd300, {%r183, %r182};
	add.s64 	%rd301, %rd922, %rd300;
	xor.b64  	%rd302, %rd924, %rd301;
	mov.b64 	{%r184, %r185}, %rd302;
	shf.l.wrap.b32 	%r186, %r185, %r184, 8;
	shf.l.wrap.b32 	%r187, %r184, %r185, 8;
	mov.b64 	%rd303, {%r187, %r186};
	add.s64 	%rd304, %rd298, %rd303;
	ld.const.u8 	%r188, [%rd917+-2];
	mul.wide.u32 	%rd305, %r188, 8;
	add.s64 	%rd306, %rd3, %rd305;
	ld.local.u64 	%rd307, [%rd306];
	add.s64 	%rd308, %rd304, %rd307;
	xor.b64  	%rd309, %rd300, %rd308;
	mov.b64 	{%r189, %r190}, %rd309;
	shf.l.wrap.b32 	%r191, %r190, %r189, 16;
	shf.l.wrap.b32 	%r192, %r189, %r190, 16;
	mov.b64 	%rd310, {%r192, %r191};
	add.s64 	%rd311, %rd301, %rd310;
	xor.b64  	%rd312, %rd303, %rd311;
	mov.b64 	{%r193, %r194}, %rd312;
	shf.l.wrap.b32 	%r195, %r193, %r194, 1;
	shf.l.wrap.b32 	%r196, %r194, %r193, 1;
	mov.b64 	%rd313, {%r196, %r195};
	add.s64 	%rd314, %rd920, %rd921;
	ld.const.u8 	%r197, [%rd917+-1];
	mul.wide.u32 	%rd315, %r197, 8;
	add.s64 	%rd316, %rd3, %rd315;
	ld.local.u64 	%rd317, [%rd316];
	add.s64 	%rd318, %rd314, %rd317;
	xor.b64  	%rd319, %rd919, %rd318;
	mov.b64 	{%r198, %r199}, %rd319;
	mov.b64 	%rd320, {%r199, %r198};
	add.s64 	%rd321, %rd918, %rd320;
	xor.b64  	%rd322, %rd920, %rd321;
	mov.b64 	{%r200, %r201}, %rd322;
	shf.l.wrap.b32 	%r202, %r201, %r200, 8;
	shf.l.wrap.b32 	%r203, %r200, %r201, 8;
	mov.b64 	%rd323, {%r203, %r202};
	add.s64 	%rd324, %rd318, %rd323;
	ld.const.u8 	%r204, [%rd917];
	mul.wide.u32 	%rd325, %r204, 8;
	add.s64 	%rd326, %rd3, %rd325;
	ld.local.u64 	%rd327, [%rd326];
	add.s64 	%rd328, %rd324, %rd327;
	xor.b64  	%rd329, %rd320, %rd328;
	mov.b64 	{%r205, %r206}, %rd329;
	shf.l.wrap.b32 	%r207, %r206, %r205, 16;
	shf.l.wrap.b32 	%r208, %r205, %r206, 16;
	mov.b64 	%rd330, {%r208, %r207};
	add.s64 	%rd331, %rd321, %rd330;
	xor.b64  	%rd332, %rd323, %rd331;
	mov.b64 	{%r209, %r210}, %rd332;
	shf.l.wrap.b32 	%r211, %r209, %r210, 1;
	shf.l.wrap.b32 	%r212, %r210, %r209, 1;
	mov.b64 	%rd333, {%r212, %r211};
	add.s64 	%rd334, %rd293, %rd268;
	ld.const.u8 	%r213, [%rd917+1];
	mul.wide.u32 	%rd335, %r213, 8;
	add.s64 	%rd336, %rd3, %rd335;
	ld.local.u64 	%rd337, [%rd336];
	add.s64 	%rd338, %rd334, %rd337;
	xor.b64  	%rd339, %rd330, %rd338;
	mov.b64 	{%r214, %r215}, %rd339;
	mov.b64 	%rd340, {%r215, %r214};
	add.s64 	%rd341, %rd311, %rd340;
	xor.b64  	%rd342, %rd293, %rd341;
	mov.b64 	{%r216, %r217}, %rd342;
	shf.l.wrap.b32 	%r218, %r217, %r216, 8;
	shf.l.wrap.b32 	%r219, %r216, %r217, 8;
	mov.b64 	%rd343, {%r219, %r218};
	add.s64 	%rd344, %rd338, %rd343;
	ld.const.u8 	%r220, [%rd917+2];
	mul.wide.u32 	%rd345, %r220, 8;
	add.s64 	%rd346, %rd3, %rd345;
	ld.local.u64 	%rd347, [%rd346];
	add.s64 	%rd933, %rd344, %rd347;
	xor.b64  	%rd348, %rd340, %rd933;
	mov.b64 	{%r221, %r222}, %rd348;
	shf.l.wrap.b32 	%r223, %r222, %r221, 16;
	shf.l.wrap.b32 	%r224, %r221, %r222, 16;
	mov.b64 	%rd919, {%r224, %r223};
	add.s64 	%rd922, %rd341, %rd919;
	xor.b64  	%rd349, %rd343, %rd922;
	mov.b64 	{%r225, %r226}, %rd349;
	shf.l.wrap.b32 	%r227, %r225, %r226, 1;
	shf.l.wrap.b32 	%r228, %r226, %r225, 1;
	mov.b64 	%rd928, {%r228, %r227};
	add.s64 	%rd350, %rd313, %rd288;
	ld.const.u8 	%r229, [%rd917+3];
	mul.wide.u32 	%rd351, %r229, 8;
	add.s64 	%rd352, %rd3, %rd351;
	ld.local.u64 	%rd353, [%rd352];
	add.s64 	%rd354, %rd350, %rd353;
	xor.b64  	%rd355, %rd270, %rd354;
	mov.b64 	{%r230, %r231}, %rd355;
	mov.b64 	%rd356, {%r231, %r230};
	add.s64 	%rd357, %rd331, %rd356;
	xor.b64  	%rd358, %rd313, %rd357;
	mov.b64 	{%r232, %r233}, %rd358;
	shf.l.wrap.b32 	%r234, %r233, %r232, 8;
	shf.l.wrap.b32 	%r235, %r232, %r233, 8;
	mov.b64 	%rd359, {%r235, %r234};
	add.s64 	%rd360, %rd354, %rd359;
	ld.const.u8 	%r236, [%rd917+4];
	mul.wide.u32 	%rd361, %r236, 8;
	add.s64 	%rd362, %rd3, %rd361;
	ld.local.u64 	%rd363, [%rd362];
	add.s64 	%rd929, %rd360, %rd363;
	xor.b64  	%rd364, %rd356, %rd929;
	mov.b64 	{%r237, %r238}, %rd364;
	shf.l.wrap.b32 	%r239, %r238, %r237, 16;
	shf.l.wrap.b32 	%r240, %r237, %r238, 16;
	mov.b64 	%rd931, {%r240, %r239};
	add.s64 	%rd918, %rd357, %rd931;
	xor.b64  	%rd365, %rd359, %rd918;
	mov.b64 	{%r241, %r242}, %rd365;
	shf.l.wrap.b32 	%r243, %r241, %r242, 1;
	shf.l.wrap.b32 	%r244, %r242, %r241, 1;
	mov.b64 	%rd924, {%r244, %r243};
	add.s64 	%rd366, %rd333, %rd308;
	ld.const.u8 	%r245, [%rd917+5];
	mul.wide.u32 	%rd367, %r245, 8;
	add.s64 	%rd368, %rd3, %rd367;
	ld.local.u64 	%rd369, [%rd368];
	add.s64 	%rd370, %rd366, %rd369;
	xor.b64  	%rd371, %rd290, %rd370;
	mov.b64 	{%r246, %r247}, %rd371;
	mov.b64 	%rd372, {%r247, %r246};
	add.s64 	%rd373, %rd271, %rd372;
	xor.b64  	%rd374, %rd333, %rd373;
	mov.b64 	{%r248, %r249}, %rd374;
	shf.l.wrap.b32 	%r250, %r249, %r248, 8;
	shf.l.wrap.b32 	%r251, %r248, %r249, 8;
	mov.b64 	%rd375, {%r251, %r250};
	add.s64 	%rd376, %rd370, %rd375;
	ld.const.u8 	%r252, [%rd917+6];
	mul.wide.u32 	%rd377, %r252, 8;
	add.s64 	%rd378, %rd3, %rd377;
	ld.local.u64 	%rd379, [%rd378];
	add.s64 	%rd925, %rd376, %rd379;
	xor.b64  	%rd380, %rd372, %rd925;
	mov.b64 	{%r253, %r254}, %rd380;
	shf.l.wrap.b32 	%r255, %r254, %r253, 16;
	shf.l.wrap.b32 	%r256, %r253, %r254, 16;
	mov.b64 	%rd927, {%r256, %r255};
	add.s64 	%rd930, %rd373, %rd927;
	xor.b64  	%rd381, %rd375, %rd930;
	mov.b64 	{%r257, %r258}, %rd381;
	shf.l.wrap.b32 	%r259, %r257, %r258, 1;
	shf.l.wrap.b32 	%r260, %r258, %r257, 1;
	mov.b64 	%rd920, {%r260, %r259};
	add.s64 	%rd382, %rd273, %rd328;
	ld.const.u8 	%r261, [%rd917+7];
	mul.wide.u32 	%rd383, %r261, 8;
	add.s64 	%rd384, %rd3, %rd383;
	ld.local.u64 	%rd385, [%rd384];
	add.s64 	%rd386, %rd382, %rd385;
	xor.b64  	%rd387, %rd310, %rd386;
	mov.b64 	{%r262, %r263}, %rd387;
	mov.b64 	%rd388, {%r263, %r262};
	add.s64 	%rd389, %rd291, %rd388;
	xor.b64  	%rd390, %rd273, %rd389;
	mov.b64 	{%r264, %r265}, %rd390;
	shf.l.wrap.b32 	%r266, %r265, %r264, 8;
	shf.l.wrap.b32 	%r267, %r264, %r265, 8;
	mov.b64 	%rd391, {%r267, %r266};
	add.s64 	%rd392, %rd386, %rd391;
	ld.const.u8 	%r268, [%rd917+8];
	mul.wide.u32 	%rd393, %r268, 8;
	add.s64 	%rd394, %rd3, %rd393;
	ld.local.u64 	%rd395, [%rd394];
	add.s64 	%rd921, %rd392, %rd395;
	xor.b64  	%rd396, %rd388, %rd921;
	mov.b64 	{%r269, %r270}, %rd396;
	shf.l.wrap.b32 	%r271, %r270, %r269, 16;
	shf.l.wrap.b32 	%r272, %r269, %r270, 16;
	mov.b64 	%rd923, {%r272, %r271};
	add.s64 	%rd926, %rd389, %rd923;
	xor.b64  	%rd397, %rd391, %rd926;
	mov.b64 	{%r273, %r274}, %rd397;
	shf.l.wrap.b32 	%r275, %r273, %r274, 1;
	shf.l.wrap.b32 	%r276, %r274, %r273, 1;
	mov.b64 	%rd932, {%r276, %r275};
	add.s32 	%r784, %r784, 1;
	add.s64 	%rd917, %rd917, 16;
	setp.ne.s32 	%p23, %r784, 12;
	@%p23 bra 	$L__BB0_27;
	xor.b64  	%rd398, %rd930, %rd933;
	xor.b64  	%rd941, %rd398, %rd941;
	xor.b64  	%rd399, %rd926, %rd929;
	xor.b64  	%rd940, %rd399, %rd940;
	xor.b64  	%rd400, %rd922, %rd925;
	xor.b64  	%rd939, %rd400, %rd939;
	xor.b64  	%rd401, %rd918, %rd921;
	xor.b64  	%rd938, %rd401, %rd938;
	xor.b64  	%rd402, %rd931, %rd932;
	xor.b64  	%rd937, %rd402, %rd937;
	xor.b64  	%rd403, %rd927, %rd928;
	xor.b64  	%rd936, %rd403, %rd936;
	xor.b64  	%rd404, %rd923, %rd924;
	xor.b64  	%rd935, %rd404, %rd935;
	xor.b64  	%rd405, %rd919, %rd920;
	xor.b64  	%rd934, %rd405, %rd934;
	add.s32 	%r783, %r783, 1;
	shr.u32 	%r277, %r782, 7;
	setp.ne.s32 	%p24, %r783, %r277;
	@%p24 bra 	$L__BB0_26;
$L__BB0_29:
	and.b32  	%r43, %r782, 127;
	mov.b32 	%r278, 0;
	st.local.v4.u32 	[%rd3], {%r278, %r278, %r278, %r278};
	st.local.v4.u32 	[%rd3+16], {%r278, %r278, %r278, %r278};
	st.local.v4.u32 	[%rd3+32], {%r278, %r278, %r278, %r278};
	st.local.v4.u32 	[%rd3+48], {%r278, %r278, %r278, %r278};
	st.local.v4.u32 	[%rd3+64], {%r278, %r278, %r278, %r278};
	st.local.v4.u32 	[%rd3+80], {%r278, %r278, %r278, %r278};
	st.local.v4.u32 	[%rd3+96], {%r278, %r278, %r278, %r278};
	st.local.v4.u32 	[%rd3+112], {%r278, %r278, %r278, %r278};
	setp.eq.s32 	%p25, %r43, 0;
	@%p25 bra 	$L__BB0_36;
	and.b32  	%r44, %r782, 3;
	setp.lt.u32 	%p26, %r43, 4;
	mov.b32 	%r786, 0;
	@%p26 bra 	$L__BB0_33;
	and.b32  	%r786, %r782, 124;
	cvt.u16.u32 	%rs40, %r782;
	shr.u16 	%rs41, %rs40, 2;
	and.b16  	%rs42, %rs41, 31;
	mul.wide.u16 	%r280, %rs42, 4;
	neg.s32 	%r785, %r280;
	shr.u32 	%r281, %r782, 7;
	and.b32  	%r282, %r281, 16777215;
	mul.wide.u32 	%rd406, %r282, 128;
	add.s64 	%rd943, %rd4, %rd406;
	mov.u64 	%rd944, %rd3;
$L__BB0_32:
	ld.local.u32 	%r283, [%rd943];
	st.local.u32 	[%rd944], %r283;
	add.s32 	%r785, %r785, 4;
	add.s64 	%rd944, %rd944, 4;
	add.s64 	%rd943, %rd943, 4;
	setp.ne.s32 	%p27, %r785, 0;
	@%p27 bra 	$L__BB0_32;
$L__BB0_33:
	setp.eq.s32 	%p28, %r44, 0;
	@%p28 bra 	$L__BB0_36;
	cvt.u64.u32 	%rd407, %r786;
	add.s64 	%rd946, %rd3, %rd407;
	and.b32  	%r284, %r782, 2147483520;
	or.b32  	%r285, %r786, %r284;
	cvt.u64.u32 	%rd408, %r285;
	add.s64 	%rd945, %rd4, %rd408;
	neg.s32 	%r787, %r44;
$L__BB0_35:
	.pragma "nounroll";
	ld.local.u8 	%rs43, [%rd945];
	st.local.u8 	[%rd946], %rs43;
	add.s64 	%rd946, %rd946, 1;
	add.s64 	%rd945, %rd945, 1;
	add.s32 	%r787, %r787, 1;
	setp.ne.s32 	%p29, %r787, 0;
	@%p29 bra 	$L__BB0_35;
$L__BB0_36:
	ld.const.u64 	%rd993, [blake2b_IV];
	cvt.u64.u32 	%rd409, %r43;
	add.s64 	%rd410, %rd942, %rd409;
	xor.b64  	%rd960, %rd995, %rd410;
	not.b64 	%rd986, %rd987;
	mov.b32 	%r788, 0;
	mov.u64 	%rd413, blake2b_sigma;
	mov.u64 	%rd947, %rd9;
	mov.u64 	%rd948, %rd982;
	mov.u64 	%rd950, %rd938;
	mov.u64 	%rd951, %rd8;
	mov.u64 	%rd952, %rd986;
	mov.u64 	%rd954, %rd939;
	mov.u64 	%rd955, %rd7;
	mov.u64 	%rd956, %rd990;
	mov.u64 	%rd958, %rd940;
	mov.u64 	%rd959, %rd993;
	mov.u64 	%rd962, %rd941;
$L__BB0_37:
	add.s64 	%rd411, %rd937, %rd962;
	mul.wide.u32 	%rd412, %r788, 16;
	add.s64 	%rd414, %rd413, %rd412;
	ld.const.u8 	%r287, [%rd414];
	mul.wide.u32 	%rd415, %r287, 8;
	add.s64 	%rd416, %rd3, %rd415;
	ld.local.u64 	%rd417, [%rd416];
	add.s64 	%rd418, %rd411, %rd417;
	xor.b64  	%rd419, %rd960, %rd418;
	mov.b64 	{%r288, %r289}, %rd419;
	mov.b64 	%rd420, {%r289, %r288};
	add.s64 	%rd421, %rd959, %rd420;
	xor.b64  	%rd422, %rd937, %rd421;
	mov.b64 	{%r290, %r291}, %rd422;
	shf.l.wrap.b32 	%r292, %r291, %r290, 8;
	shf.l.wrap.b32 	%r293, %r290, %r291, 8;
	mov.b64 	%rd423, {%r293, %r292};
	add.s64 	%rd424, %rd418, %rd423;
	ld.const.u8 	%r294, [%rd414+1];
	mul.wide.u32 	%rd425, %r294, 8;
	add.s64 	%rd426, %rd3, %rd425;
	ld.local.u64 	%rd427, [%rd426];
	add.s64 	%rd428, %rd424, %rd427;
	xor.b64  	%rd429, %rd420, %rd428;
	mov.b64 	{%r295, %r296}, %rd429;
	shf.l.wrap.b32 	%r297, %r296, %r295, 16;
	shf.l.wrap.b32 	%r298, %r295, %r296, 16;
	mov.b64 	%rd430, {%r298, %r297};
	add.s64 	%rd431, %rd421, %rd430;
	xor.b64  	%rd432, %rd423, %rd431;
	mov.b64 	{%r299, %r300}, %rd432;
	shf.l.wrap.b32 	%r301, %r299, %r300, 1;
	shf.l.wrap.b32 	%r302, %r300, %r299, 1;
	mov.b64 	%rd433, {%r302, %r301};
	add.s64 	%rd434, %rd936, %rd958;
	ld.const.u8 	%r303, [%rd414+2];
	mul.wide.u32 	%rd435, %r303, 8;
	add.s64 	%rd436, %rd3, %rd435;
	ld.local.u64 	%rd437, [%rd436];
	add.s64 	%rd438, %rd434, %rd437;
	xor.b64  	%rd439, %rd956, %rd438;
	mov.b64 	{%r304, %r305}, %rd439;
	mov.b64 	%rd440, {%r305, %r304};
	add.s64 	%rd441, %rd955, %rd440;
	xor.b64  	%rd442, %rd936, %rd441;
	mov.b64 	{%r306, %r307}, %rd442;
	shf.l.wrap.b32 	%r308, %r307, %r306, 8;
	shf.l.wrap.b32 	%r309, %r306, %r307, 8;
	mov.b64 	%rd443, {%r309, %r308};
	add.s64 	%rd444, %rd438, %rd443;
	ld.const.u8 	%r310, [%rd414+3];
	mul.wide.u32 	%rd445, %r310, 8;
	add.s64 	%rd446, %rd3, %rd445;
	ld.local.u64 	%rd447, [%rd446];
	add.s64 	%rd448, %rd444, %rd447;
	xor.b64  	%rd449, %rd440, %rd448;
	mov.b64 	{%r311, %r312}, %rd449;
	shf.l.wrap.b32 	%r313, %r312, %r311, 16;
	shf.l.wrap.b32 	%r314, %r311, %r312, 16;
	mov.b64 	%rd450, {%r314, %r313};
	add.s64 	%rd451, %rd441, %rd450;
	xor.b64  	%rd452, %rd443, %rd451;
	mov.b64 	{%r315, %r316}, %rd452;
	shf.l.wrap.b32 	%r317, %r315, %r316, 1;
	shf.l.wrap.b32 	%r318, %r316, %r315, 1;
	mov.b64 	%rd453, {%r318, %r317};
	add.s64 	%rd454, %rd935, %rd954;
	ld.const.u8 	%r319, [%rd414+4];
	mul.wide.u32 	%rd455, %r319, 8;
	add.s64 	%rd456, %rd3, %rd455;
	ld.local.u64 	%rd457, [%rd456];
	add.s64 	%rd458, %rd454, %rd457;
	xor.b64  	%rd459, %rd952, %rd458;
	mov.b64 	{%r320, %r321}, %rd459;
	mov.b64 	%rd460, {%r321, %r320};
	add.s64 	%rd461, %rd951, %rd460;
	xor.b64  	%rd462, %rd935, %rd461;
	mov.b64 	{%r322, %r323}, %rd462;
	shf.l.wrap.b32 	%r324, %r323, %r322, 8;
	shf.l.wrap.b32 	%r325, %r322, %r323, 8;
	mov.b64 	%rd463, {%r325, %r324};
	add.s64 	%rd464, %rd458, %rd463;
	ld.const.u8 	%r326, [%rd414+5];
	mul.wide.u32 	%rd465, %r326, 8;
	add.s64 	%rd466, %rd3, %rd465;
	ld.local.u64 	%rd467, [%rd466];
	add.s64 	%rd468, %rd464, %rd467;
	xor.b64  	%rd469, %rd460, %rd468;
	mov.b64 	{%r327, %r328}, %rd469;
	shf.l.wrap.b32 	%r329, %r328, %r327, 16;
	shf.l.wrap.b32 	%r330, %r327, %r328, 16;
	mov.b64 	%rd470, {%r330, %r329};
	add.s64 	%rd471, %rd461, %rd470;
	xor.b64  	%rd472, %rd463, %rd471;
	mov.b64 	{%r331, %r332}, %rd472;
	shf.l.wrap.b32 	%r333, %r331, %r332, 1;
	shf.l.wrap.b32 	%r334, %r332, %r331, 1;
	mov.b64 	%rd473, {%r334, %r333};
	add.s64 	%rd474, %rd934, %rd950;
	ld.const.u8 	%r335, [%rd414+6];
	mul.wide.u32 	%rd475, %r335, 8;
	add.s64 	%rd476, %rd3, %rd475;
	ld.local.u64 	%rd477, [%rd476];
	add.s64 	%rd478, %rd474, %rd477;
	xor.b64  	%rd479, %rd948, %rd478;
	mov.b64 	{%r336, %r337}, %rd479;
	mov.b64 	%rd480, {%r337, %r336};
	add.s64 	%rd481, %rd947, %rd480;
	xor.b64  	%rd482, %rd934, %rd481;
	mov.b64 	{%r338, %r339}, %rd482;
	shf.l.wrap.b32 	%r340, %r339, %r338, 8;
	shf.l.wrap.b32 	%r341, %r338, %r339, 8;
	mov.b64 	%rd483, {%r341, %r340};
	add.s64 	%rd484, %rd478, %rd483;
	ld.const.u8 	%r342, [%rd414+7];
	mul.wide.u32 	%rd485, %r342, 8;
	add.s64 	%rd486, %rd3, %rd485;
	ld.local.u64 	%rd487, [%rd486];
	add.s64 	%rd488, %rd484, %rd487;
	xor.b64  	%rd489, %rd480, %rd488;
	mov.b64 	{%r343, %r344}, %rd489;
	shf.l.wrap.b32 	%r345, %r344, %r343, 16;
	shf.l.wrap.b32 	%r346, %r343, %r344, 16;
	mov.b64 	%rd490, {%r346, %r345};
	add.s64 	%rd491, %rd481, %rd490;
	xor.b64  	%rd492, %rd483, %rd491;
	mov.b64 	{%r347, %r348}, %rd492;
	shf.l.wrap.b32 	%r349, %r347, %r348, 1;
	shf.l.wrap.b32 	%r350, %r348, %r347, 1;
	mov.b64 	%rd493, {%r350, %r349};
	add.s64 	%rd494, %rd453, %rd428;
	ld.const.u8 	%r351, [%rd414+8];
	mul.wide.u32 	%rd495, %r351, 8;
	add.s64 	%rd496, %rd3, %rd495;
	ld.local.u64 	%rd497, [%rd496];
	add.s64 	%rd498, %rd494, %rd497;
	xor.b64  	%rd499, %rd490, %rd498;
	mov.b64 	{%r352, %r353}, %rd499;
	mov.b64 	%rd500, {%r353, %r352};
	add.s64 	%rd501, %rd471, %rd500;
	xor.b64  	%rd502, %rd453, %rd501;
	mov.b64 	{%r354, %r355}, %rd502;
	shf.l.wrap.b32 	%r356, %r355, %r354, 8;
	shf.l.wrap.b32 	%r357, %r354, %r355, 8;
	mov.b64 	%rd503, {%r357, %r356};
	add.s64 	%rd504, %rd498, %rd503;
	ld.const.u8 	%r358, [%rd414+9];
	mul.wide.u32 	%rd505, %r358, 8;
	add.s64 	%rd506, %rd3, %rd505;
	ld.local.u64 	%rd507, [%rd506];
	add.s64 	%rd962, %rd504, %rd507;
	xor.b64  	%rd508, %rd500, %rd962;
	mov.b64 	{%r359, %r360}, %rd508;
	shf.l.wrap.b32 	%r361, %r360, %r359, 16;
	shf.l.wrap.b32 	%r362, %r359, %r360, 16;
	mov.b64 	%rd948, {%r362, %r361};
	add.s64 	%rd951, %rd501, %rd948;
	xor.b64  	%rd509, %rd503, %rd951;
	mov.b64 	{%r363, %r364}, %rd509;
	shf.l.wrap.b32 	%r365, %r363, %r364, 1;
	shf.l.wrap.b32 	%r366, %r364, %r363, 1;
	mov.b64 	%rd936, {%r366, %r365};
	add.s64 	%rd510, %rd473, %rd448;
	ld.const.u8 	%r367, [%rd414+10];
	mul.wide.u32 	%rd511, %r367, 8;
	add.s64 	%rd512, %rd3, %rd511;
	ld.local.u64 	%rd513, [%rd512];
	add.s64 	%rd514, %rd510, %rd513;
	xor.b64  	%rd515, %rd430, %rd514;
	mov.b64 	{%r368, %r369}, %rd515;
	mov.b64 	%rd516, {%r369, %r368};
	add.s64 	%rd517, %rd491, %rd516;
	xor.b64  	%rd518, %rd473, %rd517;
	mov.b64 	{%r370, %r371}, %rd518;
	shf.l.wrap.b32 	%r372, %r371, %r370, 8;
	shf.l.wrap.b32 	%r373, %r370, %r371, 8;
	mov.b64 	%rd519, {%r373, %r372};
	add.s64 	%rd520, %rd514, %rd519;
	ld.const.u8 	%r374, [%rd414+11];
	mul.wide.u32 	%rd521, %r374, 8;
	add.s64 	%rd522, %rd3, %rd521;
	ld.local.u64 	%rd523, [%rd522];
	add.s64 	%rd958, %rd520, %rd523;
	xor.b64  	%rd524, %rd516, %rd958;
	mov.b64 	{%r375, %r376}, %rd524;
	shf.l.wrap.b32 	%r377, %r376, %r375, 16;
	shf.l.wrap.b32 	%r378, %r375, %r376, 16;
	mov.b64 	%rd960, {%r378, %r377};
	add.s64 	%rd947, %rd517, %rd960;
	xor.b64  	%rd525, %rd519, %rd947;
	mov.b64 	{%r379, %r380}, %rd525;
	shf.l.wrap.b32 	%r381, %r379, %r380, 1;
	shf.l.wrap.b32 	%r382, %r380, %r379, 1;
	mov.b64 	%rd935, {%r382, %r381};
	add.s64 	%rd526, %rd493, %rd468;
	ld.const.u8 	%r383, [%rd414+12];
	mul.wide.u32 	%rd527, %r383, 8;
	add.s64 	%rd528, %rd3, %rd527;
	ld.local.u64 	%rd529, [%rd528];
	add.s64 	%rd530, %rd526, %rd529;
	xor.b64  	%rd531, %rd450, %rd530;
	mov.b64 	{%r384, %r385}, %rd531;
	mov.b64 	%rd532, {%r385, %r384};
	add.s64 	%rd533, %rd431, %rd532;
	xor.b64  	%rd534, %rd493, %rd533;
	mov.b64 	{%r386, %r387}, %rd534;
	shf.l.wrap.b32 	%r388, %r387, %r386, 8;
	shf.l.wrap.b32 	%r389, %r386, %r387, 8;
	mov.b64 	%rd535, {%r389, %r388};
	add.s64 	%rd536, %rd530, %rd535;
	ld.const.u8 	%r390, [%rd414+13];
	mul.wide.u32 	%rd537, %r390, 8;
	add.s64 	%rd538, %rd3, %rd537;
	ld.local.u64 	%rd539, [%rd538];
	add.s64 	%rd954, %rd536, %rd539;
	xor.b64  	%rd540, %rd532, %rd954;
	mov.b64 	{%r391, %r392}, %rd540;
	shf.l.wrap.b32 	%r393, %r392, %r391, 16;
	shf.l.wrap.b32 	%r394, %r391, %r392, 16;
	mov.b64 	%rd956, {%r394, %r393};
	add.s64 	%rd959, %rd533, %rd956;
	xor.b64  	%rd541, %rd535, %rd959;
	mov.b64 	{%r395, %r396}, %rd541;
	shf.l.wrap.b32 	%r397, %r395, %r396, 1;
	shf.l.wrap.b32 	%r398, %r396, %r395, 1;
	mov.b64 	%rd934, {%r398, %r397};
	add.s64 	%rd542, %rd433, %rd488;
	ld.const.u8 	%r399, [%rd414+14];
	mul.wide.u32 	%rd543, %r399, 8;
	add.s64 	%rd544, %rd3, %rd543;
	ld.local.u64 	%rd545, [%rd544];
	add.s64 	%rd546, %rd542, %rd545;
	xor.b64  	%rd547, %rd470, %rd546;
	mov.b64 	{%r400, %r401}, %rd547;
	mov.b64 	%rd548, {%r401, %r400};
	add.s64 	%rd549, %rd451, %rd548;
	xor.b64  	%rd550, %rd433, %rd549;
	mov.b64 	{%r402, %r403}, %rd550;
	shf.l.wrap.b32 	%r404, %r403, %r402, 8;
	shf.l.wrap.b32 	%r405, %r402, %r403, 8;
	mov.b64 	%rd551, {%r405, %r404};
	add.s64 	%rd552, %rd546, %rd551;
	ld.const.u8 	%r406, [%rd414+15];
	mul.wide.u32 	%rd553, %r406, 8;
	add.s64 	%rd554, %rd3, %rd553;
	ld.local.u64 	%rd555, [%rd554];
	add.s64 	%rd950, %rd552, %rd555;
	xor.b64  	%rd556, %rd548, %rd950;
	mov.b64 	{%r407, %r408}, %rd556;
	shf.l.wrap.b32 	%r409, %r408, %r407, 16;
	shf.l.wrap.b32 	%r410, %r407, %r408, 16;
	mov.b64 	%rd952, {%r410, %r409};
	add.s64 	%rd955, %rd549, %rd952;
	xor.b64  	%rd557, %rd551, %rd955;
	mov.b64 	{%r411, %r412}, %rd557;
	shf.l.wrap.b32 	%r413, %r411, %r412, 1;
	shf.l.wrap.b32 	%r414, %r412, %r411, 1;
	mov.b64 	%rd937, {%r414, %r413};
	add.s32 	%r788, %r788, 1;
	setp.ne.s32 	%p30, %r788, 12;
	@%p30 bra 	$L__BB0_37;
	ld.param.u32 	%r765, [_Z20ashmaize_mine_kernelPKhiS0_iPKjimiP12MiningResult_param_5];
	ld.param.u64 	%rd906, [_Z20ashmaize_mine_kernelPKhiS0_iPKjimiP12MiningResult_param_4];
	cvta.to.global.u64 	%rd124, %rd906;
	xor.b64  	%rd558, %rd959, %rd962;
	xor.b64  	%rd559, %rd558, %rd941;
	xor.b64  	%rd560, %rd955, %rd958;
	xor.b64  	%rd561, %rd560, %rd940;
	xor.b64  	%rd562, %rd951, %rd954;
	xor.b64  	%rd563, %rd562, %rd939;
	xor.b64  	%rd564, %rd947, %rd950;
	xor.b64  	%rd565, %rd564, %rd938;
	cvt.u32.u64 	%r796, %rd559;
	{ .reg .b32 tmp; mov.b64 {tmp, %r795}, %rd559; }
	cvt.u32.u64 	%r794, %rd561;
	{ .reg .b32 tmp; mov.b64 {tmp, %r793}, %rd561; }
	cvt.u32.u64 	%r792, %rd563;
	{ .reg .b32 tmp; mov.b64 {tmp, %r791}, %rd563; }
	cvt.u32.u64 	%r790, %rd565;
	{ .reg .b32 tmp; mov.b64 {tmp, %r789}, %rd565; }
	shr.s32 	%r416, %r765, 31;
	shr.u32 	%r417, %r416, 30;
	add.s32 	%r418, %r765, %r417;
	shr.s32 	%r419, %r418, 2;
	add.s32 	%r63, %r419, -4;
	xor.b64  	%rd994, %rd995, 32;
	mov.b32 	%r797, 0;
$L__BB0_39:
	xor.b64  	%rd126, %rd993, 16842784;
	rem.u32 	%r420, %r796, %r63;
	rem.u32 	%r421, %r794, %r63;
	rem.u32 	%r422, %r792, %r63;
	rem.u32 	%r423, %r790, %r63;
	mul.wide.s32 	%rd566, %r420, 4;
	add.s64 	%rd567, %rd124, %rd566;
	ld.global.u32 	%r424, [%rd567];
	xor.b32  	%r799, %r796, %r424;
	mul.wide.s32 	%rd568, %r421, 4;
	add.s64 	%rd569, %rd124, %rd568;
	ld.global.u32 	%r425, [%rd569];
	add.s32 	%r796, %r425, %r795;
	mul.wide.s32 	%rd570, %r422, 4;
	add.s64 	%rd571, %rd124, %rd570;
	ld.global.u32 	%r426, [%rd571];
	xor.b32  	%r795, %r794, %r426;
	mul.wide.s32 	%rd572, %r423, 4;
	add.s64 	%rd573, %rd124, %rd572;
	ld.global.u32 	%r427, [%rd573];
	add.s32 	%r794, %r427, %r793;
	ld.global.u32 	%r428, [%rd567+4];
	xor.b32  	%r793, %r792, %r428;
	ld.global.u32 	%r429, [%rd569+4];
	add.s32 	%r792, %r429, %r791;
	ld.global.u32 	%r430, [%rd571+4];
	xor.b32  	%r791, %r790, %r430;
	ld.global.u32 	%r431, [%rd573+4];
	add.s32 	%r790, %r431, %r789;
	and.b32  	%r432, %r797, 7;
	setp.ne.s32 	%p31, %r432, 7;
	@%p31 bra 	$L__BB0_43;
	mov.b32 	%r798, 0;
	st.local.v4.u32 	[%rd3+32], {%r798, %r798, %r798, %r798};
	st.local.v4.u32 	[%rd3+48], {%r798, %r798, %r798, %r798};
	st.local.v4.u32 	[%rd3+64], {%r798, %r798, %r798, %r798};
	st.local.v4.u32 	[%rd3+80], {%r798, %r798, %r798, %r798};
	st.local.v4.u32 	[%rd3+96], {%r798, %r798, %r798, %r798};
	st.local.v4.u32 	[%rd3+112], {%r798, %r798, %r798, %r798};
	st.local.v4.b32 	[%rd3], {%r796, %r795, %r794, %r793};
	st.local.v4.b32 	[%rd3+16], {%r792, %r791, %r790, %r799};
	mov.u64 	%rd575, blake2b_sigma;
	add.s64 	%rd963, %rd575, 7;
	mov.u64 	%rd964, %rd9;
	mov.u64 	%rd965, %rd982;
	mov.u64 	%rd966, %rd982;
	mov.u64 	%rd967, %rd9;
	mov.u64 	%rd968, %rd8;
	mov.u64 	%rd969, %rd986;
	mov.u64 	%rd970, %rd987;
	mov.u64 	%rd971, %rd8;
	mov.u64 	%rd972, %rd7;
	mov.u64 	%rd973, %rd990;
	mov.u64 	%rd974, %rd990;
	mov.u64 	%rd975, %rd7;
	mov.u64 	%rd976, %rd993;
	mov.u64 	%rd977, %rd994;
	mov.u64 	%rd978, %rd995;
	mov.u64 	%rd979, %rd126;
$L__BB0_41:
	add.s64 	%rd576, %rd978, %rd979;
	ld.const.u8 	%r434, [%rd963+-7];
	mul.wide.u32 	%rd577, %r434, 8;
	add.s64 	%rd578, %rd3, %rd577;
	ld.local.u64 	%rd579, [%rd578];
	add.s64 	%rd580, %rd576, %rd579;
	xor.b64  	%rd581, %rd977, %rd580;
	mov.b64 	{%r435, %r436}, %rd581;
	mov.b64 	%rd582, {%r436, %r435};
	add.s64 	%rd583, %rd976, %rd582;
	xor.b64  	%rd584, %rd978, %rd583;
	mov.b64 	{%r437, %r438}, %rd584;
	shf.l.wrap.b32 	%r439, %r438, %r437, 8;
	shf.l.wrap.b32 	%r440, %r437, %r438, 8;
	mov.b64 	%rd585, {%r440, %r439};
	add.s64 	%rd586, %rd580, %rd585;
	ld.const.u8 	%r441, [%rd963+-6];
	mul.wide.u32 	%rd587, %r441, 8;
	add.s64 	%rd588, %rd3, %rd587;
	ld.local.u64 	%rd589, [%rd588];
	add.s64 	%rd590, %rd586, %rd589;
	xor.b64  	%rd591, %rd582, %rd590;
	mov.b64 	{%r442, %r443}, %rd591;
	shf.l.wrap.b32 	%r444, %r443, %r442, 16;
	shf.l.wrap.b32 	%r445, %r442, %r443, 16;
	mov.b64 	%rd592, {%r445, %r444};
	add.s64 	%rd593, %rd583, %rd592;
	xor.b64  	%rd594, %rd585, %rd593;
	mov.b64 	{%r446, %r447}, %rd594;
	shf.l.wrap.b32 	%r448, %r446, %r447, 1;
	shf.l.wrap.b32 	%r449, %r447, %r446, 1;
	mov.b64 	%rd595, {%r449, %r448};
	add.s64 	%rd596, %rd974, %rd975;
	ld.const.u8 	%r450, [%rd963+-5];
	mul.wide.u32 	%rd597, %r450, 8;
	add.s64 	%rd598, %rd3, %rd597;
	ld.local.u64 	%rd599, [%rd598];
	add.s64 	%rd600, %rd596, %rd599;
	xor.b64  	%rd601, %rd973, %rd600;
	mov.b64 	{%r451, %r452}, %rd601;
	mov.b64 	%rd602, {%r452, %r451};
	add.s64 	%rd603, %rd972, %rd602;
	xor.b64  	%rd604, %rd974, %rd603;
	mov.b64 	{%r453, %r454}, %rd604;
	shf.l.wrap.b32 	%r455, %r454, %r453, 8;
	shf.l.wrap.b32 	%r456, %r453, %r454, 8;
	mov.b64 	%rd605, {%r456, %r455};
	add.s64 	%rd606, %rd600, %rd605;
	ld.const.u8 	%r457, [%rd963+-4];
	mul.wide.u32 	%rd607, %r457, 8;
	add.s64 	%rd608, %rd3, %rd607;
	ld.local.u64 	%rd609, [%rd608];
	add.s64 	%rd610, %rd606, %rd609;
	xor.b64  	%rd611, %rd602, %rd610;
	mov.b64 	{%r458, %r459}, %rd611;
	shf.l.wrap.b32 	%r460, %r459, %r458, 16;
	shf.l.wrap.b32 	%r461, %r458, %r459, 16;
	mov.b64 	%rd612, {%r461, %r460};
	add.s64 	%rd613, %rd603, %rd612;
	xor.b64  	%rd614, %rd605, %rd613;
	mov.b64 	{%r462, %r463}, %rd614;
	shf.l.wrap.b32 	%r464, %r462, %r463, 1;
	shf.l.wrap.b32 	%r465, %r463, %r462, 1;
	mov.b64 	%rd615, {%r465, %r464};
	add.s64 	%rd616, %rd970, %rd971;
	ld.const.u8 	%r466, [%rd963+-3];
	mul.wide.u32 	%rd617, %r466, 8;
	add.s64 	%rd618, %rd3, %rd617;
	ld.local.u64 	%rd619, [%rd618];
	add.s64 	%rd620, %rd616, %rd619;
	xor.b64  	%rd621, %rd969, %rd620;
	mov.b64 	{%r467, %r468}, %rd621;
	mov.b64 	%rd622, {%r468, %r467};
	add.s64 	%rd623, %rd968, %rd622;
	xor.b64  	%rd624, %rd970, %rd623;
	mov.b64 	{%r469, %r470}, %rd624;
	shf.l.wrap.b32 	%r471, %r470, %r469, 8;
	shf.l.wrap.b32 	%r472, %r469, %r470, 8;
	mov.b64 	%rd625, {%r472, %r471};
	add.s64 	%rd626, %rd620, %rd625;
	ld.const.u8 	%r473, [%rd963+-2];
	mul.wide.u32 	%rd627, %r473, 8;
	add.s64 	%rd628, %rd3, %rd627;
	ld.local.u64 	%rd629, [%rd628];
	add.s64 	%rd630, %rd626, %rd629;
	xor.b64  	%rd631, %rd622, %rd630;
	mov.b64 	{%r474, %r475}, %rd631;
	shf.l.wrap.b32 	%r476, %r475, %r474, 16;
	shf.l.wrap.b32 	%r477, %r474, %r475, 16;
	mov.b64 	%rd632, {%r477, %r476};
	add.s64 	%rd633, %rd623, %rd632;
	xor.b64  	%rd634, %rd625, %rd633;
	mov.b64 	{%r478, %r479}, %rd634;
	shf.l.wrap.b32 	%r480, %r478, %r479, 1;
	shf.l.wrap.b32 	%r481, %r479, %r478, 1;
	mov.b64 	%rd635, {%r481, %r480};
	add.s64 	%rd636, %rd966, %rd967;
	ld.const.u8 	%r482, [%rd963+-1];
	mul.wide.u32 	%rd637, %r482, 8;
	add.s64 	%rd638, %rd3, %rd637;
	ld.local.u64 	%rd639, [%rd638];
	add.s64 	%rd640, %rd636, %rd639;
	xor.b64  	%rd641, %rd965, %rd640;
	mov.b64 	{%r483, %r484}, %rd641;
	mov.b64 	%rd642, {%r484, %r483};
	add.s64 	%rd643, %rd964, %rd642;
	xor.b64  	%rd644, %rd966, %rd643;
	mov.b64 	{%r485, %r486}, %rd644;
	shf.l.wrap.b32 	%r487, %r486, %r485, 8;
	shf.l.wrap.b32 	%r488, %r485, %r486, 8;
	mov.b64 	%rd645, {%r488, %r487};
	add.s64 	%rd646, %rd640, %rd645;
	ld.const.u8 	%r489, [%rd963];
	mul.wide.u32 	%rd647, %r489, 8;
	add.s64 	%rd648, %rd3, %rd647;
	ld.local.u64 	%rd649, [%rd648];
	add.s64 	%rd650, %rd646, %rd649;
	xor.b64  	%rd651, %rd642, %rd650;
	mov.b64 	{%r490, %r491}, %rd651;
	shf.l.wrap.b32 	%r492, %r491, %r490, 16;
	shf.l.wrap.b32 	%r493, %r490, %r491, 16;
	mov.b64 	%rd652, {%r493, %r492};
	add.s64 	%rd653, %rd643, %rd652;
	xor.b64  	%rd654, %rd645, %rd653;
	mov.b64 	{%r494, %r495}, %rd654;
	shf.l.wrap.b32 	%r496, %r494, %r495, 1;
	shf.l.wrap.b32 	%r497, %r495, %r494, 1;
	mov.b64 	%rd655, {%r497, %r496};
	add.s64 	%rd656, %rd615, %rd590;
	ld.const.u8 	%r498, [%rd963+1];
	mul.wide.u32 	%rd657, %r498, 8;
	add.s64 	%rd658, %rd3, %rd657;
	ld.local.u64 	%rd659, [%rd658];
	add.s64 	%rd660, %rd656, %rd659;
	xor.b64  	%rd661, %rd652, %rd660;
	mov.b64 	{%r499, %r500}, %rd661;
	mov.b64 	%rd662, {%r500, %r499};
	add.s64 	%rd663, %rd633, %rd662;
	xor.b64  	%rd664, %rd615, %rd663;
	mov.b64 	{%r501, %r502}, %rd664;
	shf.l.wrap.b32 	%r503, %r502, %r501, 8;
	shf.l.wrap.b32 	%r504, %r501, %r502, 8;
	mov.b64 	%rd665, {%r504, %r503};
	add.s64 	%rd666, %rd660, %rd665;
	ld.const.u8 	%r505, [%rd963+2];
	mul.wide.u32 	%rd667, %r505, 8;
	add.s64 	%rd668, %rd3, %rd667;
	ld.local.u64 	%rd669, [%rd668];
	add.s64 	%rd979, %rd666, %rd669;
	xor.b64  	%rd670, %rd662, %rd979;
	mov.b64 	{%r506, %r507}, %rd670;
	shf.l.wrap.b32 	%r508, %r507, %r506, 16;
	shf.l.wrap.b32 	%r509, %r506, %r507, 16;
	mov.b64 	%rd965, {%r509, %r508};
	add.s64 	%rd968, %rd663, %rd965;
	xor.b64  	%rd671, %rd665, %rd968;
	mov.b64 	{%r510, %r511}, %rd671;
	shf.l.wrap.b32 	%r512, %r510, %r511, 1;
	shf.l.wrap.b32 	%r513, %r511, %r510, 1;
	mov.b64 	%rd974, {%r513, %r512};
	add.s64 	%rd672, %rd635, %rd610;
	ld.const.u8 	%r514, [%rd963+3];
	mul.wide.u32 	%rd673, %r514, 8;
	add.s64 	%rd674, %rd3, %rd673;
	ld.local.u64 	%rd675, [%rd674];
	add.s64 	%rd676, %rd672, %rd675;
	xor.b64  	%rd677, %rd592, %rd676;
	mov.b64 	{%r515, %r516}, %rd677;
	mov.b64 	%rd678, {%r516, %r515};
	add.s64 	%rd679, %rd653, %rd678;
	xor.b64  	%rd680, %rd635, %rd679;
	mov.b64 	{%r517, %r518}, %rd680;
	shf.l.wrap.b32 	%r519, %r518, %r517, 8;
	shf.l.wrap.b32 	%r520, %r517, %r518, 8;
	mov.b64 	%rd681, {%r520, %r519};
	add.s64 	%rd682, %rd676, %rd681;
	ld.const.u8 	%r521, [%rd963+4];
	mul.wide.u32 	%rd683, %r521, 8;
	add.s64 	%rd684, %rd3, %rd683;
	ld.local.u64 	%rd685, [%rd684];
	add.s64 	%rd975, %rd682, %rd685;
	xor.b64  	%rd686, %rd678, %rd975;
	mov.b64 	{%r522, %r523}, %rd686;
	shf.l.wrap.b32 	%r524, %r523, %r522, 16;
	shf.l.wrap.b32 	%r525, %r522, %r523, 16;
	mov.b64 	%rd977, {%r525, %r524};
	add.s64 	%rd964, %rd679, %rd977;
	xor.b64  	%rd687, %rd681, %rd964;
	mov.b64 	{%r526, %r527}, %rd687;
	shf.l.wrap.b32 	%r528, %r526, %r527, 1;
	shf.l.wrap.b32 	%r529, %r527, %r526, 1;
	mov.b64 	%rd970, {%r529, %r528};
	add.s64 	%rd688, %rd655, %rd630;
	ld.const.u8 	%r530, [%rd963+5];
	mul.wide.u32 	%rd689, %r530, 8;
	add.s64 	%rd690, %rd3, %rd689;
	ld.local.u64 	%rd691, [%rd690];
	add.s64 	%rd692, %rd688, %rd691;
	xor.b64  	%rd693, %rd612, %rd692;
	mov.b64 	{%r531, %r532}, %rd693;
	mov.b64 	%rd694, {%r532, %r531};
	add.s64 	%rd695, %rd593, %rd694;
	xor.b64  	%rd696, %rd655, %rd695;
	mov.b64 	{%r533, %r534}, %rd696;
	shf.l.wrap.b32 	%r535, %r534, %r533, 8;
	shf.l.wrap.b32 	%r536, %r533, %r534, 8;
	mov.b64 	%rd697, {%r536, %r535};
	add.s64 	%rd698, %rd692, %rd697;
	ld.const.u8 	%r537, [%rd963+6];
	mul.wide.u32 	%rd699, %r537, 8;
	add.s64 	%rd700, %rd3, %rd699;
	ld.local.u64 	%rd701, [%rd700];
	add.s64 	%rd971, %rd698, %rd701;
	xor.b64  	%rd702, %rd694, %rd971;
	mov.b64 	{%r538, %r539}, %rd702;
	shf.l.wrap.b32 	%r540, %r539, %r538, 16;
	shf.l.wrap.b32 	%r541, %r538, %r539, 16;
	mov.b64 	%rd973, {%r541, %r540};
	add.s64 	%rd976, %rd695, %rd973;
	xor.b64  	%rd703, %rd697, %rd976;
	mov.b64 	{%r542, %r543}, %rd703;
	shf.l.wrap.b32 	%r544, %r542, %r543, 1;
	shf.l.wrap.b32 	%r545, %r543, %r542, 1;
	mov.b64 	%rd966, {%r545, %r544};
	add.s64 	%rd704, %rd595, %rd650;
	ld.const.u8 	%r546, [%rd963+7];
	mul.wide.u32 	%rd705, %r546, 8;
	add.s64 	%rd706, %rd3, %rd705;
	ld.local.u64 	%rd707, [%rd706];
	add.s64 	%rd708, %rd704, %rd707;
	xor.b64  	%rd709, %rd632, %rd708;
	mov.b64 	{%r547, %r548}, %rd709;
	mov.b64 	%rd710, {%r548, %r547};
	add.s64 	%rd711, %rd613, %rd710;
	xor.b64  	%rd712, %rd595, %rd711;
	mov.b64 	{%r549, %r550}, %rd712;
	shf.l.wrap.b32 	%r551, %r550, %r549, 8;
	shf.l.wrap.b32 	%r552, %r549, %r550, 8;
	mov.b64 	%rd713, {%r552, %r551};
	add.s64 	%rd714, %rd708, %rd713;
	ld.const.u8 	%r553, [%rd963+8];
	mul.wide.u32 	%rd715, %r553, 8;
	add.s64 	%rd716, %rd3, %rd715;
	ld.local.u64 	%rd717, [%rd716];
	add.s64 	%rd967, %rd714, %rd717;
	xor.b64  	%rd718, %rd710, %rd967;
	mov.b64 	{%r554, %r555}, %rd718;
	shf.l.wrap.b32 	%r556, %r555, %r554, 16;
	shf.l.wrap.b32 	%r557, %r554, %r555, 16;
	mov.b64 	%rd969, {%r557, %r556};
	add.s64 	%rd972, %rd711, %rd969;
	xor.b64  	%rd719, %rd713, %rd972;
	mov.b64 	{%r558, %r559}, %rd719;
	shf.l.wrap.b32 	%r560, %r558, %r559, 1;
	shf.l.wrap.b32 	%r561, %r559, %r558, 1;
	mov.b64 	%rd978, {%r561, %r560};
	add.s32 	%r798, %r798, 1;
	add.s64 	%rd963, %rd963, 16;
	setp.ne.s32 	%p32, %r798, 12;
	@%p32 bra 	$L__BB0_41;
	xor.b64  	%rd720, %rd976, %rd979;
	xor.b64  	%rd721, %rd720, %rd126;
	xor.b64  	%rd722, %rd972, %rd975;
	xor.b64  	%rd723, %rd722, %rd7;
	xor.b64  	%rd724, %rd968, %rd971;
	xor.b64  	%rd725, %rd724, %rd8;
	xor.b64  	%rd726, %rd964, %rd967;
	xor.b64  	%rd727, %rd726, %rd9;
	cvt.u32.u64 	%r796, %rd721;
	{ .reg .b32 tmp; mov.b64 {tmp, %r795}, %rd721; }
	cvt.u32.u64 	%r794, %rd723;
	{ .reg .b32 tmp; mov.b64 {tmp, %r793}, %rd723; }
	cvt.u32.u64 	%r792, %rd725;
	{ .reg .b32 tmp; mov.b64 {tmp, %r791}, %rd725; }
	cvt.u32.u64 	%r790, %rd727;
	{ .reg .b32 tmp; mov.b64 {tmp, %r799}, %rd727; }
$L__BB0_43:
	add.s32 	%r797, %r797, 1;
	setp.ne.s32 	%p33, %r797, 64;
	mov.u32 	%r789, %r799;
	@%p33 bra 	$L__BB0_39;
	mov.b32 	%r807, 0;
	st.local.v4.u32 	[%rd3+32], {%r807, %r807, %r807, %r807};
	st.local.v4.u32 	[%rd3+48], {%r807, %r807, %r807, %r807};
	st.local.v4.u32 	[%rd3+64], {%r807, %r807, %r807, %r807};
	st.local.v4.u32 	[%rd3+80], {%r807, %r807, %r807, %r807};
	st.local.v4.u32 	[%rd3+96], {%r807, %r807, %r807, %r807};
	st.local.v4.u32 	[%rd3+112], {%r807, %r807, %r807, %r807};
	st.local.v4.b32 	[%rd3], {%r796, %r795, %r794, %r793};
	st.local.v4.b32 	[%rd3+16], {%r792, %r791, %r790, %r799};
	mov.u64 	%rd729, blake2b_sigma;
	add.s64 	%rd980, %rd729, 7;
	mov.u64 	%rd981, %rd9;
	mov.u64 	%rd983, %rd982;
	mov.u64 	%rd984, %rd9;
	mov.u64 	%rd985, %rd8;
	mov.u64 	%rd988, %rd8;
	mov.u64 	%rd989, %rd7;
	mov.u64 	%rd991, %rd990;
	mov.u64 	%rd992, %rd7;
	mov.u64 	%rd996, %rd126;
$L__BB0_45:
	add.s64 	%rd730, %rd995, %rd996;
	ld.const.u8 	%r563, [%rd980+-7];
	mul.wide.u32 	%rd731, %r563, 8;
	add.s64 	%rd732, %rd3, %rd731;
	ld.local.u64 	%rd733, [%rd732];
	add.s64 	%rd734, %rd730, %rd733;
	xor.b64  	%rd735, %rd994, %rd734;
	mov.b64 	{%r564, %r565}, %rd735;
	mov.b64 	%rd736, {%r565, %r564};
	add.s64 	%rd737, %rd993, %rd736;
	xor.b64  	%rd738, %rd995, %rd737;
	mov.b64 	{%r566, %r567}, %rd738;
	shf.l.wrap.b32 	%r568, %r567, %r566, 8;
	shf.l.wrap.b32 	%r569, %r566, %r567, 8;
	mov.b64 	%rd739, {%r569, %r568};
	add.s64 	%rd740, %rd734, %rd739;
	ld.const.u8 	%r570, [%rd980+-6];
	mul.wide.u32 	%rd741, %r570, 8;
	add.s64 	%rd742, %rd3, %rd741;
	ld.local.u64 	%rd743, [%rd742];
	add.s64 	%rd744, %rd740, %rd743;
	xor.b64  	%rd745, %rd736, %rd744;
	mov.b64 	{%r571, %r572}, %rd745;
	shf.l.wrap.b32 	%r573, %r572, %r571, 16;
	shf.l.wrap.b32 	%r574, %r571, %r572, 16;
	mov.b64 	%rd746, {%r574, %r573};
	add.s64 	%rd747, %rd737, %rd746;
	xor.b64  	%rd748, %rd739, %rd747;
	mov.b64 	{%r575, %r576}, %rd748;
	shf.l.wrap.b32 	%r577, %r575, %r576, 1;
	shf.l.wrap.b32 	%r578, %r576, %r575, 1;
	mov.b64 	%rd749, {%r578, %r577};
	add.s64 	%rd750, %rd991, %rd992;
	ld.const.u8 	%r579, [%rd980+-5];
	mul.wide.u32 	%rd751, %r579, 8;
	add.s64 	%rd752, %rd3, %rd751;
	ld.local.u64 	%rd753, [%rd752];
	add.s64 	%rd754, %rd750, %rd753;
	xor.b64  	%rd755, %rd990, %rd754;
	mov.b64 	{%r580, %r581}, %rd755;
	mov.b64 	%rd756, {%r581, %r580};
	add.s64 	%rd757, %rd989, %rd756;
	xor.b64  	%rd758, %rd991, %rd757;
	mov.b64 	{%r582, %r583}, %rd758;
	shf.l.wrap.b32 	%r584, %r583, %r582, 8;
	shf.l.wrap.b32 	%r585, %r582, %r583, 8;
	mov.b64 	%rd759, {%r585, %r584};
	add.s64 	%rd760, %rd754, %rd759;
	ld.const.u8 	%r586, [%rd980+-4];
	mul.wide.u32 	%rd761, %r586, 8;
	add.s64 	%rd762, %rd3, %rd761;
	ld.local.u64 	%rd763, [%rd762];
	add.s64 	%rd764, %rd760, %rd763;
	xor.b64  	%rd765, %rd756, %rd764;
	mov.b64 	{%r587, %r588}, %rd765;
	shf.l.wrap.b32 	%r589, %r588, %r587, 16;
	shf.l.wrap.b32 	%r590, %r587, %r588, 16;
	mov.b64 	%rd766, {%r590, %r589};
	add.s64 	%rd767, %rd757, %rd766;
	xor.b64  	%rd768, %rd759, %rd767;
	mov.b64 	{%r591, %r592}, %rd768;
	shf.l.wrap.b32 	%r593, %r591, %r592, 1;
	shf.l.wrap.b32 	%r594, %r592, %r591, 1;
	mov.b64 	%rd769, {%r594, %r593};
	add.s64 	%rd770, %rd987, %rd988;
	ld.const.u8 	%r595, [%rd980+-3];
	mul.wide.u32 	%rd771, %r595, 8;
	add.s64 	%rd772, %rd3, %rd771;
	ld.local.u64 	%rd773, [%rd772];
	add.s64 	%rd774, %rd770, %rd773;
	xor.b64  	%rd775, %rd986, %rd774;
	mov.b64 	{%r596, %r597}, %rd775;
	mov.b64 	%rd776, {%r597, %r596};
	add.s64 	%rd777, %rd985, %rd776;
	xor.b64  	%rd778, %rd987, %rd777;
	mov.b64 	{%r598, %r599}, %rd778;
	shf.l.wrap.b32 	%r600, %r599, %r598, 8;
	shf.l.wrap.b32 	%r601, %r598, %r599, 8;
	mov.b64 	%rd779, {%r601, %r600};
	add.s64 	%rd780, %rd774, %rd779;
	ld.const.u8 	%r602, [%rd980+-2];
	mul.wide.u32 	%rd781, %r602, 8;
	add.s64 	%rd782, %rd3, %rd781;
	ld.local.u64 	%rd783, [%rd782];
	add.s64 	%rd784, %rd780, %rd783;
	xor.b64  	%rd785, %rd776, %rd784;
	mov.b64 	{%r603, %r604}, %rd785;
	shf.l.wrap.b32 	%r605, %r604, %r603, 16;
	shf.l.wrap.b32 	%r606, %r603, %r604, 16;
	mov.b64 	%rd786, {%r606, %r605};
	add.s64 	%rd787, %rd777, %rd786;
	xor.b64  	%rd788, %rd779, %rd787;
	mov.b64 	{%r607, %r608}, %rd788;
	shf.l.wrap.b32 	%r609, %r607, %r608, 1;
	shf.l.wrap.b32 	%r610, %r608, %r607, 1;
	mov.b64 	%rd789, {%r610, %r609};
	add.s64 	%rd790, %rd983, %rd984;
	ld.const.u8 	%r611, [%rd980+-1];
	mul.wide.u32 	%rd791, %r611, 8;
	add.s64 	%rd792, %rd3, %rd791;
	ld.local.u64 	%rd793, [%rd792];
	add.s64 	%rd794, %rd790, %rd793;
	xor.b64  	%rd795, %rd982, %rd794;
	mov.b64 	{%r612, %r613}, %rd795;
	mov.b64 	%rd796, {%r613, %r612};
	add.s64 	%rd797, %rd981, %rd796;
	xor.b64  	%rd798, %rd983, %rd797;
	mov.b64 	{%r614, %r615}, %rd798;
	shf.l.wrap.b32 	%r616, %r615, %r614, 8;
	shf.l.wrap.b32 	%r617, %r614, %r615, 8;
	mov.b64 	%rd799, {%r617, %r616};
	add.s64 	%rd800, %rd794, %rd799;
	ld.const.u8 	%r618, [%rd980];
	mul.wide.u32 	%rd801, %r618, 8;
	add.s64 	%rd802, %rd3, %rd801;
	ld.local.u64 	%rd803, [%rd802];
	add.s64 	%rd804, %rd800, %rd803;
	xor.b64  	%rd805, %rd796, %rd804;
	mov.b64 	{%r619, %r620}, %rd805;
	shf.l.wrap.b32 	%r621, %r620, %r619, 16;
	shf.l.wrap.b32 	%r622, %r619, %r620, 16;
	mov.b64 	%rd806, {%r622, %r621};
	add.s64 	%rd807, %rd797, %rd806;
	xor.b64  	%rd808, %rd799, %rd807;
	mov.b64 	{%r623, %r624}, %rd808;
	shf.l.wrap.b32 	%r625, %r623, %r624, 1;
	shf.l.wrap.b32 	%r626, %r624, %r623, 1;
	mov.b64 	%rd809, {%r626, %r625};
	add.s64 	%rd810, %rd769, %rd744;
	ld.const.u8 	%r627, [%rd980+1];
	mul.wide.u32 	%rd811, %r627, 8;
	add.s64 	%rd812, %rd3, %rd811;
	ld.local.u64 	%rd813, [%rd812];
	add.s64 	%rd814, %rd810, %rd813;
	xor.b64  	%rd815, %rd806, %rd814;
	mov.b64 	{%r628, %r629}, %rd815;
	mov.b64 	%rd816, {%r629, %r628};
	add.s64 	%rd817, %rd787, %rd816;
	xor.b64  	%rd818, %rd769, %rd817;
	mov.b64 	{%r630, %r631}, %rd818;
	shf.l.wrap.b32 	%r632, %r631, %r630, 8;
	shf.l.wrap.b32 	%r633, %r630, %r631, 8;
	mov.b64 	%rd819, {%r633, %r632};
	add.s64 	%rd820, %rd814, %rd819;
	ld.const.u8 	%r634, [%rd980+2];
	mul.wide.u32 	%rd821, %r634, 8;
	add.s64 	%rd822, %rd3, %rd821;
	ld.local.u64 	%rd823, [%rd822];
	add.s64 	%rd996, %rd820, %rd823;
	xor.b64  	%rd824, %rd816, %rd996;
	mov.b64 	{%r635, %r636}, %rd824;
	shf.l.wrap.b32 	%r637, %r636, %r635, 16;
	shf.l.wrap.b32 	%r638, %r635, %r636, 16;
	mov.b64 	%rd982, {%r638, %r637};
	add.s64 	%rd985, %rd817, %rd982;
	xor.b64  	%rd825, %rd819, %rd985;
	mov.b64 	{%r639, %r640}, %rd825;
	shf.l.wrap.b32 	%r641, %r639, %r640, 1;
	shf.l.wrap.b32 	%r642, %r640, %r639, 1;
	mov.b64 	%rd991, {%r642, %r641};
	add.s64 	%rd826, %rd789, %rd764;
	ld.const.u8 	%r643, [%rd980+3];
	mul.wide.u32 	%rd827, %r643, 8;
	add.s64 	%rd828, %rd3, %rd827;
	ld.local.u64 	%rd829, [%rd828];
	add.s64 	%rd830, %rd826, %rd829;
	xor.b64  	%rd831, %rd746, %rd830;
	mov.b64 	{%r644, %r645}, %rd831;
	mov.b64 	%rd832, {%r645, %r644};
	add.s64 	%rd833, %rd807, %rd832;
	xor.b64  	%rd834, %rd789, %rd833;
	mov.b64 	{%r646, %r647}, %rd834;
	shf.l.wrap.b32 	%r648, %r647, %r646, 8;
	shf.l.wrap.b32 	%r649, %r646, %r647, 8;
	mov.b64 	%rd835, {%r649, %r648};
	add.s64 	%rd836, %rd830, %rd835;
	ld.const.u8 	%r650, [%rd980+4];
	mul.wide.u32 	%rd837, %r650, 8;
	add.s64 	%rd838, %rd3, %rd837;
	ld.local.u64 	%rd839, [%rd838];
	add.s64 	%rd992, %rd836, %rd839;
	xor.b64  	%rd840, %rd832, %rd992;
	mov.b64 	{%r651, %r652}, %rd840;
	shf.l.wrap.b32 	%r653, %r652, %r651, 16;
	shf.l.wrap.b32 	%r654, %r651, %r652, 16;
	mov.b64 	%rd994, {%r654, %r653};
	add.s64 	%rd981, %rd833, %rd994;
	xor.b64  	%rd841, %rd835, %rd981;
	mov.b64 	{%r655, %r656}, %rd841;
	shf.l.wrap.b32 	%r657, %r655, %r656, 1;
	shf.l.wrap.b32 	%r658, %r656, %r655, 1;
	mov.b64 	%rd987, {%r658, %r657};
	add.s64 	%rd842, %rd809, %rd784;
	ld.const.u8 	%r659, [%rd980+5];
	mul.wide.u32 	%rd843, %r659, 8;
	add.s64 	%rd844, %rd3, %rd843;
	ld.local.u64 	%rd845, [%rd844];
	add.s64 	%rd846, %rd842, %rd845;
	xor.b64  	%rd847, %rd766, %rd846;
	mov.b64 	{%r660, %r661}, %rd847;
	mov.b64 	%rd848, {%r661, %r660};
	add.s64 	%rd849, %rd747, %rd848;
	xor.b64  	%rd850, %rd809, %rd849;
	mov.b64 	{%r662, %r663}, %rd850;
	shf.l.wrap.b32 	%r664, %r663, %r662, 8;
	shf.l.wrap.b32 	%r665, %r662, %r663, 8;
	mov.b64 	%rd851, {%r665, %r664};
	add.s64 	%rd852, %rd846, %rd851;
	ld.const.u8 	%r666, [%rd980+6];
	mul.wide.u32 	%rd853, %r666, 8;
	add.s64 	%rd854, %rd3, %rd853;
	ld.local.u64 	%rd855, [%rd854];
	add.s64 	%rd988, %rd852, %rd855;
	xor.b64  	%rd856, %rd848, %rd988;
	mov.b64 	{%r667, %r668}, %rd856;
	shf.l.wrap.b32 	%r669, %r668, %r667, 16;
	shf.l.wrap.b32 	%r670, %r667, %r668, 16;
	mov.b64 	%rd990, {%r670, %r669};
	add.s64 	%rd993, %rd849, %rd990;
	xor.b64  	%rd857, %rd851, %rd993;
	mov.b64 	{%r671, %r672}, %rd857;
	shf.l.wrap.b32 	%r673, %r671, %r672, 1;
	shf.l.wrap.b32 	%r674, %r672, %r671, 1;
	mov.b64 	%rd983, {%r674, %r673};
	add.s64 	%rd858, %rd749, %rd804;
	ld.const.u8 	%r675, [%rd980+7];
	mul.wide.u32 	%rd859, %r675, 8;
	add.s64 	%rd860, %rd3, %rd859;
	ld.local.u64 	%rd861, [%rd860];
	add.s64 	%rd862, %rd858, %rd861;
	xor.b64  	%rd863, %rd786, %rd862;
	mov.b64 	{%r676, %r677}, %rd863;
	mov.b64 	%rd864, {%r677, %r676};
	add.s64 	%rd865, %rd767, %rd864;
	xor.b64  	%rd866, %rd749, %rd865;
	mov.b64 	{%r678, %r679}, %rd866;
	shf.l.wrap.b32 	%r680, %r679, %r678, 8;
	shf.l.wrap.b32 	%r681, %r678, %r679, 8;
	mov.b64 	%rd867, {%r681, %r680};
	add.s64 	%rd868, %rd862, %rd867;
	ld.const.u8 	%r682, [%rd980+8];
	mul.wide.u32 	%rd869, %r682, 8;
	add.s64 	%rd870, %rd3, %rd869;
	ld.local.u64 	%rd871, [%rd870];
	add.s64 	%rd984, %rd868, %rd871;
	xor.b64  	%rd872, %rd864, %rd984;
	mov.b64 	{%r683, %r684}, %rd872;
	shf.l.wrap.b32 	%r685, %r684, %r683, 16;
	shf.l.wrap.b32 	%r686, %r683, %r684, 16;
	mov.b64 	%rd986, {%r686, %r685};
	add.s64 	%rd989, %rd865, %rd986;
	xor.b64  	%rd873, %rd867, %rd989;
	mov.b64 	{%r687, %r688}, %rd873;
	shf.l.wrap.b32 	%r689, %r687, %r688, 1;
	shf.l.wrap.b32 	%r690, %r688, %r687, 1;
	mov.b64 	%rd995, {%r690, %r689};
	add.s32 	%r807, %r807, 1;
	add.s64 	%rd980, %rd980, 16;
	setp.ne.s32 	%p34, %r807, 12;
	@%p34 bra 	$L__BB0_45;
	xor.b64  	%rd874, %rd993, %rd996;
	xor.b64  	%rd195, %rd874, %rd126;
	xor.b64  	%rd875, %rd989, %rd992;
	xor.b64  	%rd196, %rd875, %rd7;
	xor.b64  	%rd876, %rd985, %rd988;
	xor.b64  	%rd197, %rd876, %rd8;
	xor.b64  	%rd877, %rd981, %rd984;
	xor.b64  	%rd198, %rd877, %rd9;
	cvt.u16.u64 	%rs1, %rd195;
	and.b16  	%rs44, %rs1, 255;
	shr.u64 	%rd878, %rd195, 8;
	cvt.u16.u64 	%rs2, %rd878;
	shr.u64 	%rd879, %rd195, 16;
	cvt.u16.u64 	%rs3, %rd879;
	shr.u64 	%rd880, %rd195, 24;
	cvt.u16.u64 	%rs4, %rd880;
	shr.u64 	%rd881, %rd195, 32;
	cvt.u16.u64 	%rs5, %rd881;
	shr.u64 	%rd882, %rd195, 40;
	cvt.u16.u64 	%rs6, %rd882;
	shr.u64 	%rd883, %rd195, 48;
	cvt.u16.u64 	%rs7, %rd883;
	shr.u64 	%rd884, %rd195, 56;
	cvt.u16.u64 	%rs8, %rd884;
	cvt.u16.u64 	%rs9, %rd196;
	shr.u64 	%rd885, %rd196, 8;
	cvt.u16.u64 	%rs10, %rd885;
	shr.u64 	%rd886, %rd196, 16;
	cvt.u16.u64 	%rs11, %rd886;
	shr.u64 	%rd887, %rd196, 24;
	cvt.u16.u64 	%rs12, %rd887;
	shr.u64 	%rd888, %rd196, 32;
	cvt.u16.u64 	%rs13, %rd888;
	shr.u64 	%rd889, %rd196, 40;
	cvt.u16.u64 	%rs14, %rd889;
	shr.u64 	%rd890, %rd196, 48;
	cvt.u16.u64 	%rs15, %rd890;
	shr.u64 	%rd891, %rd196, 56;
	cvt.u16.u64 	%rs16, %rd891;
	cvt.u16.u64 	%rs17, %rd197;
	shr.u64 	%rd892, %rd197, 8;
	cvt.u16.u64 	%rs18, %rd892;
	shr.u64 	%rd893, %rd197, 16;
	cvt.u16.u64 	%rs19, %rd893;
	shr.u64 	%rd894, %rd197, 24;
	cvt.u16.u64 	%rs20, %rd894;
	shr.u64 	%rd895, %rd197, 32;
	cvt.u16.u64 	%rs21, %rd895;
	shr.u64 	%rd896, %rd197, 40;
	cvt.u16.u64 	%rs22, %rd896;
	shr.u64 	%rd897, %rd197, 48;
	cvt.u16.u64 	%rs23, %rd897;
	shr.u64 	%rd898, %rd197, 56;
	cvt.u16.u64 	%rs24, %rd898;
	cvt.u16.u64 	%rs25, %rd198;
	shr.u64 	%rd899, %rd198, 8;
	cvt.u16.u64 	%rs26, %rd899;
	shr.u64 	%rd900, %rd198, 16;
	cvt.u16.u64 	%rs27, %rd900;
	shr.u64 	%rd901, %rd198, 24;
	cvt.u16.u64 	%rs28, %rd901;
	shr.u64 	%rd902, %rd198, 32;
	cvt.u16.u64 	%rs29, %rd902;
	shr.u64 	%rd903, %rd198, 40;
	cvt.u16.u64 	%rs30, %rd903;
	shr.u64 	%rd904, %rd198, 48;
	cvt.u16.u64 	%rs31, %rd904;
	shr.u64 	%rd905, %rd198, 56;
	cvt.u16.u64 	%rs32, %rd905;
	setp.eq.s16 	%p35, %rs44, 0;
	mov.b32 	%r809, 0;
	mov.b32 	%r808, 8;
	mov.u16 	%rs73, %rs1;
	@%p35 bra 	$L__BB0_55;
$L__BB0_47:
	cvt.u32.u16 	%r755, %rs73;
	and.b32  	%r104, %r755, 255;
	and.b32  	%r756, %r755, 128;
	setp.eq.s32 	%p67, %r756, 0;
	mov.u32 	%r810, %r809;
	@%p67 bra 	$L__BB0_48;
	bra.uni 	$L__BB0_86;
$L__BB0_48:
	add.s32 	%r810, %r809, 1;
	and.b32  	%r757, %r104, 64;
	setp.ne.s32 	%p68, %r757, 0;
	@%p68 bra 	$L__BB0_86;
	add.s32 	%r810, %r809, 2;
	and.b32  	%r758, %r104, 32;
	setp.ne.s32 	%p69, %r758, 0;
	@%p69 bra 	$L__BB0_86;
	add.s32 	%r810, %r809, 3;
	and.b32  	%r759, %r104, 16;
	setp.ne.s32 	%p70, %r759, 0;
	@%p70 bra 	$L__BB0_86;
	add.s32 	%r810, %r809, 4;
	and.b32  	%r760, %r104, 8;
	setp.ne.s32 	%p71, %r760, 0;
	@%p71 bra 	$L__BB0_86;
	add.s32 	%r810, %r809, 5;
	and.b32  	%r761, %r104, 4;
	setp.ne.s32 	%p72, %r761, 0;
	@%p72 bra 	$L__BB0_86;
	add.s32 	%r810, %r809, 6;
	and.b32  	%r762, %r104, 2;
	setp.ne.s32 	%p73, %r762, 0;
	@%p73 bra 	$L__BB0_86;
	add.s32 	%r763, %r809, 7;
	and.b16  	%rs72, %rs73, 255;
	setp.eq.s16 	%p74, %rs72, 0;
	selp.b32 	%r810, %r808, %r763, %p74;
	bra.uni 	$L__BB0_86;
$L__BB0_55:
	and.b16  	%rs45, %rs2, 255;
	setp.ne.s16 	%p36, %rs45, 0;
	mov.b32 	%r809, 8;
	mov.b32 	%r808, 16;
	mov.u16 	%rs73, %rs2;
	@%p36 bra 	$L__BB0_47;
	and.b16  	%rs46, %rs3, 255;
	setp.ne.s16 	%p37, %rs46, 0;
	mov.b32 	%r809, 16;
	mov.b32 	%r808, 24;
	mov.u16 	%rs73, %rs3;
	@%p37 bra 	$L__BB0_47;
	and.b16  	%rs47, %rs4, 255;
	setp.ne.s16 	%p38, %rs47, 0;
	mov.b32 	%r809, 24;
	mov.b32 	%r808, 32;
	mov.u16 	%rs73, %rs4;
	@%p38 bra 	$L__BB0_47;
	and.b16  	%rs48, %rs5, 255;
	setp.ne.s16 	%p39, %rs48, 0;
	mov.b32 	%r809, 32;
	mov.b32 	%r808, 40;
	mov.u16 	%rs73, %rs5;
	@%p39 bra 	$L__BB0_47;
	and.b16  	%rs49, %rs6, 255;
	setp.ne.s16 	%p40, %rs49, 0;
	mov.b32 	%r809, 40;
	mov.b32 	%r808, 48;
	mov.u16 	%rs73, %rs6;
	@%p40 bra 	$L__BB0_47;
	and.b16  	%rs50, %rs7, 255;
	setp.ne.s16 	%p41, %rs50, 0;
	mov.b32 	%r809, 48;
	mov.b32 	%r808, 56;
	mov.u16 	%rs73, %rs7;
	@%p41 bra 	$L__BB0_47;
	setp.gt.u64 	%p42, %rd195, 72057594037927935;
	mov.b32 	%r809, 56;
	mov.b32 	%r808, 64;
	mov.u16 	%rs73, %rs8;
	@%p42 bra 	$L__BB0_47;
	and.b16  	%rs51, %rs9, 255;
	setp.ne.s16 	%p43, %rs51, 0;
	mov.b32 	%r809, 64;
	mov.b32 	%r808, 72;
	mov.u16 	%rs73, %rs9;
	@%p43 bra 	$L__BB0_47;
	and.b16  	%rs52, %rs10, 255;
	setp.ne.s16 	%p44, %rs52, 0;
	mov.b32 	%r809, 72;
	mov.b32 	%r808, 80;
	mov.u16 	%rs73, %rs10;
	@%p44 bra 	$L__BB0_47;
	and.b16  	%rs53, %rs11, 255;
	setp.ne.s16 	%p45, %rs53, 0;
	mov.b32 	%r809, 80;
	mov.b32 	%r808, 88;
	mov.u16 	%rs73, %rs11;
	@%p45 bra 	$L__BB0_47;
	and.b16  	%rs54, %rs12, 255;
	setp.ne.s16 	%p46, %rs54, 0;
	mov.b32 	%r809, 88;
	mov.b32 	%r808, 96;
	mov.u16 	%rs73, %rs12;
	@%p46 bra 	$L__BB0_47;
	and.b16  	%rs55, %rs13, 255;
	setp.ne.s16 	%p47, %rs55, 0;
	mov.b32 	%r809, 96;
	mov.b32 	%r808, 104;
	mov.u16 	%rs73, %rs13;
	@%p47 bra 	$L__BB0_47;
	and.b16  	%rs56, %rs14, 255;
	setp.ne.s16 	%p48, %rs56, 0;
	mov.b32 	%r809, 104;
	mov.b32 	%r808, 112;
	mov.u16 	%rs73, %rs14;
	@%p48 bra 	$L__BB0_47;
	and.b16  	%rs57, %rs15, 255;
	setp.ne.s16 	%p49, %rs57, 0;
	mov.b32 	%r809, 112;
	mov.b32 	%r808, 120;
	mov.u16 	%rs73, %rs15;
	@%p49 bra 	$L__BB0_47;
	setp.gt.u64 	%p50, %rd196, 72057594037927935;
	mov.b32 	%r809, 120;
	mov.b32 	%r808, 128;
	mov.u16 	%rs73, %rs16;
	@%p50 bra 	$L__BB0_47;
	and.b16  	%rs58, %rs17, 255;
	setp.ne.s16 	%p51, %rs58, 0;
	mov.b32 	%r809, 128;
	mov.b32 	%r808, 136;
	mov.u16 	%rs73, %rs17;
	@%p51 bra 	$L__BB0_47;
	and.b16  	%rs59, %rs18, 255;
	setp.ne.s16 	%p52, %rs59, 0;
	mov.b32 	%r809, 136;
	mov.b32 	%r808, 144;
	mov.u16 	%rs73, %rs18;
	@%p52 bra 	$L__BB0_47;
	and.b16  	%rs60, %rs19, 255;
	setp.ne.s16 	%p53, %rs60, 0;
	mov.b32 	%r809, 144;
	mov.b32 	%r808, 152;
	mov.u16 	%rs73, %rs19;
	@%p53 bra 	$L__BB0_47;
	and.b16  	%rs61, %rs20, 255;
	setp.ne.s16 	%p54, %rs61, 0;
	mov.b32 	%r809, 152;
	mov.b32 	%r808, 160;
	mov.u16 	%rs73, %rs20;
	@%p54 bra 	$L__BB0_47;
	and.b16  	%rs62, %rs21, 255;
	setp.ne.s16 	%p55, %rs62, 0;
	mov.b32 	%r809, 160;
	mov.b32 	%r808, 168;
	mov.u16 	%rs73, %rs21;
	@%p55 bra 	$L__BB0_47;
	and.b16  	%rs63, %rs22, 255;
	setp.ne.s16 	%p56, %rs63, 0;
	mov.b32 	%r809, 168;
	mov.b32 	%r808, 176;
	mov.u16 	%rs73, %rs22;
	@%p56 bra 	$L__BB0_47;
	and.b16  	%rs64, %rs23, 255;
	setp.ne.s16 	%p57, %rs64, 0;
	mov.b32 	%r809, 176;
	mov.b32 	%r808, 184;
	mov.u16 	%rs73, %rs23;
	@%p57 bra 	$L__BB0_47;
	setp.gt.u64 	%p58, %rd197, 72057594037927935;
	mov.b32 	%r809, 184;
	mov.b32 	%r808, 192;
	mov.u16 	%rs73, %rs24;
	@%p58 bra 	$L__BB0_47;
	and.b16  	%rs65, %rs25, 255;
	setp.ne.s16 	%p59, %rs65, 0;
	mov.b32 	%r809, 192;
	mov.b32 	%r808, 200;
	mov.u16 	%rs73, %rs25;
	@%p59 bra 	$L__BB0_47;
	and.b16  	%rs66, %rs26, 255;
	setp.ne.s16 	%p60, %rs66, 0;
	mov.b32 	%r809, 200;
	mov.b32 	%r808, 208;
	mov.u16 	%rs73, %rs26;
	@%p60 bra 	$L__BB0_47;
	and.b16  	%rs67, %rs27, 255;
	setp.ne.s16 	%p61, %rs67, 0;
	mov.b32 	%r809, 208;
	mov.b32 	%r808, 216;
	mov.u16 	%rs73, %rs27;
	@%p61 bra 	$L__BB0_47;
	and.b16  	%rs68, %rs28, 255;
	setp.ne.s16 	%p62, %rs68, 0;
	mov.b32 	%r809, 216;
	mov.b32 	%r808, 224;
	mov.u16 	%rs73, %rs28;
	@%p62 bra 	$L__BB0_47;
	and.b16  	%rs69, %rs29, 255;
	setp.ne.s16 	%p63, %rs69, 0;
	mov.b32 	%r809, 224;
	mov.b32 	%r808, 232;
	mov.u16 	%rs73, %rs29;
	@%p63 bra 	$L__BB0_47;
	and.b16  	%rs70, %rs30, 255;
	setp.ne.s16 	%p64, %rs70, 0;
	mov.b32 	%r809, 232;
	mov.b32 	%r808, 240;
	mov.u16 	%rs73, %rs30;
	@%p64 bra 	$L__BB0_47;
	and.b16  	%rs71, %rs31, 255;
	setp.ne.s16 	%p65, %rs71, 0;
	mov.b32 	%r809, 240;
	mov.b32 	%r808, 248;
	mov.u16 	%rs73, %rs31;
	@%p65 bra 	$L__BB0_47;
	setp.lt.u64 	%p66, %rd198, 72057594037927936;
	mov.b32 	%r809, 248;
	mov.b32 	%r808, 256;
	mov.u16 	%rs73, %rs32;
	mov.u32 	%r810, %r808;
	@%p66 bra 	$L__BB0_86;
	bra.uni 	$L__BB0_47;
$L__BB0_86:
	ld.param.u32 	%r766, [_Z20ashmaize_mine_kernelPKhiS0_iPKjimiP12MiningResult_param_7];
	setp.lt.s32 	%p75, %r810, %r766;
	@%p75 bra 	$L__BB0_89;
	ld.param.u64 	%rd907, [_Z20ashmaize_mine_kernelPKhiS0_iPKjimiP12MiningResult_param_8];
	cvta.to.global.u64 	%rd199, %rd907;
	atom.relaxed.global.cas.b32 	%r764, [%rd199+40], 0, 1;
	setp.ne.s32 	%p76, %r764, 0;
	@%p76 bra 	$L__BB0_89;
	st.global.u64 	[%rd199], %rd5;
	st.global.u8 	[%rd199+8], %rs1;
	st.global.u8 	[%rd199+9], %rs2;
	st.global.u8 	[%rd199+10], %rs3;
	st.global.u8 	[%rd199+11], %rs4;
	st.global.u8 	[%rd199+12], %rs5;
	st.global.u8 	[%rd199+13], %rs6;
	st.global.u8 	[%rd199+14], %rs7;
	st.global.u8 	[%rd199+15], %rs8;
	st.global.u8 	[%rd199+16], %rs9;
	st.global.u8 	[%rd199+17], %rs10;
	st.global.u8 	[%rd199+18], %rs11;
	st.global.u8 	[%rd199+19], %rs12;
	st.global.u8 	[%rd199+20], %rs13;
	st.global.u8 	[%rd199+21], %rs14;
	st.global.u8 	[%rd199+22], %rs15;
	st.global.u8 	[%rd199+23], %rs16;
	st.global.u8 	[%rd199+24], %rs17;
	st.global.u8 	[%rd199+25], %rs18;
	st.global.u8 	[%rd199+26], %rs19;
	st.global.u8 	[%rd199+27], %rs20;
	st.global.u8 	[%rd199+28], %rs21;
	st.global.u8 	[%rd199+29], %rs22;
	st.global.u8 	[%rd199+30], %rs23;
	st.global.u8 	[%rd199+31], %rs24;
	st.global.u8 	[%rd199+32], %rs25;
	st.global.u8 	[%rd199+33], %rs26;
	st.global.u8 	[%rd199+34], %rs27;
	st.global.u8 	[%rd199+35], %rs28;
	st.global.u8 	[%rd199+36], %rs29;
	st.global.u8 	[%rd199+37], %rs30;
	st.global.u8 	[%rd199+38], %rs31;
	st.global.u8 	[%rd199+39], %rs32;
$L__BB0_89:
	ret;

}
	// .globl	_Z16build_rom_kernelPKhiPji
.visible .entry _Z16build_rom_kernelPKhiPji(
	.param .u64 .ptr .align 1 _Z16build_rom_kernelPKhiPji_param_0,
	.param .u32 _Z16build_rom_kernelPKhiPji_param_1,
	.param .u64 .ptr .align 1 _Z16build_rom_kernelPKhiPji_param_2,
	.param .u32 _Z16build_rom_kernelPKhiPji_param_3
)
{
	.local .align 16 .b8 	__local_depot1[208];
	.reg .b64 	%SP;
	.reg .b64 	%SPL;
	.reg .pred 	%p<24>;
	.reg .b16 	%rs<15>;
	.reg .b32 	%r<415>;
	.reg .b64 	%rd<550>;

	mov.u64 	%SPL, __local_depot1;
	ld.param.u64 	%rd120, [_Z16build_rom_kernelPKhiPji_param_0];
	ld.param.u32 	%r61, [_Z16build_rom_kernelPKhiPji_param_3];
	cvta.to.global.u64 	%rd1, %rd120;
	add.u64 	%rd2, %SPL, 0;
	add.u64 	%rd3, %SPL, 128;
	mov.u32 	%r62, %ctaid.x;
	mov.u32 	%r63, %ntid.x;
	mov.u32 	%r64, %tid.x;
	mad.lo.s32 	%r1, %r62, %r63, %r64;
	shl.b32 	%r2, %r1, 4;
	setp.ge.s32 	%p1, %r2, %r61;
	@%p1 bra 	$L__BB1_34;
	ld.param.u32 	%r389, [_Z16build_rom_kernelPKhiPji_param_1];
	setp.lt.s32 	%p2, %r389, 1;
	@%p2 bra 	$L__BB1_8;
	ld.param.u32 	%r390, [_Z16build_rom_kernelPKhiPji_param_1];
	add.s32 	%r66, %r390, -1;
	min.u32 	%r67, %r66, 63;
	add.s32 	%r3, %r67, 1;
	and.b32  	%r4, %r3, 3;
	setp.lt.u32 	%p3, %r390, 4;
	mov.b32 	%r396, 0;
	@%p3 bra 	$L__BB1_5;
	and.b32  	%r396, %r3, 124;
	mov.b32 	%r399, 0;
$L__BB1_4:
	cvt.u64.u32 	%rd123, %r399;
	add.s64 	%rd124, %rd1, %rd123;
	add.s64 	%rd125, %rd3, %rd123;
	ld.global.u8 	%r69, [%rd124+3];
	ld.global.u8 	%r70, [%rd124+2];
	prmt.b32 	%r71, %r70, %r69, 0x3340U;
	ld.global.u8 	%r72, [%rd124+1];
	ld.global.u8 	%r73, [%rd124];
	prmt.b32 	%r74, %r73, %r72, 0x3340U;
	prmt.b32 	%r75, %r74, %r71, 0x5410U;
	st.local.u32 	[%rd125], %r75;
	add.s32 	%r399, %r399, 4;
	setp.eq.s32 	%p4, %r399, %r396;
	@%p4 bra 	$L__BB1_5;
	bra.uni 	$L__BB1_4;
$L__BB1_5:
	setp.eq.s32 	%p5, %r4, 0;
	@%p5 bra 	$L__BB1_8;
	mov.b32 	%r398, 0;
$L__BB1_7:
	.pragma "nounroll";
	cvt.u64.u32 	%rd126, %r396;
	add.s64 	%rd127, %rd1, %rd126;
	ld.global.u8 	%rs1, [%rd127];
	add.s64 	%rd128, %rd3, %rd126;
	st.local.u8 	[%rd128], %rs1;
	add.s32 	%r396, %r396, 1;
	add.s32 	%r398, %r398, 1;
	setp.eq.s32 	%p6, %r398, %r4;
	@%p6 bra 	$L__BB1_8;
	bra.uni 	$L__BB1_7;
$L__BB1_8:
	ld.param.u32 	%r391, [_Z16build_rom_kernelPKhiPji_param_1];
	st.local.u32 	[%rd3+64], %r1;
	add.s32 	%r13, %r391, 4;
	ld.const.u64 	%rd130, [blake2b_IV];
	ld.const.u64 	%rd542, [blake2b_IV+8];
	ld.const.u64 	%rd538, [blake2b_IV+16];
	ld.const.u64 	%rd534, [blake2b_IV+24];
	ld.const.u64 	%rd7, [blake2b_IV+32];
	ld.const.u64 	%rd543, [blake2b_IV+40];
	ld.const.u64 	%rd9, [blake2b_IV+48];
	ld.const.u64 	%rd535, [blake2b_IV+56];
	xor.b64  	%rd529, %rd130, 16842816;
	shr.s32 	%r77, %r13, 31;
	shr.u32 	%r78, %r77, 25;
	add.s32 	%r79, %r13, %r78;
	shr.s32 	%r14, %r79, 7;
	setp.lt.s32 	%p7, %r391, 124;
	mov.b64 	%rd530, 0;
	mov.u64 	%rd522, %rd535;
	mov.u64 	%rd523, %rd9;
	mov.u64 	%rd524, %rd543;
	mov.u64 	%rd525, %rd7;
	mov.u64 	%rd526, %rd534;
	mov.u64 	%rd527, %rd538;
	mov.u64 	%rd528, %rd542;
	@%p7 bra 	$L__BB1_13;
	max.s32 	%r15, %r14, 1;
	mov.b64 	%rd530, 0;
	mov.b32 	%r400, 0;
	mov.u64 	%rd522, %rd535;
	mov.u64 	%rd523, %rd9;
	mov.u64 	%rd524, %rd543;
	mov.u64 	%rd525, %rd7;
	mov.u64 	%rd526, %rd534;
	mov.u64 	%rd527, %rd538;
	mov.u64 	%rd528, %rd542;
$L__BB1_10:
	ld.const.u64 	%rd518, [blake2b_IV];
	shl.b32 	%r82, %r400, 7;
	cvt.u64.u32 	%rd133, %r82;
	add.s64 	%rd134, %rd3, %rd133;
	ld.local.u64 	%rd135, [%rd134];
	ld.local.u64 	%rd136, [%rd134+8];
	st.local.v2.u64 	[%rd2], {%rd135, %rd136};
	ld.local.u64 	%rd137, [%rd134+16];
	ld.local.u64 	%rd138, [%rd134+24];
	st.local.v2.u64 	[%rd2+16], {%rd137, %rd138};
	ld.local.u64 	%rd139, [%rd134+32];
	ld.local.u64 	%rd140, [%rd134+40];
	st.local.v2.u64 	[%rd2+32], {%rd139, %rd140};
	ld.local.u64 	%rd141, [%rd134+48];
	ld.local.u64 	%rd142, [%rd134+56];
	st.local.v2.u64 	[%rd2+48], {%rd141, %rd142};
	ld.local.u64 	%rd143, [%rd134+64];
	ld.local.u64 	%rd144, [%rd134+72];
	st.local.v2.u64 	[%rd2+64], {%rd143, %rd144};
	ld.local.u64 	%rd145, [%rd134+80];
	ld.local.u64 	%rd146, [%rd134+88];
	st.local.v2.u64 	[%rd2+80], {%rd145, %rd146};
	ld.local.u64 	%rd147, [%rd134+96];
	ld.local.u64 	%rd148, [%rd134+104];
	st.local.v2.u64 	[%rd2+96], {%rd147, %rd148};
	ld.local.u64 	%rd149, [%rd134+112];
	ld.local.u64 	%rd150, [%rd134+120];
	st.local.v2.u64 	[%rd2+112], {%rd149, %rd150};
	add.s64 	%rd530, %rd530, 128;
	xor.b64  	%rd519, %rd7, %rd530;
	mov.u64 	%rd151, blake2b_sigma;
	add.s64 	%rd505, %rd151, 7;
	mov.b32 	%r401, 0;
	mov.u64 	%rd506, %rd534;
	mov.u64 	%rd507, %rd535;
	mov.u64 	%rd508, %rd522;
	mov.u64 	%rd509, %rd526;
	mov.u64 	%rd510, %rd538;
	mov.u64 	%rd511, %rd9;
	mov.u64 	%rd512, %rd523;
	mov.u64 	%rd513, %rd527;
	mov.u64 	%rd514, %rd542;
	mov.u64 	%rd515, %rd543;
	mov.u64 	%rd516, %rd524;
	mov.u64 	%rd517, %rd528;
	mov.u64 	%rd520, %rd525;
	mov.u64 	%rd521, %rd529;
$L__BB1_11:
	add.s64 	%rd152, %rd520, %rd521;
	ld.const.u8 	%r83, [%rd505+-7];
	mul.wide.u32 	%rd153, %r83, 8;
	add.s64 	%rd154, %rd2, %rd153;
	ld.local.u64 	%rd155, [%rd154];
	add.s64 	%rd156, %rd152, %rd155;
	xor.b64  	%rd157, %rd519, %rd156;
	mov.b64 	{%r84, %r85}, %rd157;
	mov.b64 	%rd158, {%r85, %r84};
	add.s64 	%rd159, %rd518, %rd158;
	xor.b64  	%rd160, %rd520, %rd159;
	mov.b64 	{%r86, %r87}, %rd160;
	shf.l.wrap.b32 	%r88, %r87, %r86, 8;
	shf.l.wrap.b32 	%r89, %r86, %r87, 8;
	mov.b64 	%rd161, {%r89, %r88};
	add.s64 	%rd162, %rd156, %rd161;
	ld.const.u8 	%r90, [%rd505+-6];
	mul.wide.u32 	%rd163, %r90, 8;
	add.s64 	%rd164, %rd2, %rd163;
	ld.local.u64 	%rd165, [%rd164];
	add.s64 	%rd166, %rd162, %rd165;
	xor.b64  	%rd167, %rd158, %rd166;
	mov.b64 	{%r91, %r92}, %rd167;
	shf.l.wrap.b32 	%r93, %r92, %r91, 16;
	shf.l.wrap.b32 	%r94, %r91, %r92, 16;
	mov.b64 	%rd168, {%r94, %r93};
	add.s64 	%rd169, %rd159, %rd168;
	xor.b64  	%rd170, %rd161, %rd169;
	mov.b64 	{%r95, %r96}, %rd170;
	shf.l.wrap.b32 	%r97, %r95, %r96, 1;
	shf.l.wrap.b32 	%r98, %r96, %r95, 1;
	mov.b64 	%rd171, {%r98, %r97};
	add.s64 	%rd172, %rd516, %rd517;
	ld.const.u8 	%r99, [%rd505+-5];
	mul.wide.u32 	%rd173, %r99, 8;
	add.s64 	%rd174, %rd2, %rd173;
	ld.local.u64 	%rd175, [%rd174];
	add.s64 	%rd176, %rd172, %rd175;
	xor.b64  	%rd177, %rd515, %rd176;
	mov.b64 	{%r100, %r101}, %rd177;
	mov.b64 	%rd178, {%r101, %r100};
	add.s64 	%rd179, %rd514, %rd178;
	xor.b64  	%rd180, %rd516, %rd179;
	mov.b64 	{%r102, %r103}, %rd180;
	shf.l.wrap.b32 	%r104, %r103, %r102, 8;
	shf.l.wrap.b32 	%r105, %r102, %r103, 8;
	mov.b64 	%rd181, {%r105, %r104};
	add.s64 	%rd182, %rd176, %rd181;
	ld.const.u8 	%r106, [%rd505+-4];
	mul.wide.u32 	%rd183, %r106, 8;
	add.s64 	%rd184, %rd2, %rd183;
	ld.local.u64 	%rd185, [%rd184];
	add.s64 	%rd186, %rd182, %rd185;
	xor.b64  	%rd187, %rd178, %rd186;
	mov.b64 	{%r107, %r108}, %rd187;
	shf.l.wrap.b32 	%r109, %r108, %r107, 16;
	shf.l.wrap.b32 	%r110, %r107, %r108, 16;
	mov.b64 	%rd188, {%r110, %r109};
	add.s64 	%rd189, %rd179, %rd188;
	xor.b64  	%rd190, %rd181, %rd189;
	mov.b64 	{%r111, %r112}, %rd190;
	shf.l.wrap.b32 	%r113, %r111, %r112, 1;
	shf.l.wrap.b32 	%r114, %r112, %r111, 1;
	mov.b64 	%rd191, {%r114, %r113};
	add.s64 	%rd192, %rd512, %rd513;
	ld.const.u8 	%r115, [%rd505+-3];
	mul.wide.u32 	%rd193, %r115, 8;
	add.s64 	%rd194, %rd2, %rd193;
	ld.local.u64 	%rd195, [%rd194];
	add.s64 	%rd196, %rd192, %rd195;
	xor.b64  	%rd197, %rd511, %rd196;
	mov.b64 	{%r116, %r117}, %rd197;
	mov.b64 	%rd198, {%r117, %r116};
	add.s64 	%rd199, %rd510, %rd198;
	xor.b64  	%rd200, %rd512, %rd199;
	mov.b64 	{%r118, %r119}, %rd200;
	shf.l.wrap.b32 	%r120, %r119, %r118, 8;
	shf.l.wrap.b32 	%r121, %r118, %r119, 8;
	mov.b64 	%rd201, {%r121, %r120};
	add.s64 	%rd202, %rd196, %rd201;
	ld.const.u8 	%r122, [%rd505+-2];
	mul.wide.u32 	%rd203, %r122, 8;
	add.s64 	%rd204, %rd2, %rd203;
	ld.local.u64 	%rd205, [%rd204];
	add.s64 	%rd206, %rd202, %rd205;
	xor.b64  	%rd207, %rd198, %rd206;
	mov.b64 	{%r123, %r124}, %rd207;
	shf.l.wrap.b32 	%r125, %r124, %r123, 16;
	shf.l.wrap.b32 	%r126, %r123, %r124, 16;
	mov.b64 	%rd208, {%r126, %r125};
	add.s64 	%rd209, %rd199, %rd208;
	xor.b64  	%rd210, %rd201, %rd209;
	mov.b64 	{%r127, %r128}, %rd210;
	shf.l.wrap.b32 	%r129, %r127, %r128, 1;
	shf.l.wrap.b32 	%r130, %r128, %r127, 1;
	mov.b64 	%rd211, {%r130, %r129};
	add.s64 	%rd212, %rd508, %rd509;
	ld.const.u8 	%r131, [%rd505+-1];
	mul.wide.u32 	%rd213, %r131, 8;
	add.s64 	%rd214, %rd2, %rd213;
	ld.local.u64 	%rd215, [%rd214];
	add.s64 	%rd216, %rd212, %rd215;
	xor.b64  	%rd217, %rd507, %rd216;
	mov.b64 	{%r132, %r133}, %rd217;
	mov.b64 	%rd218, {%r133, %r132};
	add.s64 	%rd219, %rd506, %rd218;
	xor.b64  	%rd220, %rd508, %rd219;
	mov.b64 	{%r134, %r135}, %rd220;
	shf.l.wrap.b32 	%r136, %r135, %r134, 8;
	shf.l.wrap.b32 	%r137, %r134, %r135, 8;
	mov.b64 	%rd221, {%r137, %r136};
	add.s64 	%rd222, %rd216, %rd221;
	ld.const.u8 	%r138, [%rd505];
	mul.wide.u32 	%rd223, %r138, 8;
	add.s64 	%rd224, %rd2, %rd223;
	ld.local.u64 	%rd225, [%rd224];
	add.s64 	%rd226, %rd222, %rd225;
	xor.b64  	%rd227, %rd218, %rd226;
	mov.b64 	{%r139, %r140}, %rd227;
	shf.l.wrap.b32 	%r141, %r140, %r139, 16;
	shf.l.wrap.b32 	%r142, %r139, %r140, 16;
	mov.b64 	%rd228, {%r142, %r141};
	add.s64 	%rd229, %rd219, %rd228;
	xor.b64  	%rd230, %rd221, %rd229;
	mov.b64 	{%r143, %r144}, %rd230;
	shf.l.wrap.b32 	%r145, %r143, %r144, 1;
	shf.l.wrap.b32 	%r146, %r144, %r143, 1;
	mov.b64 	%rd231, {%r146, %r145};
	add.s64 	%rd232, %rd191, %rd166;
	ld.const.u8 	%r147, [%rd505+1];
	mul.wide.u32 	%rd233, %r147, 8;
	add.s64 	%rd234, %rd2, %rd233;
	ld.local.u64 	%rd235, [%rd234];
	add.s64 	%rd236, %rd232, %rd235;
	xor.b64  	%rd237, %rd228, %rd236;
	mov.b64 	{%r148, %r149}, %rd237;
	mov.b64 	%rd238, {%r149, %r148};
	add.s64 	%rd239, %rd209, %rd238;
	xor.b64  	%rd240, %rd191, %rd239;
	mov.b64 	{%r150, %r151}, %rd240;
	shf.l.wrap.b32 	%r152, %r151, %r150, 8;
	shf.l.wrap.b32 	%r153, %r150, %r151, 8;
	mov.b64 	%rd241, {%r153, %r152};
	add.s64 	%rd242, %rd236, %rd241;
	ld.const.u8 	%r154, [%rd505+2];
	mul.wide.u32 	%rd243, %r154, 8;
	add.s64 	%rd244, %rd2, %rd243;
	ld.local.u64 	%rd245, [%rd244];
	add.s64 	%rd521, %rd242, %rd245;
	xor.b64  	%rd246, %rd238, %rd521;
	mov.b64 	{%r155, %r156}, %rd246;
	shf.l.wrap.b32 	%r157, %r156, %r155, 16;
	shf.l.wrap.b32 	%r158, %r155, %r156, 16;
	mov.b64 	%rd507, {%r158, %r157};
	add.s64 	%rd510, %rd239, %rd507;
	xor.b64  	%rd247, %rd241, %rd510;
	mov.b64 	{%r159, %r160}, %rd247;
	shf.l.wrap.b32 	%r161, %r159, %r160, 1;
	shf.l.wrap.b32 	%r162, %r160, %r159, 1;
	mov.b64 	%rd516, {%r162, %r161};
	add.s64 	%rd248, %rd211, %rd186;
	ld.const.u8 	%r163, [%rd505+3];
	mul.wide.u32 	%rd249, %r163, 8;
	add.s64 	%rd250, %rd2, %rd249;
	ld.local.u64 	%rd251, [%rd250];
	add.s64 	%rd252, %rd248, %rd251;
	xor.b64  	%rd253, %rd168, %rd252;
	mov.b64 	{%r164, %r165}, %rd253;
	mov.b64 	%rd254, {%r165, %r164};
	add.s64 	%rd255, %rd229, %rd254;
	xor.b64  	%rd256, %rd211, %rd255;
	mov.b64 	{%r166, %r167}, %rd256;
	shf.l.wrap.b32 	%r168, %r167, %r166, 8;
	shf.l.wrap.b32 	%r169, %r166, %r167, 8;
	mov.b64 	%rd257, {%r169, %r168};
	add.s64 	%rd258, %rd252, %rd257;
	ld.const.u8 	%r170, [%rd505+4];
	mul.wide.u32 	%rd259, %r170, 8;
	add.s64 	%rd260, %rd2, %rd259;
	ld.local.u64 	%rd261, [%rd260];
	add.s64 	%rd517, %rd258, %rd261;
	xor.b64  	%rd262, %rd254, %rd517;
	mov.b64 	{%r171, %r172}, %rd262;
	shf.l.wrap.b32 	%r173, %r172, %r171, 16;
	shf.l.wrap.b32 	%r174, %r171, %r172, 16;
	mov.b64 	%rd519, {%r174, %r173};
	add.s64 	%rd506, %rd255, %rd519;
	xor.b64  	%rd263, %rd257, %rd506;
	mov.b64 	{%r175, %r176}, %rd263;
	shf.l.wrap.b32 	%r177, %r175, %r176, 1;
	shf.l.wrap.b32 	%r178, %r176, %r175, 1;
	mov.b64 	%rd512, {%r178, %r177};
	add.s64 	%rd264, %rd231, %rd206;
	ld.const.u8 	%r179, [%rd505+5];
	mul.wide.u32 	%rd265, %r179, 8;
	add.s64 	%rd266, %rd2, %rd265;
	ld.local.u64 	%rd267, [%rd266];
	add.s64 	%rd268, %rd264, %rd267;
	xor.b64  	%rd269, %rd188, %rd268;
	mov.b64 	{%r180, %r181}, %rd269;
	mov.b64 	%rd270, {%r181, %r180};
	add.s64 	%rd271, %rd169, %rd270;
	xor.b64  	%rd272, %rd231, %rd271;
	mov.b64 	{%r182, %r183}, %rd272;
	shf.l.wrap.b32 	%r184, %r183, %r182, 8;
	shf.l.wrap.b32 	%r185, %r182, %r183, 8;
	mov.b64 	%rd273, {%r185, %r184};
	add.s64 	%rd274, %rd268, %rd273;
	ld.const.u8 	%r186, [%rd505+6];
	mul.wide.u32 	%rd275, %r186, 8;
	add.s64 	%rd276, %rd2, %rd275;
	ld.local.u64 	%rd277, [%rd276];
	add.s64 	%rd513, %rd274, %rd277;
	xor.b64  	%rd278, %rd270, %rd513;
	mov.b64 	{%r187, %r188}, %rd278;
	shf.l.wrap.b32 	%r189, %r188, %r187, 16;
	shf.l.wrap.b32 	%r190, %r187, %r188, 16;
	mov.b64 	%rd515, {%r190, %r189};
	add.s64 	%rd518, %rd271, %rd515;
	xor.b64  	%rd279, %rd273, %rd518;
	mov.b64 	{%r191, %r192}, %rd279;
	shf.l.wrap.b32 	%r193, %r191, %r192, 1;
	shf.l.wrap.b32 	%r194, %r192, %r191, 1;
	mov.b64 	%rd508, {%r194, %r193};
	add.s64 	%rd280, %rd171, %rd226;
	ld.const.u8 	%r195, [%rd505+7];
	mul.wide.u32 	%rd281, %r195, 8;
	add.s64 	%rd282, %rd2, %rd281;
	ld.local.u64 	%rd283, [%rd282];
	add.s64 	%rd284, %rd280, %rd283;
	xor.b64  	%rd285, %rd208, %rd284;
	mov.b64 	{%r196, %r197}, %rd285;
	mov.b64 	%rd286, {%r197, %r196};
	add.s64 	%rd287, %rd189, %rd286;
	xor.b64  	%rd288, %rd171, %rd287;
	mov.b64 	{%r198, %r199}, %rd288;
	shf.l.wrap.b32 	%r200, %r199, %r198, 8;
	shf.l.wrap.b32 	%r201, %r198, %r199, 8;
	mov.b64 	%rd289, {%r201, %r200};
	add.s64 	%rd290, %rd284, %rd289;
	ld.const.u8 	%r202, [%rd505+8];
	mul.wide.u32 	%rd291, %r202, 8;
	add.s64 	%rd292, %rd2, %rd291;
	ld.local.u64 	%rd293, [%rd292];
	add.s64 	%rd509, %rd290, %rd293;
	xor.b64  	%rd294, %rd286, %rd509;
	mov.b64 	{%r203, %r204}, %rd294;
	shf.l.wrap.b32 	%r205, %r204, %r203, 16;
	shf.l.wrap.b32 	%r206, %r203, %r204, 16;
	mov.b64 	%rd511, {%r206, %r205};
	add.s64 	%rd514, %rd287, %rd511;
	xor.b64  	%rd295, %rd289, %rd514;
	mov.b64 	{%r207, %r208}, %rd295;
	shf.l.wrap.b32 	%r209, %r207, %r208, 1;
	shf.l.wrap.b32 	%r210, %r208, %r207, 1;
	mov.b64 	%rd520, {%r210, %r209};
	add.s32 	%r401, %r401, 1;
	add.s64 	%rd505, %rd505, 16;
	setp.ne.s32 	%p8, %r401, 12;
	@%p8 bra 	$L__BB1_11;
	xor.b64  	%rd296, %rd518, %rd521;
	xor.b64  	%rd529, %rd296, %rd529;
	xor.b64  	%rd297, %rd514, %rd517;
	xor.b64  	%rd528, %rd297, %rd528;
	xor.b64  	%rd298, %rd510, %rd513;
	xor.b64  	%rd527, %rd298, %rd527;
	xor.b64  	%rd299, %rd506, %rd509;
	xor.b64  	%rd526, %rd299, %rd526;
	xor.b64  	%rd300, %rd519, %rd520;
	xor.b64  	%rd525, %rd300, %rd525;
	xor.b64  	%rd301, %rd515, %rd516;
	xor.b64  	%rd524, %rd301, %rd524;
	xor.b64  	%rd302, %rd511, %rd512;
	xor.b64  	%rd523, %rd302, %rd523;
	xor.b64  	%rd303, %rd507, %rd508;
	xor.b64  	%rd522, %rd303, %rd522;
	add.s32 	%r400, %r400, 1;
	setp.ne.s32 	%p9, %r400, %r15;
	@%p9 bra 	$L__BB1_10;
$L__BB1_13:
	shl.b32 	%r20, %r14, 7;
	sub.s32 	%r21, %r13, %r20;
	mov.b32 	%r211, 0;
	st.local.v4.u32 	[%rd2], {%r211, %r211, %r211, %r211};
	st.local.v4.u32 	[%rd2+16], {%r211, %r211, %r211, %r211};
	st.local.v4.u32 	[%rd2+32], {%r211, %r211, %r211, %r211};
	st.local.v4.u32 	[%rd2+48], {%r211, %r211, %r211, %r211};
	st.local.v4.u32 	[%rd2+64], {%r211, %r211, %r211, %r211};
	st.local.v4.u32 	[%rd2+80], {%r211, %r211, %r211, %r211};
	st.local.v4.u32 	[%rd2+96], {%r211, %r211, %r211, %r211};
	st.local.v4.u32 	[%rd2+112], {%r211, %r211, %r211, %r211};
	setp.lt.s32 	%p10, %r21, 1;
	@%p10 bra 	$L__BB1_26;
	ld.param.u32 	%r392, [_Z16build_rom_kernelPKhiPji_param_1];
	sub.s32 	%r213, %r392, %r20;
	add.s32 	%r214, %r213, 3;
	and.b32  	%r22, %r13, 15;
	setp.lt.u32 	%p11, %r214, 15;
	mov.b32 	%r405, 0;
	@%p11 bra 	$L__BB1_17;
	ld.param.u32 	%r393, [_Z16build_rom_kernelPKhiPji_param_1];
	sub.s32 	%r405, %r21, %r22;
	add.s32 	%r215, %r20, %r22;
	sub.s32 	%r403, %r215, %r393;
	add.s64 	%rd75, %rd3, 8;
	mov.u32 	%r402, %r20;
	mov.u64 	%rd531, %rd2;
$L__BB1_16:
	.pragma "nounroll";
	cvt.s64.s32 	%rd304, %r402;
	add.s64 	%rd305, %rd75, %rd304;
	ld.local.v2.b32 	{%r216, %r217}, [%rd305+-8];
	ld.local.v2.b32 	{%r218, %r219}, [%rd305];
	st.local.v4.b32 	[%rd531], {%r216, %r217, %r218, %r219};
	add.s32 	%r403, %r403, 16;
	add.s64 	%rd531, %rd531, 16;
	add.s32 	%r402, %r402, 16;
	setp.ne.s32 	%p12, %r403, 4;
	@%p12 bra 	$L__BB1_16;
$L__BB1_17:
	setp.eq.s32 	%p13, %r22, 0;
	@%p13 bra 	$L__BB1_26;
	and.b32  	%r30, %r13, 7;
	setp.lt.u32 	%p14, %r22, 8;
	@%p14 bra 	$L__BB1_20;
	add.s32 	%r220, %r20, %r405;
	cvt.s64.s32 	%rd306, %r220;
	add.s64 	%rd307, %rd3, %rd306;
	ld.local.u8 	%rs2, [%rd307];
	cvt.u64.u32 	%rd308, %r405;
	add.s64 	%rd309, %rd2, %rd308;
	st.local.u8 	[%rd309], %rs2;
	ld.local.u8 	%rs3, [%rd307+1];
	st.local.u8 	[%rd309+1], %rs3;
	ld.local.u8 	%rs4, [%rd307+2];
	st.local.u8 	[%rd309+2], %rs4;
	ld.local.u8 	%rs5, [%rd307+3];
	st.local.u8 	[%rd309+3], %rs5;
	ld.local.u8 	%rs6, [%rd307+4];
	st.local.u8 	[%rd309+4], %rs6;
	ld.local.u8 	%rs7, [%rd307+5];
	st.local.u8 	[%rd309+5], %rs7;
	ld.local.u8 	%rs8, [%rd307+6];
	st.local.u8 	[%rd309+6], %rs8;
	ld.local.u8 	%rs9, [%rd307+7];
	st.local.u8 	[%rd309+7], %rs9;
	add.s32 	%r405, %r405, 8;
$L__BB1_20:
	setp.eq.s32 	%p15, %r30, 0;
	@%p15 bra 	$L__BB1_26;
	ld.param.u32 	%r394, [_Z16build_rom_kernelPKhiPji_param_1];
	and.b32  	%r33, %r394, 3;
	setp.lt.u32 	%p16, %r30, 4;
	@%p16 bra 	$L__BB1_23;
	add.s32 	%r221, %r20, %r405;
	cvt.s64.s32 	%rd310, %r221;
	add.s64 	%rd311, %rd3, %rd310;
	ld.local.u8 	%rs10, [%rd311];
	cvt.u64.u32 	%rd312, %r405;
	add.s64 	%rd313, %rd2, %rd312;
	st.local.u8 	[%rd313], %rs10;
	ld.local.u8 	%rs11, [%rd311+1];
	st.local.u8 	[%rd313+1], %rs11;
	ld.local.u8 	%rs12, [%rd311+2];
	st.local.u8 	[%rd313+2], %rs12;
	ld.local.u8 	%rs13, [%rd311+3];
	st.local.u8 	[%rd313+3], %rs13;
	add.s32 	%r405, %r405, 4;
$L__BB1_23:
	setp.eq.s32 	%p17, %r33, 0;
	@%p17 bra 	$L__BB1_26;
	cvt.u64.u32 	%rd314, %r405;
	add.s64 	%rd532, %rd2, %rd314;
	add.s32 	%r408, %r405, %r20;
	neg.s32 	%r407, %r33;
$L__BB1_25:
	.pragma "nounroll";
	cvt.s64.s32 	%rd315, %r408;
	add.s64 	%rd316, %rd3, %rd315;
	ld.local.u8 	%rs14, [%rd316];
	st.local.u8 	[%rd532], %rs14;
	add.s64 	%rd532, %rd532, 1;
	add.s32 	%r408, %r408, 1;
	add.s32 	%r407, %r407, 1;
	setp.ne.s32 	%p18, %r407, 0;
	@%p18 bra 	$L__BB1_25;
$L__BB1_26:
	ld.const.u64 	%rd546, [blake2b_IV];
	cvt.s64.s32 	%rd318, %r21;
	add.s64 	%rd319, %rd530, %rd318;
	xor.b64  	%rd547, %rd7, %rd319;
	mov.u64 	%rd320, blake2b_sigma;
	add.s64 	%rd533, %rd320, 7;
	not.b64 	%rd539, %rd9;
	mov.b32 	%r409, 0;
	mov.u64 	%rd536, %rd522;
	mov.u64 	%rd537, %rd526;
	mov.u64 	%rd540, %rd523;
	mov.u64 	%rd541, %rd527;
	mov.u64 	%rd544, %rd524;
	mov.u64 	%rd545, %rd528;
	mov.u64 	%rd548, %rd525;
	mov.u64 	%rd549, %rd529;
$L__BB1_27:
	add.s64 	%rd321, %rd548, %rd549;
	ld.const.u8 	%r223, [%rd533+-7];
	mul.wide.u32 	%rd322, %r223, 8;
	add.s64 	%rd323, %rd2, %rd322;
	ld.local.u64 	%rd324, [%rd323];
	add.s64 	%rd325, %rd321, %rd324;
	xor.b64  	%rd326, %rd547, %rd325;
	mov.b64 	{%r224, %r225}, %rd326;
	mov.b64 	%rd327, {%r225, %r224};
	add.s64 	%rd328, %rd546, %rd327;
	xor.b64  	%rd329, %rd548, %rd328;
	mov.b64 	{%r226, %r227}, %rd329;
	shf.l.wrap.b32 	%r228, %r227, %r226, 8;
	shf.l.wrap.b32 	%r229, %r226, %r227, 8;
	mov.b64 	%rd330, {%r229, %r228};
	add.s64 	%rd331, %rd325, %rd330;
	ld.const.u8 	%r230, [%rd533+-6];
	mul.wide.u32 	%rd332, %r230, 8;
	add.s64 	%rd333, %rd2, %rd332;
	ld.local.u64 	%rd334, [%rd333];
	add.s64 	%rd335, %rd331, %rd334;
	xor.b64  	%rd336, %rd327, %rd335;
	mov.b64 	{%r231, %r232}, %rd336;
	shf.l.wrap.b32 	%r233, %r232, %r231, 16;
	shf.l.wrap.b32 	%r234, %r231, %r232, 16;
	mov.b64 	%rd337, {%r234, %r233};
	add.s64 	%rd338, %rd328, %rd337;
	xor.b64  	%rd339, %rd330, %rd338;
	mov.b64 	{%r235, %r236}, %rd339;
	shf.l.wrap.b32 	%r237, %r235, %r236, 1;
	shf.l.wrap.b32 	%r238, %r236, %r235, 1;
	mov.b64 	%rd340, {%r238, %r237};
	add.s64 	%rd341, %rd544, %rd545;
	ld.const.u8 	%r239, [%rd533+-5];
	mul.wide.u32 	%rd342, %r239, 8;
	add.s64 	%rd343, %rd2, %rd342;
	ld.local.u64 	%rd344, [%rd343];
	add.s64 	%rd345, %rd341, %rd344;
	xor.b64  	%rd346, %rd543, %rd345;
	mov.b64 	{%r240, %r241}, %rd346;
	mov.b64 	%rd347, {%r241, %r240};
	add.s64 	%rd348, %rd542, %rd347;
	xor.b64  	%rd349, %rd544, %rd348;
	mov.b64 	{%r242, %r243}, %rd349;
	shf.l.wrap.b32 	%r244, %r243, %r242, 8;
	shf.l.wrap.b32 	%r245, %r242, %r243, 8;
	mov.b64 	%rd350, {%r245, %r244};
	add.s64 	%rd351, %rd345, %rd350;
	ld.const.u8 	%r246, [%rd533+-4];
	mul.wide.u32 	%rd352, %r246, 8;
	add.s64 	%rd353, %rd2, %rd352;
	ld.local.u64 	%rd354, [%rd353];
	add.s64 	%rd355, %rd351, %rd354;
	xor.b64  	%rd356, %rd347, %rd355;
	mov.b64 	{%r247, %r248}, %rd356;
	shf.l.wrap.b32 	%r249, %r248, %r247, 16;
	shf.l.wrap.b32 	%r250, %r247, %r248, 16;
	mov.b64 	%rd357, {%r250, %r249};
	add.s64 	%rd358, %rd348, %rd357;
	xor.b64  	%rd359, %rd350, %rd358;
	mov.b64 	{%r251, %r252}, %rd359;
	shf.l.wrap.b32 	%r253, %r251, %r252, 1;
	shf.l.wrap.b32 	%r254, %r252, %r251, 1;
	mov.b64 	%rd360, {%r254, %r253};
	add.s64 	%rd361, %rd540, %rd541;
	ld.const.u8 	%r255, [%rd533+-3];
	mul.wide.u32 	%rd362, %r255, 8;
	add.s64 	%rd363, %rd2, %rd362;
	ld.local.u64 	%rd364, [%rd363];
	add.s64 	%rd365, %rd361, %rd364;
	xor.b64  	%rd366, %rd539, %rd365;
	mov.b64 	{%r256, %r257}, %rd366;
	mov.b64 	%rd367, {%r257, %r256};
	add.s64 	%rd368, %rd538, %rd367;
	xor.b64  	%rd369, %rd540, %rd368;
	mov.b64 	{%r258, %r259}, %rd369;
	shf.l.wrap.b32 	%r260, %r259, %r258, 8;
	shf.l.wrap.b32 	%r261, %r258, %r259, 8;
	mov.b64 	%rd370, {%r261, %r260};
	add.s64 	%rd371, %rd365, %rd370;
	ld.const.u8 	%r262, [%rd533+-2];
	mul.wide.u32 	%rd372, %r262, 8;
	add.s64 	%rd373, %rd2, %rd372;
	ld.local.u64 	%rd374, [%rd373];
	add.s64 	%rd375, %rd371, %rd374;
	xor.b64  	%rd376, %rd367, %rd375;
	mov.b64 	{%r263, %r264}, %rd376;
	shf.l.wrap.b32 	%r265, %r264, %r263, 16;
	shf.l.wrap.b32 	%r266, %r263, %r264, 16;
	mov.b64 	%rd377, {%r266, %r265};
	add.s64 	%rd378, %rd368, %rd377;
	xor.b64  	%rd379, %rd370, %rd378;
	mov.b64 	{%r267, %r268}, %rd379;
	shf.l.wrap.b32 	%r269, %r267, %r268, 1;
	shf.l.wrap.b32 	%r270, %r268, %r267, 1;
	mov.b64 	%rd380, {%r270, %r269};
	add.s64 	%rd381, %rd536, %rd537;
	ld.const.u8 	%r271, [%rd533+-1];
	mul.wide.u32 	%rd382, %r271, 8;
	add.s64 	%rd383, %rd2, %rd382;
	ld.local.u64 	%rd384, [%rd383];
	add.s64 	%rd385, %rd381, %rd384;
	xor.b64  	%rd386, %rd535, %rd385;
	mov.b64 	{%r272, %r273}, %rd386;
	mov.b64 	%rd387, {%r273, %r272};
	add.s64 	%rd388, %rd534, %rd387;
	xor.b64  	%rd389, %rd536, %rd388;
	mov.b64 	{%r274, %r275}, %rd389;
	shf.l.wrap.b32 	%r276, %r275, %r274, 8;
	shf.l.wrap.b32 	%r277, %r274, %r275, 8;
	mov.b64 	%rd390, {%r277, %r276};
	add.s64 	%rd391, %rd385, %rd390;
	ld.const.u8 	%r278, [%rd533];
	mul.wide.u32 	%rd392, %r278, 8;
	add.s64 	%rd393, %rd2, %rd392;
	ld.local.u64 	%rd394, [%rd393];
	add.s64 	%rd395, %rd391, %rd394;
	xor.b64  	%rd396, %rd387, %rd395;
	mov.b64 	{%r279, %r280}, %rd396;
	shf.l.wrap.b32 	%r281, %r280, %r279, 16;
	shf.l.wrap.b32 	%r282, %r279, %r280, 16;
	mov.b64 	%rd397, {%r282, %r281};
	add.s64 	%rd398, %rd388, %rd397;
	xor.b64  	%rd399, %rd390, %rd398;
	mov.b64 	{%r283, %r284}, %rd399;
	shf.l.wrap.b32 	%r285, %r283, %r284, 1;
	shf.l.wrap.b32 	%r286, %r284, %r283, 1;
	mov.b64 	%rd400, {%r286, %r285};
	add.s64 	%rd401, %rd360, %rd335;
	ld.const.u8 	%r287, [%rd533+1];
	mul.wide.u32 	%rd402, %r287, 8;
	add.s64 	%rd403, %rd2, %rd402;
	ld.local.u64 	%rd404, [%rd403];
	add.s64 	%rd405, %rd401, %rd404;
	xor.b64  	%rd406, %rd397, %rd405;
	mov.b64 	{%r288, %r289}, %rd406;
	mov.b64 	%rd407, {%r289, %r288};
	add.s64 	%rd408, %rd378, %rd407;
	xor.b64  	%rd409, %rd360, %rd408;
	mov.b64 	{%r290, %r291}, %rd409;
	shf.l.wrap.b32 	%r292, %r291, %r290, 8;
	shf.l.wrap.b32 	%r293, %r290, %r291, 8;
	mov.b64 	%rd410, {%r293, %r292};
	add.s64 	%rd411, %rd405, %rd410;
	ld.const.u8 	%r294, [%rd533+2];
	mul.wide.u32 	%rd412, %r294, 8;
	add.s64 	%rd413, %rd2, %rd412;
	ld.local.u64 	%rd414, [%rd413];
	add.s64 	%rd549, %rd411, %rd414;
	xor.b64  	%rd415, %rd407, %rd549;
	mov.b64 	{%r295, %r296}, %rd415;
	shf.l.wrap.b32 	%r297, %r296, %r295, 16;
	shf.l.wrap.b32 	%r298, %r295, %r296, 16;
	mov.b64 	%rd535, {%r298, %r297};
	add.s64 	%rd538, %rd408, %rd535;
	xor.b64  	%rd416, %rd410, %rd538;
	mov.b64 	{%r299, %r300}, %rd416;
	shf.l.wrap.b32 	%r301, %r299, %r300, 1;
	shf.l.wrap.b32 	%r302, %r300, %r299, 1;
	mov.b64 	%rd544, {%r302, %r301};
	add.s64 	%rd417, %rd380, %rd355;
	ld.const.u8 	%r303, [%rd533+3];
	mul.wide.u32 	%rd418, %r303, 8;
	add.s64 	%rd419, %rd2, %rd418;
	ld.local.u64 	%rd420, [%rd419];
	add.s64 	%rd421, %rd417, %rd420;
	xor.b64  	%rd422, %rd337, %rd421;
	mov.b64 	{%r304, %r305}, %rd422;
	mov.b64 	%rd423, {%r305, %r304};
	add.s64 	%rd424, %rd398, %rd423;
	xor.b64  	%rd425, %rd380, %rd424;
	mov.b64 	{%r306, %r307}, %rd425;
	shf.l.wrap.b32 	%r308, %r307, %r306, 8;
	shf.l.wrap.b32 	%r309, %r306, %r307, 8;
	mov.b64 	%rd426, {%r309, %r308};
	add.s64 	%rd427, %rd421, %rd426;
	ld.const.u8 	%r310, [%rd533+4];
	mul.wide.u32 	%rd428, %r310, 8;
	add.s64 	%rd429, %rd2, %rd428;
	ld.local.u64 	%rd430, [%rd429];
	add.s64 	%rd545, %rd427, %rd430;
	xor.b64  	%rd431, %rd423, %rd545;
	mov.b64 	{%r311, %r312}, %rd431;
	shf.l.wrap.b32 	%r313, %r312, %r311, 16;
	shf.l.wrap.b32 	%r314, %r311, %r312, 16;
	mov.b64 	%rd547, {%r314, %r313};
	add.s64 	%rd534, %rd424, %rd547;
	xor.b64  	%rd432, %rd426, %rd534;
	mov.b64 	{%r315, %r316}, %rd432;
	shf.l.wrap.b32 	%r317, %r315, %r316, 1;
	shf.l.wrap.b32 	%r318, %r316, %r315, 1;
	mov.b64 	%rd540, {%r318, %r317};
	add.s64 	%rd433, %rd400, %rd375;
	ld.const.u8 	%r319, [%rd533+5];
	mul.wide.u32 	%rd434, %r319, 8;
	add.s64 	%rd435, %rd2, %rd434;
	ld.local.u64 	%rd436, [%rd435];
	add.s64 	%rd437, %rd433, %rd436;
	xor.b64  	%rd438, %rd357, %rd437;
	mov.b64 	{%r320, %r321}, %rd438;
	mov.b64 	%rd439, {%r321, %r320};
	add.s64 	%rd440, %rd338, %rd439;
	xor.b64  	%rd441, %rd400, %rd440;
	mov.b64 	{%r322, %r323}, %rd441;
	shf.l.wrap.b32 	%r324, %r323, %r322, 8;
	shf.l.wrap.b32 	%r325, %r322, %r323, 8;
	mov.b64 	%rd442, {%r325, %r324};
	add.s64 	%rd443, %rd437, %rd442;
	ld.const.u8 	%r326, [%rd533+6];
	mul.wide.u32 	%rd444, %r326, 8;
	add.s64 	%rd445, %rd2, %rd444;
	ld.local.u64 	%rd446, [%rd445];
	add.s64 	%rd541, %rd443, %rd446;
	xor.b64  	%rd447, %rd439, %rd541;
	mov.b64 	{%r327, %r328}, %rd447;
	shf.l.wrap.b32 	%r329, %r328, %r327, 16;
	shf.l.wrap.b32 	%r330, %r327, %r328, 16;
	mov.b64 	%rd543, {%r330, %r329};
	add.s64 	%rd546, %rd440, %rd543;
	xor.b64  	%rd448, %rd442, %rd546;
	mov.b64 	{%r331, %r332}, %rd448;
	shf.l.wrap.b32 	%r333, %r331, %r332, 1;
	shf.l.wrap.b32 	%r334, %r332, %r331, 1;
	mov.b64 	%rd536, {%r334, %r333};
	add.s64 	%rd449, %rd340, %rd395;
	ld.const.u8 	%r335, [%rd533+7];
	mul.wide.u32 	%rd450, %r335, 8;
	add.s64 	%rd451, %rd2, %rd450;
	ld.local.u64 	%rd452, [%rd451];
	add.s64 	%rd453, %rd449, %rd452;
	xor.b64  	%rd454, %rd377, %rd453;
	mov.b64 	{%r336, %r337}, %rd454;
	mov.b64 	%rd455, {%r337, %r336};
	add.s64 	%rd456, %rd358, %rd455;
	xor.b64  	%rd457, %rd340, %rd456;
	mov.b64 	{%r338, %r339}, %rd457;
	shf.l.wrap.b32 	%r340, %r339, %r338, 8;
	shf.l.wrap.b32 	%r341, %r338, %r339, 8;
	mov.b64 	%rd458, {%r341, %r340};
	add.s64 	%rd459, %rd453, %rd458;
	ld.const.u8 	%r342, [%rd533+8];
	mul.wide.u32 	%rd460, %r342, 8;
	add.s64 	%rd461, %rd2, %rd460;
	ld.local.u64 	%rd462, [%rd461];
	add.s64 	%rd537, %rd459, %rd462;
	xor.b64  	%rd463, %rd455, %rd537;
	mov.b64 	{%r343, %r344}, %rd463;
	shf.l.wrap.b32 	%r345, %r344, %r343, 16;
	shf.l.wrap.b32 	%r346, %r343, %r344, 16;
	mov.b64 	%rd539, {%r346, %r345};
	add.s64 	%rd542, %rd456, %rd539;
	xor.b64  	%rd464, %rd458, %rd542;
	mov.b64 	{%r347, %r348}, %rd464;
	shf.l.wrap.b32 	%r349, %r347, %r348, 1;
	shf.l.wrap.b32 	%r350, %r348, %r347, 1;
	mov.b64 	%rd548, {%r350, %r349};
	add.s32 	%r409, %r409, 1;
	add.s64 	%rd533, %rd533, 16;
	setp.ne.s32 	%p19, %r409, 12;
	@%p19 bra 	$L__BB1_27;
	ld.param.u32 	%r395, [_Z16build_rom_kernelPKhiPji_param_3];
	ld.param.u64 	%rd495, [_Z16build_rom_kernelPKhiPji_param_2];
	cvta.to.global.u64 	%rd118, %rd495;
	xor.b64  	%rd465, %rd546, %rd549;
	xor.b64  	%rd466, %rd465, %rd529;
	xor.b64  	%rd467, %rd542, %rd545;
	xor.b64  	%rd468, %rd467, %rd528;
	xor.b64  	%rd469, %rd538, %rd541;
	xor.b64  	%rd470, %rd469, %rd527;
	xor.b64  	%rd471, %rd534, %rd537;
	xor.b64  	%rd472, %rd471, %rd526;
	xor.b64  	%rd473, %rd547, %rd548;
	xor.b64  	%rd474, %rd473, %rd525;
	xor.b64  	%rd475, %rd543, %rd544;
	xor.b64  	%rd476, %rd475, %rd524;
	xor.b64  	%rd477, %rd539, %rd540;
	xor.b64  	%rd478, %rd477, %rd523;
	xor.b64  	%rd479, %rd535, %rd536;
	xor.b64  	%rd480, %rd479, %rd522;
	st.local.u64 	[%rd3], %rd466;
	st.local.u64 	[%rd3+8], %rd468;
	st.local.u64 	[%rd3+16], %rd470;
	st.local.u64 	[%rd3+24], %rd472;
	st.local.u64 	[%rd3+32], %rd474;
	st.local.u64 	[%rd3+40], %rd476;
	st.local.u64 	[%rd3+48], %rd478;
	st.local.u64 	[%rd3+56], %rd480;
	add.s32 	%r351, %r2, 16;
	min.s32 	%r44, %r351, %r395;
	add.s32 	%r45, %r2, 1;
	max.s32 	%r46, %r44, %r45;
	and.b32  	%r47, %r46, 3;
	setp.eq.s32 	%p20, %r47, 0;
	mov.u32 	%r412, %r2;
	@%p20 bra 	$L__BB1_31;
	neg.s32 	%r410, %r47;
	mov.u32 	%r412, %r2;
$L__BB1_30:
	.pragma "nounroll";
	sub.s32 	%r352, %r412, %r2;
	shr.s32 	%r353, %r352, 31;
	shr.u32 	%r354, %r353, 28;
	add.s32 	%r355, %r352, %r354;
	and.b32  	%r356, %r355, -16;
	sub.s32 	%r357, %r352, %r356;
	mul.wide.s32 	%rd481, %r357, 4;
	add.s64 	%rd482, %rd3, %rd481;
	ld.local.u32 	%r358, [%rd482];
	mul.wide.s32 	%rd483, %r412, 4;
	add.s64 	%rd484, %rd118, %rd483;
	st.global.u32 	[%rd484], %r358;
	add.s32 	%r412, %r45, %r357;
	add.s32 	%r410, %r410, 1;
	setp.ne.s32 	%p21, %r410, 0;
	@%p21 bra 	$L__BB1_30;
$L__BB1_31:
	sub.s32 	%r359, %r2, %r46;
	setp.gt.u32 	%p22, %r359, -4;
	@%p22 bra 	$L__BB1_34;
	add.s32 	%r414, %r412, 1;
	sub.s32 	%r413, %r412, %r2;
$L__BB1_33:
	add.s32 	%r360, %r414, -1;
	shr.s32 	%r361, %r413, 31;
	shr.u32 	%r362, %r361, 28;
	add.s32 	%r363, %r413, %r362;
	and.b32  	%r364, %r363, -16;
	sub.s32 	%r365, %r413, %r364;
	mul.wide.s32 	%rd485, %r365, 4;
	add.s64 	%rd486, %rd3, %rd485;
	ld.local.u32 	%r366, [%rd486];
	mul.wide.s32 	%rd487, %r360, 4;
	add.s64 	%rd488, %rd118, %rd487;
	st.global.u32 	[%rd488], %r366;
	add.s32 	%r367, %r413, 1;
	shr.s32 	%r368, %r367, 31;
	shr.u32 	%r369, %r368, 28;
	add.s32 	%r370, %r367, %r369;
	and.b32  	%r371, %r370, -16;
	sub.s32 	%r372, %r367, %r371;
	mul.wide.s32 	%rd489, %r372, 4;
	add.s64 	%rd490, %rd3, %rd489;
	ld.local.u32 	%r373, [%rd490];
	st.global.u32 	[%rd488+4], %r373;
	add.s32 	%r374, %r413, 2;
	shr.s32 	%r375, %r374, 31;
	shr.u32 	%r376, %r375, 28;
	add.s32 	%r377, %r374, %r376;
	and.b32  	%r378, %r377, -16;
	sub.s32 	%r379, %r374, %r378;
	mul.wide.s32 	%rd491, %r379, 4;
	add.s64 	%rd492, %rd3, %rd491;
	ld.local.u32 	%r380, [%rd492];
	st.global.u32 	[%rd488+8], %r380;
	add.s32 	%r381, %r413, 3;
	shr.s32 	%r382, %r381, 31;
	shr.u32 	%r383, %r382, 28;
	add.s32 	%r384, %r381, %r383;
	and.b32  	%r385, %r384, -16;
	sub.s32 	%r386, %r381, %r385;
	mul.wide.s32 	%rd493, %r386, 4;
	add.s64 	%rd494, %rd3, %rd493;
	ld.local.u32 	%r387, [%rd494];
	st.global.u32 	[%rd488+12], %r387;
	add.s32 	%r58, %r414, 4;
	add.s32 	%r388, %r414, 3;
	add.s32 	%r413, %r413, 4;
	setp.lt.s32 	%p23, %r388, %r44;
	mov.u32 	%r414, %r58;
	@%p23 bra 	$L__BB1_33;
$L__BB1_34:
	ret;

}


// ===== COMPILED SASS (sm_100) =====

	.target	sm_100

	.elftype	@"ET_EXEC"


//--------------------- .note.nv.tkinfo           --------------------------
	.section	.note.nv.tkinfo,"",@"SHT_NOTE"
	.sectionflags	@"SHF_NOTE_NV_TKINFO"
	.tkinfo
        /*0018*/ 	.word	0x00000002
        /*0030*/ 	.string	""
        /*0030*/ 	.string	"ptxas"
        /*0030*/ 	.string	"Cuda compilation tools, release 13.0, V13.0.88"
        /*0030*/ 	.string	"Build cuda_13.0.r13.0/compiler.36424714_0"
        /*0030*/ 	.string	"-arch sm_100 -m 64 "



//--------------------- .note.nv.cuinfo           --------------------------
	.section	.note.nv.cuinfo,"",@"SHT_NOTE"
	.sectionflags	@"SHF_NOTE_NV_CUINFO"
        /*0018*/ 	.short	0x0002
        /*001a*/ 	.short	0x0064
        /*001c*/ 	.short	0x0082
	.zero		2


//--------------------- .nv.info                  --------------------------
	.section	.nv.info,"",@"SHT_CUDA_INFO"
	.align	4


	//----- nvinfo : EIATTR_REGCOUNT
	.align		4
        /*0000*/ 	.byte	0x04, 0x2f
        /*0002*/ 	.short	(.L_3 - .L_2)
	.align		4
.L_2:
        /*0004*/ 	.word	index@(_Z20ashmaize_mine_kernelPKhiS0_iPKjimiP12MiningResult)
        /*0008*/ 	.word	0x00000050


	//----- nvinfo : EIATTR_FRAME_SIZE
	.align		4
.L_3:
        /*000c*/ 	.byte	0x04, 0x11
        /*000e*/ 	.short	(.L_5 - .L_4)
	.align		4
.L_4:
        /*0010*/ 	.word	index@(_Z20ashmaize_mine_kernelPKhiS0_iPKjimiP12MiningResult)
        /*0014*/ 	.word	0x00000180


	//----- nvinfo : EIATTR_REGCOUNT
	.align		4
.L_5:
        /*0018*/ 	.byte	0x04, 0x2f
        /*001a*/ 	.short	(.L_7 - .L_6)
	.align		4
.L_6:
        /*001c*/ 	.word	index@(_Z16build_rom_kernelPKhiPji)
        /*0020*/ 	.word	0x0000004c


	//----- nvinfo : EIATTR_FRAME_SIZE
	.align		4
.L_7:
        /*0024*/ 	.byte	0x04, 0x11
        /*0026*/ 	.short	(.L_9 - .L_8)
	.align		4
.L_8:
        /*0028*/ 	.word	index@(_Z16build_rom_kernelPKhiPji)
        /*002c*/ 	.word	0x000000d0


	//----- nvinfo : EIATTR_MIN_STACK_SIZE
	.align		4
.L_9:
        /*0030*/ 	.byte	0x04, 0x12
        /*0032*/ 	.short	(.L_11 - .L_10)
	.align		4
.L_10:
        /*0034*/ 	.word	index@(_Z16build_rom_kernelPKhiPji)
        /*0038*/ 	.word	0x000000d0


	//----- nvinfo : EIATTR_MIN_STACK_SIZE
	.align		4
.L_11:
        /*003c*/ 	.byte	0x04, 0x12
        /*003e*/ 	.short	(.L_13 - .L_12)
	.align		4
.L_12:
        /*0040*/ 	.word	index@(_Z20ashmaize_mine_kernelPKhiS0_iPKjimiP12MiningResult)
        /*0044*/ 	.word	0x00000180
.L_13:


//--------------------- .nv.compat                --------------------------
	.section	.nv.compat,"",@"SHT_CUDA_COMPAT_INFO"
	.align	4
        /*0000*/ 	.byte	0x02, 0x09, 0x00, 0x00, 0x02, 0x02, 0x01, 0x00, 0x02, 0x05, 0x05, 0x00, 0x03, 0x07, 0x01, 0x01
        /*0010*/ 	.byte	0x02, 0x03, 0x00, 0x00, 0x02, 0x06, 0x01, 0x00, 0x04, 0x0b, 0x08, 0x00, 0x09, 0x00, 0x00, 0x00
        /*0020*/ 	.byte	0x00, 0x00, 0x00, 0x00


//--------------------- .nv.info._Z16build_rom_kernelPKhiPji --------------------------
	.section	.nv.info._Z16build_rom_kernelPKhiPji,"",@"SHT_CUDA_INFO"
	.sectionflags	@""
	.align	4


	//----- nvinfo : EIATTR_CUDA_API_VERSION
	.align		4
        /*0000*/ 	.byte	0x04, 0x37
        /*0002*/ 	.short	(.L_15 - .L_14)
.L_14:
        /*0004*/ 	.word	0x00000082


	//----- nvinfo : EIATTR_KPARAM_INFO
	.align		4
.L_15:
        /*0008*/ 	.byte	0x04, 0x17
        /*000a*/ 	.short	(.L_17 - .L_16)
.L_16:
        /*000c*/ 	.word	0x00000000
        /*0010*/ 	.short	0x0003
        /*0012*/ 	.short	0x0018
        /*0014*/ 	.byte	0x00, 0xf0, 0x11, 0x00


	//----- nvinfo : EIATTR_KPARAM_INFO
	.align		4
.L_17:
        /*0018*/ 	.byte	0x04, 0x17
        /*001a*/ 	.short	(.L_19 - .L_18)
.L_18:
        /*001c*/ 	.word	0x00000000
        /*0020*/ 	.short	0x0002
        /*0022*/ 	.short	0x0010
        /*0024*/ 	.byte	0x00, 0xf5, 0x21, 0x00


	//----- nvinfo : EIATTR_KPARAM_INFO
	.align		4
.L_19:
        /*0028*/ 	.byte	0x04, 0x17
        /*002a*/ 	.short	(.L_21 - .L_20)
.L_20:
        /*002c*/ 	.word	0x00000000
        /*0030*/ 	.short	0x0001
        /*0032*/ 	.short	0x0008
        /*0034*/ 	.byte	0x00, 0xf0, 0x11, 0x00


	//----- nvinfo : EIATTR_KPARAM_INFO
	.align		4
.L_21:
        /*0038*/ 	.byte	0x04, 0x17
        /*003a*/ 	.short	(.L_23 - .L_22)
.L_22:
        /*003c*/ 	.word	0x00000000
        /*0040*/ 	.short	0x0000
        /*0042*/ 	.short	0x0000
        /*0044*/ 	.byte	0x00, 0xf5, 0x21, 0x00


	//----- nvinfo : EIATTR_SPARSE_MMA_MASK
	.align		4
.L_23:
        /*0048*/ 	.byte	0x03, 0x50
        /*004a*/ 	.short	0x0000


	//----- nvinfo : EIATTR_MAXREG_COUNT
	.align		4
        /*004c*/ 	.byte	0x03, 0x1b
        /*004e*/ 	.short	0x00ff


	//----- nvinfo : EIATTR_MERCURY_ISA_VERSION
	.align		4
        /*0050*/ 	.byte	0x03, 0x5f
        /*0052*/ 	.short	0x0101


	//----- nvinfo : EIATTR_VRC_CTA_INIT_COUNT
	.align		4
        /*0054*/ 	.byte	0x02, 0x4a
	.zero		1
	.zero		1


	//----- nvinfo : EIATTR_EXIT_INSTR_OFFSETS
	.align		4
        /*0058*/ 	.byte	0x04, 0x1c
        /*005a*/ 	.short	(.L_25 - .L_24)


	//   ....[0]....
.L_24:
        /*005c*/ 	.word	0x000000b0


	//   ....[1]....
        /*0060*/ 	.word	0x00003490


	//   ....[2]....
        /*0064*/ 	.word	0x00003730


	//----- nvinfo : EIATTR_CRS_STACK_SIZE
	.align		4
.L_25:
        /*0068*/ 	.byte	0x04, 0x1e
        /*006a*/ 	.short	(.L_27 - .L_26)
.L_26:
        /*006c*/ 	.word	0x00000000


	//----- nvinfo : EIATTR_CBANK_PARAM_SIZE
	.align		4
.L_27:
        /*0070*/ 	.byte	0x03, 0x19
        /*0072*/ 	.short	0x001c


	//----- nvinfo : EIATTR_PARAM_CBANK
	.align		4
        /*0074*/ 	.byte	0x04, 0x0a
        /*0076*/ 	.short	(.L_29 - .L_28)
	.align		4
.L_28:
        /*0078*/ 	.word	index@(.nv.constant0._Z16build_rom_kernelPKhiPji)
        /*007c*/ 	.short	0x0380
        /*007e*/ 	.short	0x001c


	//----- nvinfo : EIATTR_SW_WAR
	.align		4
.L_29:
        /*0080*/ 	.byte	0x04, 0x36
        /*0082*/ 	.short	(.L_31 - .L_30)
.L_30:
        /*0084*/ 	.word	0x00000008
.L_31:


//--------------------- .nv.info._Z20ashmaize_mine_kernelPKhiS0_iPKjimiP12MiningResult --------------------------
	.section	.nv.info._Z20ashmaize_mine_kernelPKhiS0_iPKjimiP12MiningResult,"",@"SHT_CUDA_INFO"
	.sectionflags	@""
	.align	4


	//----- nvinfo : EIATTR_CUDA_API_VERSION
	.align		4
        /*0000*/ 	.byte	0x04, 0x37
        /*0002*/ 	.short	(.L_33 - .L_32)
.L_32:
        /*0004*/ 	.word	0x00000082


	//----- nvinfo : EIATTR_KPARAM_INFO
	.align		4
.L_33:
        /*0008*/ 	.byte	0x04, 0x17
        /*000a*/ 	.short	(.L_35 - .L_34)
.L_34:
        /*000c*/ 	.word	0x00000000
        /*0010*/ 	.short	0x0008
        /*0012*/ 	.short	0x0040
        /*0014*/ 	.byte	0x00, 0xf5, 0x21, 0x00


	//----- nvinfo : EIATTR_KPARAM_INFO
	.align		4
.L_35:
        /*0018*/ 	.byte	0x04, 0x17
        /*001a*/ 	.short	(.L_37 - .L_36)
.L_36:
        /*001c*/ 	.word	0x00000000
        /*0020*/ 	.short	0x0007
        /*0022*/ 	.short	0x0038
        /*0024*/ 	.byte	0x00, 0xf0, 0x11, 0x00


	//----- nvinfo : EIATTR_KPARAM_INFO
	.align		4
.L_37:
        /*0028*/ 	.byte	0x04, 0x17
        /*002a*/ 	.short	(.L_39 - .L_38)
.L_38:
        /*002c*/ 	.word	0x00000000
        /*0030*/ 	.short	0x0006
        /*0032*/ 	.short	0x0030
        /*0034*/ 	.byte	0x00, 0xf0, 0x21, 0x00


	//----- nvinfo : EIATTR_KPARAM_INFO
	.align		4
.L_39:
        /*0038*/ 	.byte	0x04, 0x17
        /*003a*/ 	.short	(.L_41 - .L_40)
.L_40:
        /*003c*/ 	.word	0x00000000
        /*0040*/ 	.short	0x0005
        /*0042*/ 	.short	0x0028
        /*0044*/ 	.byte	0x00, 0xf0, 0x11, 0x00


	//----- nvinfo : EIATTR_KPARAM_INFO
	.align		4
.L_41:
        /*0048*/ 	.byte	0x04, 0x17
        /*004a*/ 	.short	(.L_43 - .L_42)
.L_42:
        /*004c*/ 	.word	0x00000000
        /*0050*/ 	.short	0x0004
        /*0052*/ 	.short	0x0020
        /*0054*/ 	.byte	0x00, 0xf5, 0x21, 0x00


	//----- nvinfo : EIATTR_KPARAM_INFO
	.align		4
.L_43:
        /*0058*/ 	.byte	0x04, 0x17
        /*005a*/ 	.short	(.L_45 - .L_44)
.L_44:
        /*005c*/ 	.word	0x00000000
        /*0060*/ 	.short	0x0003
        /*0062*/ 	.short	0x0018
        /*0064*/ 	.byte	0x00, 0xf0, 0x11, 0x00


	//----- nvinfo : EIATTR_KPARAM_INFO
	.align		4
.L_45:
        /*0068*/ 	.byte	0x04, 0x17
        /*006a*/ 	.short	(.L_47 - .L_46)
.L_46:
        /*006c*/ 	.word	0x00000000
        /*0070*/ 	.short	0x0002
        /*0072*/ 	.short	0x0010
        /*0074*/ 	.byte	0x00, 0xf5, 0x21, 0x00


	//----- nvinfo : EIATTR_KPARAM_INFO
	.align		4
.L_47:
        /*0078*/ 	.byte	0x04, 0x17
        /*007a*/ 	.short	(.L_49 - .L_48)
.L_48:
        /*007c*/ 	.word	0x00000000
        /*0080*/ 	.short	0x0001
        /*0082*/ 	.short	0x0008
        /*0084*/ 	.byte	0x00, 0xf0, 0x11, 0x00


	//----- nvinfo : EIATTR_KPARAM_INFO
	.align		4
.L_49:
        /*0088*/ 	.byte	0x04, 0x17
        /*008a*/ 	.short	(.L_51 - .L_50)
.L_50:
        /*008c*/ 	.word	0x00000000
        /*0090*/ 	.short	0x0000
        /*0092*/ 	.short	0x0000
        /*0094*/ 	.byte	0x00, 0xf5, 0x21, 0x00


	//----- nvinfo : EIATTR_SPARSE_MMA_MASK
	.align		4
.L_51:
        /*0098*/ 	.byte	0x03, 0x50
        /*009a*/ 	.short	0x0000


	//----- nvinfo : EIATTR_MAXREG_COUNT
	.align		4
        /*009c*/ 	.byte	0x03, 0x1b
        /*009e*/ 	.short	0x00ff


	//----- nvinfo : EIATTR_MERCURY_ISA_VERSION
	.align		4
        /*00a0*/ 	.byte	0x03, 0x5f
        /*00a2*/ 	.short	0x0101


	//----- nvinfo : EIATTR_VRC_CTA_INIT_COUNT
	.align		4
        /*00a4*/ 	.byte	0x02, 0x4a
	.zero		1
	.zero		1


	//----- nvinfo : EIATTR_EXIT_INSTR_OFFSETS
	.align		4
        /*00a8*/ 	.byte	0x04, 0x1c
        /*00aa*/ 	.short	(.L_53 - .L_52)


	//   ....[0]....
.L_52:
        /*00ac*/ 	.word	0x000000a0


	//   ....[1]....
        /*00b0*/ 	.word	0x00006cb0


	//   ....[2]....
        /*00b4*/ 	.word	0x00006d50


	//   ....[3]....
        /*00b8*/ 	.word	0x00006f80


	//----- nvinfo : EIATTR_CRS_STACK_SIZE
	.align		4
.L_53:
        /*00bc*/ 	.byte	0x04, 0x1e
        /*00be*/ 	.short	(.L_55 - .L_54)
.L_54:
        /*00c0*/ 	.word	0x00000000


	//----- nvinfo : EIATTR_CBANK_PARAM_SIZE
	.align		4
.L_55:
        /*00c4*/ 	.byte	0x03, 0x19
        /*00c6*/ 	.short	0x0048


	//----- nvinfo : EIATTR_PARAM_CBANK
	.align		4
        /*00c8*/ 	.byte	0x04, 0x0a
        /*00ca*/ 	.short	(.L_57 - .L_56)
	.align		4
.L_56:
        /*00cc*/ 	.word	index@(.nv.constant0._Z20ashmaize_mine_kernelPKhiS0_iPKjimiP12MiningResult)
        /*00d0*/ 	.short	0x0380
        /*00d2*/ 	.short	0x0048


	//----- nvinfo : EIATTR_SW_WAR
	.align		4
.L_57:
        /*00d4*/ 	.byte	0x04, 0x36
        /*00d6*/ 	.short	(.L_59 - .L_58)
.L_58:
        /*00d8*/ 	.word	0x00000008
.L_59:


//--------------------- .nv.callgraph             --------------------------
	.section	.nv.callgraph,"",@"SHT_CUDA_CALLGRAPH"
	.align	4
	.sectionentsize	8
	.align		4
        /*0000*/ 	.word	0x00000000
	.align		4
        /*0004*/ 	.word	0xffffffff
	.align		4
        /*0008*/ 	.word	0x00000000
	.align		4
        /*000c*/ 	.word	0xfffffffe
	.align		4
        /*0010*/ 	.word	0x00000000
	.align		4
        /*0014*/ 	.word	0xfffffffd
	.align		4
        /*0018*/ 	.word	0x00000000
	.align		4
        /*001c*/ 	.word	0xfffffffc


//--------------------- .nv.constant3             --------------------------
	.section	.nv.constant3,"a",@progbits
	.align	8
.nv.constant3:
	.type		blake2b_IV,@object
	.size		blake2b_IV,(blake2b_sigma - blake2b_IV)
blake2b_IV:
        /*0000*/ 	.byte	0x08, 0xc9, 0xbc, 0xf3, 0x67, 0xe6, 0x09, 0x6a, 0x3b, 0xa7, 0xca, 0x84, 0x85, 0xae, 0x67, 0xbb
        /*0010*/ 	.byte	0x2b, 0xf8, 0x94, 0xfe, 0x72, 0xf3, 0x6e, 0x3c, 0xf1, 0x36, 0x1d, 0x5f, 0x3a, 0xf5, 0x4f, 0xa5
        /*0020*/ 	.byte	0xd1, 0x82, 0xe6, 0xad, 0x7f, 0x52, 0x0e, 0x51, 0x1f, 0x6c, 0x3e, 0x2b, 0x8c, 0x68, 0x05, 0x9b
        /*0030*/ 	.byte	0x6b, 0xbd, 0x41, 0xfb, 0xab, 0xd9, 0x83, 0x1f, 0x79, 0x21, 0x7e, 0x13, 0x19, 0xcd, 0xe0, 0x5b
	.type		blake2b_sigma,@object
	.size		blake2b_sigma,(.L_1 - blake2b_sigma)
blake2b_sigma:
        /*0040*/ 	.byte	0x00, 0x01, 0x02, 0x03, 0x04, 0x05, 0x06, 0x07, 0x08, 0x09, 0x0a, 0x0b, 0x0c, 0x0d, 0x0e, 0x0f
        /* <DEDUP_REMOVED lines=11> */
.L_1:


//--------------------- .text._Z16build_rom_kernelPKhiPji --------------------------
	.section	.text._Z16build_rom_kernelPKhiPji,"ax",@progbits
	.align	128
        .global         _Z16build_rom_kernelPKhiPji
        .type           _Z16build_rom_kernelPKhiPji,@function
        .size           _Z16build_rom_kernelPKhiPji,(.L_x_47 - _Z16build_rom_kernelPKhiPji)
        .other          _Z16build_rom_kernelPKhiPji,@"STO_CUDA_ENTRY STV_DEFAULT"
_Z16build_rom_kernelPKhiPji:
.text._Z16build_rom_kernelPKhiPji:
[----:B------:R-:W0:Y:S01]  /*0000*/  LDC R1, c[0x0][0x37c] ;  /* 0x0000df00ff017b82 */ /* 0x000e220000000800 */
[----:B------:R-:W1:Y:S07]  /*0010*/  S2R R3, SR_TID.X ;  /* 0x0000000000037919 */ /* 0x000e6e0000002100 */
[----:B------:R-:W1:Y:S01]  /*0020*/  S2UR UR4, SR_CTAID.X ;  /* 0x00000000000479c3 */ /* 0x000e620000002500 */
[----:B------:R-:W2:Y:S01]  /*0030*/  LDCU UR5, c[0x0][0x398] ;  /* 0x00007300ff0577ac */ /* 0x000ea20008000800 */
[----:B0-----:R-:W-:-:S05]  /*0040*/  VIADD R1, R1, 0xffffff30 ;  /* 0xffffff3001017836 */ /* 0x001fca0000000000 */
[C---:B------:R-:W-:Y:S01]  /*0050*/  R2UR UR8, R1.reuse ;  /* 0x00000000010872ca */ /* 0x040fe200000e0000 */
[----:B------:R-:W1:Y:S01]  /*0060*/  LDC R4, c[0x0][0x360] ;  /* 0x0000d800ff047b82 */ /* 0x000e620000000800 */
[----:B------:R-:W-:Y:S01]  /*0070*/  R2UR UR16, R1 ;  /* 0x00000000011072ca */ /* 0x000fe200000e0000 */
[----:B-1----:R-:W-:-:S04]  /*0080*/  IMAD R4, R4, UR4, R3 ;  /* 0x0000000404047c24 */ /* 0x002fc8000f8e0203 */
[----:B------:R-:W-:-:S05]  /*0090*/  IMAD.SHL.U32 R51, R4, 0x10, RZ ;  /* 0x0000001004337824 */ /* 0x000fca00078e00ff */
[----:B--2---:R-:W-:-:S13]  /*00a0*/  ISETP.GE.AND P0, PT, R51, UR5, PT ;  /* 0x0000000533007c0c */ /* 0x004fda000bf06270 */
[----:B------:R-:W-:Y:S05]  /*00b0*/  @P0 EXIT ;  /* 0x000000000000094d */ /* 0x000fea0003800000 */
[----:B------:R-:W0:Y:S01]  /*00c0*/  LDCU UR6, c[0x0][0x388] ;  /* 0x00007100ff0677ac */ /* 0x000e220008000800 */
[----:B------:R-:W1:Y:S01]  /*00d0*/  LDCU.64 UR14, c[0x0][0x358] ;  /* 0x00006b00ff0e77ac */ /* 0x000e620008000a00 */
[----:B------:R-:W-:Y:S02]  /*00e0*/  UIADD3 UR8, UPT, UPT, UR8, 0x80, URZ ;  /* 0x0000008008087890 */ /* 0x000fe4000fffe0ff */
[----:B0-----:R-:W-:-:S09]  /*00f0*/  UISETP.GE.AND UP0, UPT, UR6, 0x1, UPT ;  /* 0x000000010600788c */ /* 0x001fd2000bf06270 */
[----:B-1----:R-:W-:Y:S05]  /*0100*/  BRA.U !UP0, `(.L_x_0) ;  /* 0x00000001089c7547 */ /* 0x002fea000b800000 */
[----:B------:R-:W-:Y:S01]  /*0110*/  UIADD3 UR4, UPT, UPT, UR6, -0x1, URZ ;  /* 0xffffffff06047890 */ /* 0x000fe2000fffe0ff */
[----:B------:R-:W-:-:S03]  /*0120*/  IMAD.MOV.U32 R0, RZ, RZ, RZ ;  /* 0x000000ffff007224 */ /* 0x000fc600078e00ff */
[----:B------:R-:W-:-:S04]  /*0130*/  UISETP.LT.U32.AND UP0, UPT, UR4, 0x3f, UPT ;  /* 0x0000003f0400788c */ /* 0x000fc8000bf01070 */
[----:B------:R-:W-:Y:S02]  /*0140*/  USEL UR4, UR4, 0x3f, UP0 ;  /* 0x0000003f04047887 */ /* 0x000fe40008000000 */
[----:B------:R-:W-:Y:S02]  /*0150*/  UISETP.GE.U32.AND UP0, UPT, UR6, 0x4, UPT ;  /* 0x000000040600788c */ /* 0x000fe4000bf06070 */
[----:B------:R-:W-:-:S04]  /*0160*/  UIADD3 UR4, UPT, UPT, UR4, 0x1, URZ ;  /* 0x0000000104047890 */ /* 0x000fc8000fffe0ff */
[----:B------:R-:W-:-:S04]  /*0170*/  ULOP3.LUT UR5, UR4, 0x3, URZ, 0xc0, !UPT ;  /* 0x0000000304057892 */ /* 0x000fc8000f8ec0ff */
[----:B------:R-:W-:Y:S01]  /*0180*/  UISETP.NE.AND UP1, UPT, UR5, URZ, UPT ;  /* 0x000000ff0500728c */ /* 0x000fe2000bf25270 */
[----:B------:R-:W-:Y:S10]  /*0190*/  BRA.U !UP0, `(.L_x_1) ;  /* 0x0000000108487547 */ /* 0x000ff4000b800000 */
[----:B------:R-:W-:Y:S01]  /*01a0*/  ULOP3.LUT UR4, UR4, 0x7c, URZ, 0xc0, !UPT ;  /* 0x0000007c04047892 */ /* 0x000fe2000f8ec0ff */
[----:B------:R-:W-:Y:S01]  /*01b0*/  IMAD.MOV.U32 R2, RZ, RZ, RZ ;  /* 0x000000ffff027224 */ /* 0x000fe200078e00ff */
[----:B------:R-:W0:Y:S04]  /*01c0*/  LDCU.64 UR6, c[0x0][0x380] ;  /* 0x00007000ff0677ac */ /* 0x000e280008000a00 */
[----:B------:R-:W-:-:S07]  /*01d0*/  IMAD.U32 R0, RZ, RZ, UR4 ;  /* 0x00000004ff007e24 */ /* 0x000fce000f8e00ff */
.L_x_2:
[----:B0-----:R-:W-:-:S05]  /*01e0*/  IADD3 R6, P0, PT, R2, UR6, RZ ;  /* 0x0000000602067c10 */ /* 0x001fca000ff1e0ff */
[----:B------:R-:W-:-:S05]  /*01f0*/  IMAD.X R7, RZ, RZ, UR7, P0 ;  /* 0x00000007ff077e24 */ /* 0x000fca00080e06ff */
[----:B-1----:R-:W2:Y:S04]  /*0200*/  LDG.E.U8 R3, desc[UR14][R6.64+0x3] ;  /* 0x0000030e06037981 */ /* 0x002ea8000c1e1100 */
[----:B------:R-:W2:Y:S04]  /*0210*/  LDG.E.U8 R8, desc[UR14][R6.64+0x2] ;  /* 0x0000020e06087981 */ /* 0x000ea8000c1e1100 */
[----:B------:R-:W3:Y:S04]  /*0220*/  LDG.E.U8 R5, desc[UR14][R6.64+0x1] ;  /* 0x0000010e06057981 */ /* 0x000ee8000c1e1100 */
[----:B------:R-:W3:Y:S01]  /*0230*/  LDG.E.U8 R10, desc[UR14][R6.64] ;  /* 0x0000000e060a7981 */ /* 0x000ee2000c1e1100 */
[----:B--2---:R-:W-:Y:S01]  /*0240*/  PRMT R3, R8, 0x3340, R3 ;  /* 0x0000334008037816 */ /* 0x004fe20000000003 */
[----:B------:R-:W-:-:S02]  /*0250*/  IMAD.IADD R8, R1, 0x1, R2 ;  /* 0x0000000101087824 */ /* 0x000fc400078e0202 */
[----:B------:R-:W-:Y:S01]  /*0260*/  VIADD R2, R2, 0x4 ;  /* 0x0000000402027836 */ /* 0x000fe20000000000 */
[----:B---3--:R-:W-:-:S04]  /*0270*/  PRMT R10, R10, 0x3340, R5 ;  /* 0x000033400a0a7816 */ /* 0x008fc80000000005 */
[----:B------:R-:W-:Y:S02]  /*0280*/  ISETP.NE.AND P0, PT, R2, R0, PT ;  /* 0x000000000200720c */ /* 0x000fe40003f05270 */
[----:B------:R-:W-:-:S05]  /*0290*/  PRMT R3, R10, 0x5410, R3 ;  /* 0x000054100a037816 */ /* 0x000fca0000000003 */
[----:B------:R1:W-:Y:S06]  /*02a0*/  STL [R8+0x80], R3 ;  /* 0x0000800308007387 */ /* 0x0003ec0000100800 */
[----:B------:R-:W-:Y:S05]  /*02b0*/  @P0 BRA `(.L_x_2) ;  /* 0xfffffffc00c80947 */ /* 0x000fea000383ffff */
.L_x_1:
[----:B------:R-:W-:Y:S05]  /*02c0*/  BRA.U !UP1, `(.L_x_0) ;  /* 0x00000001092c7547 */ /* 0x000fea000b800000 */
[----:B------:R-:W0:Y:S01]  /*02d0*/  LDCU.64 UR6, c[0x0][0x380] ;  /* 0x00007000ff0677ac */ /* 0x000e220008000a00 */
[----:B------:R-:W-:-:S05]  /*02e0*/  UMOV UR4, URZ ;  /* 0x000000ff00047c82 */ /* 0x000fca0008000000 */
.L_x_3:
[----:B0-2---:R-:W-:-:S05]  /*02f0*/  IADD3 R2, P0, PT, R0, UR6, RZ ;  /* 0x0000000600027c10 */ /* 0x005fca000ff1e0ff */
[----:B-1----:R-:W-:-:S05]  /*0300*/  IMAD.X R3, RZ, RZ, UR7, P0 ;  /* 0x00000007ff037e24 */ /* 0x002fca00080e06ff */
[----:B------:R-:W2:Y:S01]  /*0310*/  LDG.E.U8 R2, desc[UR14][R2.64] ;  /* 0x0000000e02027981 */ /* 0x000ea2000c1e1100 */
[----:B------:R-:W-:Y:S01]  /*0320*/  IMAD.IADD R5, R1, 0x1, R0 ;  /* 0x0000000101057824 */ /* 0x000fe200078e0200 */
[----:B------:R-:W-:Y:S01]  /*0330*/  UIADD3 UR4, UPT, UPT, UR4, 0x1, URZ ;  /* 0x0000000104047890 */ /* 0x000fe2000fffe0ff */
[----:B------:R-:W-:-:S03]  /*0340*/  VIADD R0, R0, 0x1 ;  /* 0x0000000100007836 */ /* 0x000fc60000000000 */
[----:B------:R-:W-:Y:S01]  /*0350*/  UISETP.NE.AND UP0, UPT, UR4, UR5, UPT ;  /* 0x000000050400728c */ /* 0x000fe2000bf05270 */
[----:B--2---:R2:W-:Y:S08]  /*0360*/  STL.U8 [R5+0x80], R2 ;  /* 0x0000800205007387 */ /* 0x0045f00000100000 */
[----:B------:R-:W-:Y:S05]  /*0370*/  BRA.U UP0, `(.L_x_3) ;  /* 0xfffffffd00dc7547 */ /* 0x000fea000b83ffff */
.L_x_0:
[----:B------:R-:W0:Y:S01]  /*0380*/  LDCU UR4, c[0x0][0x388] ;  /* 0x00007100ff0477ac */ /* 0x000e220008000800 */
[----:B------:R3:W-:Y:S01]  /*0390*/  STL [R1+0xc0], R4 ;  /* 0x0000c00401007387 */ /* 0x0007e20000100800 */
[----:B------:R-:W4:Y:S01]  /*03a0*/  LDCU UR5, c[0x3][URZ] ;  /* 0x00c00000ff0577ac */ /* 0x000f220008000800 */
[----:B------:R-:W5:Y:S01]  /*03b0*/  LDCU UR17, c[0x3][0x4] ;  /* 0x00c00080ff1177ac */ /* 0x000f620008000800 */
[----:B------:R-:W1:Y:S01]  /*03c0*/  LDCU.64 UR12, c[0x3][0x8] ;  /* 0x00c00100ff0c77ac */ /* 0x000e620008000a00 */
[----:B------:R-:W2:Y:S01]  /*03d0*/  LDCU.64 UR18, c[0x3][0x10] ;  /* 0x00c00200ff1277ac */ /* 0x000ea20008000a00 */
[----:B------:R-:W3:Y:S01]  /*03e0*/  LDCU.64 UR10, c[0x3][0x18] ;  /* 0x00c00300ff0a77ac */ /* 0x000ee20008000a00 */
[----:B------:R-:W4:Y:S01]  /*03f0*/  LDCU.64 UR20, c[0x3][0x28] ;  /* 0x00c00500ff1477ac */ /* 0x000f220008000a00 */
[----:B-----5:R-:W-:Y:S01]  /*0400*/  IMAD.U32 R49, RZ, RZ, UR17 ;  /* 0x00000011ff317e24 */ /* 0x020fe2000f8e00ff */
[----:B------:R-:W5:Y:S01]  /*0410*/  LDCU.64 UR22, c[0x3][0x38] ;  /* 0x00c00700ff1677ac */ /* 0x000f620008000a00 */
[----:B-1----:R-:W-:Y:S01]  /*0420*/  IMAD.U32 R33, RZ, RZ, UR12 ;  /* 0x0000000cff217e24 */ /* 0x002fe2000f8e00ff */
[----:B------:R-:W1:Y:S01]  /*0430*/  LDCU.64 UR24, c[0x3][0x30] ;  /* 0x00c00600ff1877ac */ /* 0x000e620008000a00 */
[----:B------:R-:W-:-:S02]  /*0440*/  IMAD.U32 R32, RZ, RZ, UR13 ;  /* 0x0000000dff207e24 */ /* 0x000fc4000f8e00ff */
[----:B--2---:R-:W-:Y:S01]  /*0450*/  IMAD.U32 R31, RZ, RZ, UR18 ;  /* 0x00000012ff1f7e24 */ /* 0x004fe2000f8e00ff */
[----:B------:R-:W2:Y:S01]  /*0460*/  LDCU.64 UR26, c[0x3][0x20] ;  /* 0x00c00400ff1a77ac */ /* 0x000ea20008000a00 */
[----:B------:R-:W-:Y:S02]  /*0470*/  IMAD.U32 R30, RZ, RZ, UR19 ;  /* 0x00000013ff1e7e24 */ /* 0x000fe4000f8e00ff */
[----:B---3--:R-:W-:Y:S01]  /*0480*/  IMAD.U32 R29, RZ, RZ, UR10 ;  /* 0x0000000aff1d7e24 */ /* 0x008fe2000f8e00ff */
[----:B0-----:R-:W-:Y:S01]  /*0490*/  UIADD3 UR9, UPT, UPT, UR4, 0x4, URZ ;  /* 0x0000000404097890 */ /* 0x001fe2000fffe0ff */
[----:B------:R-:W-:Y:S01]  /*04a0*/  IMAD.U32 R28, RZ, RZ, UR11 ;  /* 0x0000000bff1c7e24 */ /* 0x000fe2000f8e00ff */
[----:B------:R-:W-:Y:S01]  /*04b0*/  UISETP.GE.AND UP0, UPT, UR4, 0x7c, UPT ;  /* 0x0000007c0400788c */ /* 0x000fe2000bf06270 */
[----:B----4-:R-:W-:Y:S01]  /*04c0*/  IMAD.U32 R3, RZ, RZ, UR20 ;  /* 0x00000014ff037e24 */ /* 0x010fe2000f8e00ff */
[----:B------:R-:W-:Y:S01]  /*04d0*/  USHF.R.S32.HI UR4, URZ, 0x1f, UR9 ;  /* 0x0000001fff047899 */ /* 0x000fe20008011409 */
[----:B------:R-:W-:Y:S01]  /*04e0*/  IMAD.U32 R2, RZ, RZ, UR21 ;  /* 0x00000015ff027e24 */ /* 0x000fe2000f8e00ff */
[----:B------:R-:W-:Y:S01]  /*04f0*/  ULOP3.LUT UR5, UR5, 0x1010040, URZ, 0x3c, !UPT ;  /* 0x0101004005057892 */ /* 0x000fe2000f8e3cff */
[----:B-----5:R-:W-:Y:S01]  /*0500*/  IMAD.U32 R0, RZ, RZ, UR22 ;  /* 0x00000016ff007e24 */ /* 0x020fe2000f8e00ff */
[----:B------:R-:W-:Y:S01]  /*0510*/  ULEA.HI UR4, UR4, UR9, URZ, 0x7 ;  /* 0x0000000904047291 */ /* 0x000fe2000f8f38ff */
[----:B------:R-:W-:-:S02]  /*0520*/  IMAD.U32 R50, RZ, RZ, UR23 ;  /* 0x00000017ff327e24 */ /* 0x000fc4000f8e00ff */
[----:B------:R-:W-:Y:S01]  /*0530*/  IMAD.U32 R48, RZ, RZ, UR22 ;  /* 0x00000016ff307e24 */ /* 0x000fe2000f8e00ff */
[----:B------:R-:W-:Y:S01]  /*0540*/  USHF.R.S32.HI UR6, URZ, 0x7, UR4 ;  /* 0x00000007ff067899 */ /* 0x000fe20008011404 */
[----:B------:R-:W-:Y:S02]  /*0550*/  IMAD.U32 R47, RZ, RZ, UR23 ;  /* 0x00000017ff2f7e24 */ /* 0x000fe4000f8e00ff */
[----:B-1----:R-:W-:Y:S01]  /*0560*/  IMAD.U32 R46, RZ, RZ, UR24 ;  /* 0x00000018ff2e7e24 */ /* 0x002fe2000f8e00ff */
[----:B------:R-:W-:Y:S01]  /*0570*/  UMOV UR4, URZ ;  /* 0x000000ff00047c82 */ /* 0x000fe20008000000 */
[----:B------:R-:W-:Y:S02]  /*0580*/  IMAD.U32 R45, RZ, RZ, UR25 ;  /* 0x00000019ff2d7e24 */ /* 0x000fe4000f8e00ff */
[----:B------:R-:W-:Y:S02]  /*0590*/  IMAD.U32 R44, RZ, RZ, UR20 ;  /* 0x00000014ff2c7e24 */ /* 0x000fe4000f8e00ff */
[----:B------:R-:W-:-:S02]  /*05a0*/  IMAD.U32 R43, RZ, RZ, UR21 ;  /* 0x00000015ff2b7e24 */ /* 0x000fc4000f8e00ff */
[----:B--2---:R-:W-:Y:S02]  /*05b0*/  IMAD.U32 R42, RZ, RZ, UR26 ;  /* 0x0000001aff2a7e24 */ /* 0x004fe4000f8e00ff */
[----:B------:R-:W-:Y:S02]  /*05c0*/  IMAD.U32 R41, RZ, RZ, UR27 ;  /* 0x0000001bff297e24 */ /* 0x000fe4000f8e00ff */
[----:B------:R-:W-:Y:S02]  /*05d0*/  IMAD.U32 R40, RZ, RZ, UR10 ;  /* 0x0000000aff287e24 */ /* 0x000fe4000f8e00ff */
[----:B------:R-:W-:Y:S02]  /*05e0*/  IMAD.U32 R39, RZ, RZ, UR11 ;  /* 0x0000000bff277e24 */ /* 0x000fe4000f8e00ff */
[----:B------:R-:W-:Y:S02]  /*05f0*/  IMAD.U32 R38, RZ, RZ, UR18 ;  /* 0x00000012ff267e24 */ /* 0x000fe4000f8e00ff */
[----:B------:R-:W-:-:S02]  /*0600*/  IMAD.U32 R37, RZ, RZ, UR19 ;  /* 0x00000013ff257e24 */ /* 0x000fc4000f8e00ff */
[----:B------:R-:W-:Y:S02]  /*0610*/  IMAD.U32 R36, RZ, RZ, UR12 ;  /* 0x0000000cff247e24 */ /* 0x000fe4000f8e00ff */
[----:B------:R-:W-:Y:S02]  /*0620*/  IMAD.U32 R35, RZ, RZ, UR13 ;  /* 0x0000000dff237e24 */ /* 0x000fe4000f8e00ff */
[----:B------:R-:W-:Y:S01]  /*0630*/  IMAD.U32 R34, RZ, RZ, UR5 ;  /* 0x00000005ff227e24 */ /* 0x000fe2000f8e00ff */
[----:B------:R-:W-:Y:S01]  /*0640*/  UMOV UR5, URZ ;  /* 0x000000ff00057c82 */ /* 0x000fe20008000000 */
[----:B------:R-:W-:Y:S05]  /*0650*/  BRA.U !UP0, `(.L_x_4) ;  /* 0x0000001508287547 */ /* 0x000fea000b800000 */
[----:B------:R-:W-:Y:S01]  /*0660*/  UISETP.LT.AND UP0, UPT, UR6, 0x1, UPT ;  /* 0x000000010600788c */ /* 0x000fe2000bf01270 */
[----:B------:R-:W-:Y:S01]  /*0670*/  IMAD.U32 R48, RZ, RZ, UR22 ;  /* 0x00000016ff307e24 */ /* 0x000fe2000f8e00ff */
[----:B------:R-:W-:Y:S01]  /*0680*/  UMOV UR5, URZ ;  /* 0x000000ff00057c82 */ /* 0x000fe20008000000 */
[----:B------:R-:W-:Y:S01]  /*0690*/  IMAD.U32 R47, RZ, RZ, UR23 ;  /* 0x00000017ff2f7e24 */ /* 0x000fe2000f8e00ff */
[----:B------:R-:W-:Y:S01]  /*06a0*/  UMOV UR4, URZ ;  /* 0x000000ff00047c82 */ /* 0x000fe20008000000 */
[----:B------:R-:W-:Y:S02]  /*06b0*/  IMAD.U32 R46, RZ, RZ, UR24 ;  /* 0x00000018ff2e7e24 */ /* 0x000fe4000f8e00ff */
[----:B------:R-:W-:Y:S02]  /*06c0*/  IMAD.U32 R45, RZ, RZ, UR25 ;  /* 0x00000019ff2d7e24 */ /* 0x000fe4000f8e00ff */
[----:B------:R-:W-:Y:S02]  /*06d0*/  IMAD.U32 R44, RZ, RZ, UR20 ;  /* 0x00000014ff2c7e24 */ /* 0x000fe4000f8e00ff */
[----:B------:R-:W-:-:S02]  /*06e0*/  IMAD.U32 R43, RZ, RZ, UR21 ;  /* 0x00000015ff2b7e24 */ /* 0x000fc4000f8e00ff */
[----:B------:R-:W-:Y:S02]  /*06f0*/  IMAD.U32 R42, RZ, RZ, UR26 ;  /* 0x0000001aff2a7e24 */ /* 0x000fe4000f8e00ff */
[----:B------:R-:W-:Y:S02]  /*0700*/  IMAD.U32 R41, RZ, RZ, UR27 ;  /* 0x0000001bff297e24 */ /* 0x000fe4000f8e00ff */
[----:B------:R-:W-:Y:S02]  /*0710*/  IMAD.U32 R39, RZ, RZ, UR11 ;  /* 0x0000000bff277e24 */ /* 0x000fe4000f8e00ff */
[----:B------:R-:W-:Y:S02]  /*0720*/  IMAD.U32 R38, RZ, RZ, UR18 ;  /* 0x00000012ff267e24 */ /* 0x000fe4000f8e00ff */
[----:B------:R-:W-:Y:S02]  /*0730*/  IMAD.U32 R37, RZ, RZ, UR19 ;  /* 0x00000013ff257e24 */ /* 0x000fe4000f8e00ff */
[----:B------:R-:W-:-:S02]  /*0740*/  IMAD.U32 R36, RZ, RZ, UR12 ;  /* 0x0000000cff247e24 */ /* 0x000fc4000f8e00ff */
[----:B------:R-:W-:Y:S02]  /*0750*/  IMAD.U32 R35, RZ, RZ, UR13 ;  /* 0x0000000dff237e24 */ /* 0x000fe4000f8e00ff */
[----:B------:R-:W-:Y:S01]  /*0760*/  IMAD.U32 R40, RZ, RZ, UR10 ;  /* 0x0000000aff287e24 */ /* 0x000fe2000f8e00ff */
[----:B------:R-:W-:-:S03]  /*0770*/  USEL UR10, UR6, 0x1, !UP0 ;  /* 0x00000001060a7887 */ /* 0x000fc6000c000000 */
[----:B------:R-:W-:-:S09]  /*0780*/  UMOV UR6, URZ ;  /* 0x000000ff00067c82 */ /* 0x000fd20008000000 */
.L_x_6:
[----:B------:R-:W-:Y:S01]  /*0790*/  IMAD.U32 R4, RZ, RZ, UR6 ;  /* 0x00000006ff047e24 */ /* 0x000fe2000f8e00ff */
[----:B------:R-:W0:Y:S03]  /*07a0*/  LDCU.64 UR12, c[0x3][0x20] ;  /* 0x00c00400ff0c77ac */ /* 0x000e260008000a00 */
[----:B------:R-:W-:Y:S01]  /*07b0*/  IMAD.U32 R52, R4, 0x80, R1 ;  /* 0x0000008004347824 */ /* 0x000fe200078e0001 */
[----:B------:R-:W1:Y:S04]  /*07c0*/  LDCU.64 UR18, c[0x3][0x18] ;  /* 0x00c00300ff1277ac */ /* 0x000e680008000a00 */
[----:B------:R-:W2:Y:S01]  /*07d0*/  LDL.128 R4, [R52+0x80] ;  /* 0x0000800034047983 */ /* 0x000ea20000100c00 */
[----:B------:R-:W3:Y:S01]  /*07e0*/  LDCU.64 UR20, c[0x3][0x38] ;  /* 0x00c00700ff1477ac */ /* 0x000ee20008000a00 */
[----:B------:R-:W4:Y:S01]  /*07f0*/  LDCU.64 UR22, c[0x3][0x10] ;  /* 0x00c00200ff1677ac */ /* 0x000f220008000a00 */
[----:B------:R-:W5:Y:S01]  /*0800*/  LDCU.64 UR24, c[0x3][0x30] ;  /* 0x00c00600ff1877ac */ /* 0x000f620008000a00 */
[----:B------:R-:W3:Y:S01]  /*0810*/  LDCU.64 UR26, c[0x3][0x8] ;  /* 0x00c00100ff1a77ac */ /* 0x000ee20008000a00 */
[----:B------:R-:W4:Y:S01]  /*0820*/  LDCU.64 UR28, c[0x3][0x28] ;  /* 0x00c00500ff1c77ac */ /* 0x000f220008000a00 */
[----:B--2---:R2:W-:Y:S04]  /*0830*/  STL.128 [R1], R4 ;  /* 0x0000000401007387 */ /* 0x0045e80000100c00 */
[----:B------:R-:W5:Y:S04]  /*0840*/  LDL.128 R8, [R52+0x90] ;  /* 0x0000900034087983 */ /* 0x000f680000100c00 */
[----:B-----5:R5:W-:Y:S04]  /*0850*/  STL.128 [R1+0x10], R8 ;  /* 0x0000100801007387 */ /* 0x020be80000100c00 */
[----:B------:R-:W3:Y:S04]  /*0860*/  LDL.128 R12, [R52+0xa0] ;  /* 0x0000a000340c7983 */ /* 0x000ee80000100c00 */
[----:B---3--:R1:W-:Y:S04]  /*0870*/  STL.128 [R1+0x20], R12 ;  /* 0x0000200c01007387 */ /* 0x0083e80000100c00 */
[----:B------:R-:W3:Y:S04]  /*0880*/  LDL.128 R16, [R52+0xb0] ;  /* 0x0000b00034107983 */ /* 0x000ee80000100c00 */
[----:B---3--:R-:W-:Y:S04]  /*0890*/  STL.128 [R1+0x30], R16 ;  /* 0x0000301001007387 */ /* 0x008fe80000100c00 */
[----:B------:R-:W3:Y:S04]  /*08a0*/  LDL.128 R20, [R52+0xc0] ;  /* 0x0000c00034147983 */ /* 0x000ee80000100c00 */
[----:B---3--:R3:W-:Y:S04]  /*08b0*/  STL.128 [R1+0x40], R20 ;  /* 0x0000401401007387 */ /* 0x0087e80000100c00 */
[----:B------:R-:W4:Y:S04]  /*08c0*/  LDL.128 R24, [R52+0xd0] ;  /* 0x0000d00034187983 */ /* 0x000f280000100c00 */
[----:B----4-:R-:W-:Y:S04]  /*08d0*/  STL.128 [R1+0x50], R24 ;  /* 0x0000501801007387 */ /* 0x010fe80000100c00 */
[----:B--2---:R-:W2:Y:S01]  /*08e0*/  LDL.128 R4, [R52+0xe0] ;  /* 0x0000e00034047983 */ /* 0x004ea20000100c00 */
[----:B------:R-:W-:-:S04]  /*08f0*/  UIADD3 UR5, UP0, UPT, UR5, 0x80, URZ ;  /* 0x0000008005057890 */ /* 0x000fc8000ff1e0ff */
[----:B0-----:R-:W-:Y:S01]  /*0900*/  ULOP3.LUT UR7, UR5, UR12, URZ, 0x3c, !UPT ;  /* 0x0000000c05077292 */ /* 0x001fe2000f8e3cff */
[----:B------:R-:W0:Y:S01]  /*0910*/  LDCU UR12, c[0x3][URZ] ;  /* 0x00c00000ff0c77ac */ /* 0x000e220008000800 */
[----:B--2---:R2:W-:Y:S04]  /*0920*/  STL.128 [R1+0x60], R4 ;  /* 0x0000600401007387 */ /* 0x0045e80000100c00 */
[----:B-----5:R4:W5:Y:S01]  /*0930*/  LDL.128 R8, [R52+0xf0] ;  /* 0x0000f00034087983 */ /* 0x0209620000100c00 */
[----:B------:R-:W-:Y:S01]  /*0940*/  UIADD3.X UR4, UPT, UPT, URZ, UR4, URZ, UP0, !UPT ;  /* 0x00000004ff047290 */ /* 0x000fe200087fe4ff */
[----:B-1----:R-:W-:Y:S02]  /*0950*/  IMAD.U32 R13, RZ, RZ, UR19 ;  /* 0x00000013ff0d7e24 */ /* 0x002fe4000f8e00ff */
[----:B------:R-:W-:Y:S01]  /*0960*/  IMAD.U32 R15, RZ, RZ, UR24 ;  /* 0x00000018ff0f7e24 */ /* 0x000fe2000f8e00ff */
[----:B------:R-:W-:Y:S01]  /*0970*/  ULOP3.LUT UR11, UR4, UR13, URZ, 0x3c, !UPT ;  /* 0x0000000d040b7292 */ /* 0x000fe2000f8e3cff */
[----:B------:R-:W-:-:S02]  /*0980*/  IMAD.U32 R53, RZ, RZ, UR25 ;  /* 0x00000019ff357e24 */ /* 0x000fc4000f8e00ff */
[----:B----4-:R-:W-:Y:S02]  /*0990*/  IMAD.U32 R52, RZ, RZ, UR26 ;  /* 0x0000001aff347e24 */ /* 0x010fe4000f8e00ff */
[----:B---3--:R-:W-:Y:S02]  /*09a0*/  IMAD.U32 R22, RZ, RZ, UR27 ;  /* 0x0000001bff167e24 */ /* 0x008fe4000f8e00ff */
[----:B--2---:R-:W-:Y:S02]  /*09b0*/  IMAD.U32 R5, RZ, RZ, UR20 ;  /* 0x00000014ff057e24 */ /* 0x004fe4000f8e00ff */
[----:B------:R-:W-:Y:S02]  /*09c0*/  IMAD.U32 R4, RZ, RZ, UR21 ;  /* 0x00000015ff047e24 */ /* 0x000fe4000f8e00ff */
[----:B------:R-:W-:Y:S02]  /*09d0*/  IMAD.U32 R6, RZ, RZ, UR22 ;  /* 0x00000016ff067e24 */ /* 0x000fe4000f8e00ff */
[----:B------:R-:W-:-:S02]  /*09e0*/  IMAD.U32 R7, RZ, RZ, UR23 ;  /* 0x00000017ff077e24 */ /* 0x000fc4000f8e00ff */
[----:B------:R-:W-:Y:S02]  /*09f0*/  IMAD.U32 R57, RZ, RZ, UR28 ;  /* 0x0000001cff397e24 */ /* 0x000fe4000f8e00ff */
[----:B------:R-:W-:Y:S02]  /*0a00*/  IMAD.U32 R56, RZ, RZ, UR29 ;  /* 0x0000001dff387e24 */ /* 0x000fe4000f8e00ff */
[----:B------:R-:W-:Y:S02]  /*0a10*/  IMAD.MOV.U32 R20, RZ, RZ, R48 ;  /* 0x000000ffff147224 */ /* 0x000fe400078e0030 */
[----:B------:R-:W-:Y:S02]  /*0a20*/  IMAD.MOV.U32 R23, RZ, RZ, R47 ;  /* 0x000000ffff177224 */ /* 0x000fe400078e002f */
[----:B------:R-:W-:Y:S02]  /*0a30*/  IMAD.MOV.U32 R27, RZ, RZ, R40 ;  /* 0x000000ffff1b7224 */ /* 0x000fe400078e0028 */
[----:B------:R-:W-:-:S02]  /*0a40*/  IMAD.MOV.U32 R26, RZ, RZ, R46 ;  /* 0x000000ffff1a7224 */ /* 0x000fc400078e002e */
[----:B------:R-:W-:Y:S02]  /*0a50*/  IMAD.MOV.U32 R24, RZ, RZ, R45 ;  /* 0x000000ffff187224 */ /* 0x000fe400078e002d */
[----:B------:R-:W-:Y:S02]  /*0a60*/  IMAD.MOV.U32 R55, RZ, RZ, R38 ;  /* 0x000000ffff377224 */ /* 0x000fe400078e0026 */
[----:B------:R-:W-:Y:S02]  /*0a70*/  IMAD.MOV.U32 R54, RZ, RZ, R37 ;  /* 0x000000ffff367224 */ /* 0x000fe400078e0025 */
[----:B------:R-:W-:Y:S02]  /*0a80*/  IMAD.MOV.U32 R62, RZ, RZ, R44 ;  /* 0x000000ffff3e7224 */ /* 0x000fe400078e002c */
[----:B------:R-:W-:Y:S02]  /*0a90*/  IMAD.MOV.U32 R61, RZ, RZ, R43 ;  /* 0x000000ffff3d7224 */ /* 0x000fe400078e002b */
[----:B------:R-:W-:-:S02]  /*0aa0*/  IMAD.MOV.U32 R59, RZ, RZ, R42 ;  /* 0x000000ffff3b7224 */ /* 0x000fc400078e002a */
[----:B------:R-:W-:Y:S02]  /*0ab0*/  IMAD.MOV.U32 R25, RZ, RZ, R41 ;  /* 0x000000ffff197224 */ /* 0x000fe400078e0029 */
[----:B------:R-:W-:Y:S02]  /*0ac0*/  IMAD.MOV.U32 R17, RZ, RZ, R34 ;  /* 0x000000ffff117224 */ /* 0x000fe400078e0022 */
[----:B------:R-:W-:Y:S02]  /*0ad0*/  IMAD.MOV.U32 R14, RZ, RZ, R49 ;  /* 0x000000ffff0e7224 */ /* 0x000fe400078e0031 */
[----:B0-----:R-:W-:Y:S02]  /*0ae0*/  IMAD.U32 R16, RZ, RZ, UR12 ;  /* 0x0000000cff107e24 */ /* 0x001fe4000f8e00ff */
[----:B------:R-:W-:Y:S02]  /*0af0*/  IMAD.U32 R65, RZ, RZ, UR11 ;  /* 0x0000000bff417e24 */ /* 0x000fe4000f8e00ff */
[----:B------:R-:W-:Y:S01]  /*0b00*/  IMAD.U32 R12, RZ, RZ, UR18 ;  /* 0x00000012ff0c7e24 */ /* 0x000fe2000f8e00ff */
[----:B------:R-:W-:Y:S01]  /*0b10*/  UMOV UR18, 0x47 ;  /* 0x0000004700127882 */ /* 0x000fe20000000000 */
[----:B------:R-:W-:Y:S01]  /*0b20*/  IMAD.U32 R64, RZ, RZ, UR7 ;  /* 0x00000007ff407e24 */ /* 0x000fe2000f8e00ff */
[----:B------:R-:W-:Y:S01]  /*0b30*/  UMOV UR7, URZ ;  /* 0x000000ff00077c82 */ /* 0x000fe20008000000 */
[----:B-----5:R0:W-:Y:S02]  /*0b40*/  STL.128 [R1+0x70], R8 ;  /* 0x0000700801007387 */ /* 0x0201e40000100c00 */
[----:B0-----:R-:W-:-:S02]  /*0b50*/  IMAD.U32 R9, RZ, RZ, UR17 ;  /* 0x00000011ff097e24 */ /* 0x001fc4000f8e00ff */
[----:B------:R-:W-:Y:S02]  /*0b60*/  IMAD.MOV.U32 R8, RZ, RZ, R39 ;  /* 0x000000ffff087224 */ /* 0x000fe400078e0027 */
[----:B------:R-:W-:Y:S02]  /*0b70*/  IMAD.MOV.U32 R11, RZ, RZ, R36 ;  /* 0x000000ffff0b7224 */ /* 0x000fe400078e0024 */
[----:B------:R-:W-:-:S07]  /*0b80*/  IMAD.MOV.U32 R10, RZ, RZ, R35 ;  /* 0x000000ffff0a7224 */ /* 0x000fce00078e0023 */
.L_x_5:
[----:B------:R-:W0:Y:S01]  /*0b90*/  LDCU.U8 UR11, c[0x3][UR18+-0x7] ;  /* 0x00ffff20120b77ac */ /* 0x000e220008000000 */
[----:B------:R-:W1:Y:S01]  /*0ba0*/  LDCU.U8 UR12, c[0x3][UR18+-0x5] ;  /* 0x00ffff60120c77ac */ /* 0x000e620008000000 */
[----:B0-----:R-:W-:Y:S02]  /*0bb0*/  ULEA UR11, UR11, UR16, 0x3 ;  /* 0x000000100b0b7291 */ /* 0x001fe4000f8e18ff */
[----:B-1----:R-:W-:-:S07]  /*0bc0*/  ULEA UR12, UR12, UR16, 0x3 ;  /* 0x000000100c0c7291 */ /* 0x002fce000f8e18ff */
[----:B------:R-:W2:Y:S02]  /*0bd0*/  LDL.64 R72, [UR11] ;  /* 0x0000000bff487983 */ /* 0x000ea40008100a00 */
[----:B------:R-:W0:Y:S02]  /*0be0*/  LDCU.U8 UR11, c[0x3][UR18+-0x6] ;  /* 0x00ffff40120b77ac */ /* 0x000e240008000000 */
[----:B------:R-:W3:Y:S01]  /*0bf0*/  LDL.64 R70, [UR12] ;  /* 0x0000000cff467983 */ /* 0x000ee20008100a00 */
[----:B------:R-:W1:Y:S01]  /*0c00*/  LDCU.U8 UR12, c[0x3][UR18+-0x4] ;  /* 0x00ffff80120c77ac */ /* 0x000e620008000000 */
[----:B0-----:R-:W-:-:S09]  /*0c10*/  ULEA UR11, UR11, UR16, 0x3 ;  /* 0x000000100b0b7291 */ /* 0x001fd2000f8e18ff */
[----:B------:R-:W4:Y:S01]  /*0c20*/  LDL.64 R66, [UR11] ;  /* 0x0000000bff427983 */ /* 0x000f220008100a00 */
[----:B-1----:R-:W-:-:S09]  /*0c30*/  ULEA UR12, UR12, UR16, 0x3 ;  /* 0x000000100c0c7291 */ /* 0x002fd2000f8e18ff */
[----:B------:R-:W5:Y:S01]  /*0c40*/  LDL.64 R68, [UR12] ;  /* 0x0000000cff447983 */ /* 0x000f620008100a00 */
[----:B------:R-:W0:Y:S01]  /*0c50*/  LDCU.U8 UR11, c[0x3][UR18+-0x3] ;  /* 0x00ffffa0120b77ac */ /* 0x000e220008000000 */
[----:B------:R-:W1:Y:S01]  /*0c60*/  LDCU.U8 UR12, c[0x3][UR18+-0x2] ;  /* 0x00ffffc0120c77ac */ /* 0x000e620008000000 */
[----:B0-----:R-:W-:Y:S02]  /*0c70*/  ULEA UR11, UR11, UR16, 0x3 ;  /* 0x000000100b0b7291 */ /* 0x001fe4000f8e18ff */
[----:B-1----:R-:W-:Y:S01]  /*0c80*/  ULEA UR12, UR12, UR16, 0x3 ;  /* 0x000000100c0c7291 */ /* 0x002fe2000f8e18ff */
[----:B--2---:R-:W-:-:S04]  /*0c90*/  IADD3 R19, P0, P1, R72, R59, R17 ;  /* 0x0000003b48137210 */ /* 0x004fc8000791e011 */
[----:B------:R-:W-:Y:S02]  /*0ca0*/  IADD3.X R60, PT, PT, R73, R25, R14, P0, P1 ;  /* 0x00000019493c7210 */ /* 0x000fe400007e240e */
[----:B---3--:R-:W-:Y:S01]  /*0cb0*/  IADD3 R58, P0, P1, R70, R62, R11 ;  /* 0x0000003e463a7210 */ /* 0x008fe2000791e00b */
[----:B------:R-:W2:Y:S01]  /*0cc0*/  LDL.64 R72, [UR11] ;  /* 0x0000000bff487983 */ /* 0x000ea20008100a00 */
[----:B------:R-:W-:Y:S02]  /*0cd0*/  LOP3.LUT R21, R65, R60, RZ, 0x3c, !PT ;  /* 0x0000003c41157212 */ /* 0x000fe400078e3cff */
[----:B------:R-:W-:Y:S02]  /*0ce0*/  IADD3.X R63, PT, PT, R71, R61, R10, P0, P1 ;  /* 0x0000003d473f7210 */ /* 0x000fe400007e240a */
[----:B------:R-:W-:Y:S01]  /*0cf0*/  LOP3.LUT R18, R64, R19, RZ, 0x3c, !PT ;  /* 0x0000001340127212 */ /* 0x000fe200078e3cff */
[----:B------:R-:W0:Y:S01]  /*0d00*/  LDCU.U8 UR11, c[0x3][UR18+-0x1] ;  /* 0x00ffffe0120b77ac */ /* 0x000e220008000000 */
[----:B------:R-:W-:Y:S01]  /*0d10*/  IADD3 R17, P0, PT, R16, R21, RZ ;  /* 0x0000001510117210 */ /* 0x000fe20007f1e0ff */
[----:B------:R-:W3:Y:S01]  /*0d20*/  LDL.64 R70, [UR12] ;  /* 0x0000000cff467983 */ /* 0x000ee20008100a00 */
[----:B------:R-:W-:-:S02]  /*0d30*/  LOP3.LUT R56, R56, R63, RZ, 0x3c, !PT ;  /* 0x0000003f38387212 */ /* 0x000fc400078e3cff */
[----:B------:R-:W-:Y:S01]  /*0d40*/  LOP3.LUT R57, R57, R58, RZ, 0x3c, !PT ;  /* 0x0000003a39397212 */ /* 0x000fe200078e3cff */
[----:B------:R-:W-:Y:S01]  /*0d50*/  IMAD.X R14, R9, 0x1, R18, P0 ;  /* 0x00000001090e7824 */ /* 0x000fe200000e0612 */
[----:B------:R-:W-:-:S04]  /*0d60*/  LOP3.LUT R9, R59, R17, RZ, 0x3c, !PT ;  /* 0x000000113b097212 */ /* 0x000fc800078e3cff */
[----:B------:R-:W-:-:S04]  /*0d70*/  LOP3.LUT R10, R25, R14, RZ, 0x3c, !PT ;  /* 0x0000000e190a7212 */ /* 0x000fc800078e3cff */
[----:B------:R-:W-:Y:S02]  /*0d80*/  SHF.L.W.U32.HI R16, R9, 0x8, R10 ;  /* 0x0000000809107819 */ /* 0x000fe40000010e0a */
[----:B------:R-:W-:Y:S02]  /*0d90*/  SHF.L.W.U32.HI R9, R10, 0x8, R9 ;  /* 0x000000080a097819 */ /* 0x000fe40000010e09 */
[----:B----4-:R-:W-:-:S04]  /*0da0*/  IADD3 R66, P0, P1, R66, R19, R16 ;  /* 0x0000001342427210 */ /* 0x010fc8000791e010 */
[----:B------:R-:W-:Y:S02]  /*0db0*/  IADD3.X R19, PT, PT, R67, R60, R9, P0, P1 ;  /* 0x0000003c43137210 */ /* 0x000fe400007e2409 */
[----:B------:R-:W-:-:S05]  /*0dc0*/  IADD3 R65, P0, PT, R52, R56, RZ ;  /* 0x0000003834417210 */ /* 0x000fca0007f1e0ff */
[----:B------:R-:W-:Y:S01]  /*0dd0*/  IMAD.X R22, R22, 0x1, R57, P0 ;  /* 0x0000000116167824 */ /* 0x000fe200000e0639 */
[----:B------:R-:W-:-:S04]  /*0de0*/  LOP3.LUT R59, R62, R65, RZ, 0x3c, !PT ;  /* 0x000000413e3b7212 */ /* 0x000fc800078e3cff */
[----:B------:R-:W-:Y:S01]  /*0df0*/  LOP3.LUT R10, R61, R22, RZ, 0x3c, !PT ;  /* 0x000000163d0a7212 */ /* 0x000fe200078e3cff */
[----:B0-----:R-:W-:-:S03]  /*0e00*/  ULEA UR11, UR11, UR16, 0x3 ;  /* 0x000000100b0b7291 */ /* 0x001fc6000f8e18ff */
[----:B------:R-:W-:Y:S02]  /*0e10*/  SHF.L.W.U32.HI R11, R59, 0x8, R10 ;  /* 0x000000083b0b7819 */ /* 0x000fe40000010e0a */
[----:B------:R-:W-:Y:S02]  /*0e20*/  SHF.L.W.U32.HI R59, R10, 0x8, R59 ;  /* 0x000000080a3b7819 */ /* 0x000fe40000010e3b */
[----:B-----5:R-:W-:-:S04]  /*0e30*/  IADD3 R25, P0, P1, R68, R58, R11 ;  /* 0x0000003a44197210 */ /* 0x020fc8000791e00b */
[----:B------:R-:W-:Y:S02]  /*0e40*/  IADD3.X R64, PT, PT, R69, R63, R59, P0, P1 ;  /* 0x0000003f45407210 */ /* 0x000fe400007e243b */
[----:B------:R-:W4:Y:S01]  /*0e50*/  LDL.64 R62, [UR11] ;  /* 0x0000000bff3e7983 */ /* 0x000f220008100a00 */
[----:B------:R-:W0:Y:S02]  /*0e60*/  LDCU.U8 UR11, c[0x3][UR18] ;  /* 0x00c00000120b77ac */ /* 0x000e240008000000 */
[----:B0-----:R-:W-:-:S09]  /*0e70*/  ULEA UR11, UR11, UR16, 0x3 ;  /* 0x000000100b0b7291 */ /* 0x001fd2000f8e18ff */
[----:B------:R-:W5:Y:S01]  /*0e80*/  LDL.64 R68, [UR11] ;  /* 0x0000000bff447983 */ /* 0x000f620008100a00 */
[----:B------:R-:W0:Y:S01]  /*0e90*/  LDCU.U8 UR12, c[0x3][UR18+0x3] ;  /* 0x00c00060120c77ac */ /* 0x000e220008000000 */
[----:B------:R-:W1:Y:S01]  /*0ea0*/  LDCU.U8 UR11, c[0x3][UR18+0x1] ;  /* 0x00c00020120b77ac */ /* 0x000e620008000000 */
[----:B------:R-:W-:Y:S01]  /*0eb0*/  LOP3.LUT R57, R57, R64, RZ, 0x3c, !PT ;  /* 0x0000004039397212 */ /* 0x000fe200078e3cff */
[----:B------:R-:W1:Y:S01]  /*0ec0*/  LDCU.U8 UR13, c[0x3][UR18+0x5] ;  /* 0x00c000a0120d77ac */ /* 0x000e620008000000 */
[----:B0-----:R-:W-:Y:S02]  /*0ed0*/  ULEA UR12, UR12, UR16, 0x3 ;  /* 0x000000100c0c7291 */ /* 0x001fe4000f8e18ff */
[----:B-1----:R-:W-:Y:S02]  /*0ee0*/  ULEA UR11, UR11, UR16, 0x3 ;  /* 0x000000100b0b7291 */ /* 0x002fe4000f8e18ff */
[----:B------:R-:W-:Y:S01]  /*0ef0*/  ULEA UR13, UR13, UR16, 0x3 ;  /* 0x000000100d0d7291 */ /* 0x000fe2000f8e18ff */
[----:B--2---:R-:W-:-:S04]  /*0f00*/  IADD3 R58, P0, P1, R72, R26, R55 ;  /* 0x0000001a483a7210 */ /* 0x004fc8000791e037 */
[----:B------:R-:W-:Y:S02]  /*0f10*/  IADD3.X R52, PT, PT, R73, R24, R54, P0, P1 ;  /* 0x0000001849347210 */ /* 0x000fe400007e2436 */
[----:B------:R-:W-:Y:S01]  /*0f20*/  LOP3.LUT R15, R15, R58, RZ, 0x3c, !PT ;  /* 0x0000003a0f0f7212 */ /* 0x000fe200078e3cff */
[----:B------:R-:W2:Y:S01]  /*0f30*/  LDL.64 R72, [UR12] ;  /* 0x0000000cff487983 */ /* 0x000ea20008100a00 */
[----:B------:R-:W-:-:S04]  /*0f40*/  LOP3.LUT R67, R53, R52, RZ, 0x3c, !PT ;  /* 0x0000003435437212 */ /* 0x000fc800078e3cff */
[----:B------:R-:W-:-:S05]  /*0f50*/  IADD3 R55, P0, PT, R6, R67, RZ ;  /* 0x0000004306377210 */ /* 0x000fca0007f1e0ff */
[----:B------:R-:W-:Y:S01]  /*0f60*/  IMAD.X R7, R7, 0x1, R15, P0 ;  /* 0x0000000107077824 */ /* 0x000fe200000e060f */
[----:B------:R-:W-:-:S04]  /*0f70*/  LOP3.LUT R10, R26, R55, RZ, 0x3c, !PT ;  /* 0x000000371a0a7212 */ /* 0x000fc800078e3cff */
[----:B------:R-:W-:-:S04]  /*0f80*/  LOP3.LUT R53, R24, R7, RZ, 0x3c, !PT ;  /* 0x0000000718357212 */ /* 0x000fc800078e3cff */
[----:B------:R-:W-:Y:S02]  /*0f90*/  SHF.L.W.U32.HI R61, R10, 0x8, R53 ;  /* 0x000000080a3d7819 */ /* 0x000fe40000010e35 */
[----:B------:R-:W-:Y:S02]  /*0fa0*/  SHF.L.W.U32.HI R10, R53, 0x8, R10 ;  /* 0x00000008350a7819 */ /* 0x000fe40000010e0a */
[----:B---3--:R-:W-:-:S04]  /*0fb0*/  IADD3 R54, P0, P1, R70, R58, R61 ;  /* 0x0000003a46367210 */ /* 0x008fc8000791e03d */
[----:B------:R-:W-:Y:S02]  /*0fc0*/  IADD3.X R52, PT, PT, R71, R52, R10, P0, P1 ;  /* 0x0000003447347210 */ /* 0x000fe400007e240a */
[----:B------:R-:W-:Y:S02]  /*0fd0*/  LOP3.LUT R26, R56, R25, RZ, 0x3c, !PT ;  /* 0x00000019381a7212 */ /* 0x000fe400078e3cff */
[----:B----4-:R-:W-:-:S04]  /*0fe0*/  IADD3 R53, P0, P1, R62, R20, R27 ;  /* 0x000000143e357210 */ /* 0x010fc8000791e01b */
[----:B------:R-:W-:-:S04]  /*0ff0*/  IADD3.X R71, PT, PT, R63, R23, R8, P0, P1 ;  /* 0x000000173f477210 */ /* 0x000fc800007e2408 */
[----:B------:R-:W-:Y:S02]  /*1000*/  LOP3.LUT R4, R4, R71, RZ, 0x3c, !PT ;  /* 0x0000004704047212 */ /* 0x000fe400078e3cff */
[----:B------:R-:W-:Y:S02]  /*1010*/  LOP3.LUT R5, R5, R53, RZ, 0x3c, !PT ;  /* 0x0000003505057212 */ /* 0x000fe400078e3cff */
[----:B------:R-:W-:Y:S02]  /*1020*/  IADD3 R63, P0, PT, R12, R4, RZ ;  /* 0x000000040c3f7210 */ /* 0x000fe40007f1e0ff */
[----:B------:R-:W-:-:S03]  /*1030*/  SHF.L.W.U32.HI R27, R57, 0x10, R26 ;  /* 0x00000010391b7819 */ /* 0x000fc60000010e1a */
[----:B------:R-:W-:Y:S01]  /*1040*/  IMAD.X R60, R13, 0x1, R5, P0 ;  /* 0x000000010d3c7824 */ /* 0x000fe200000e0605 */
[----:B------:R-:W-:Y:S02]  /*1050*/  SHF.L.W.U32.HI R26, R26, 0x10, R57 ;  /* 0x000000101a1a7819 */ /* 0x000fe40000010e39 */
[----:B------:R-:W-:Y:S02]  /*1060*/  LOP3.LUT R57, R20, R63, RZ, 0x3c, !PT ;  /* 0x0000003f14397212 */ /* 0x000fe400078e3cff */
[----:B------:R-:W-:-:S04]  /*1070*/  LOP3.LUT R6, R23, R60, RZ, 0x3c, !PT ;  /* 0x0000003c17067212 */ /* 0x000fc800078e3cff */
[----:B------:R-:W-:Y:S02]  /*1080*/  SHF.L.W.U32.HI R58, R57, 0x8, R6 ;  /* 0x00000008393a7819 */ /* 0x000fe40000010e06 */
[----:B------:R-:W-:Y:S02]  /*1090*/  SHF.L.W.U32.HI R57, R6, 0x8, R57 ;  /* 0x0000000806397819 */ /* 0x000fe40000010e39 */
[----:B-----5:R-:W-:-:S04]  /*10a0*/  IADD3 R53, P1, P2, R68, R53, R58 ;  /* 0x0000003544357210 */ /* 0x020fc80007a3e03a */
[----:B------:R-:W-:Y:S02]  /*10b0*/  IADD3.X R56, PT, PT, R69, R71, R57, P1, P2 ;  /* 0x0000004745387210 */ /* 0x000fe40000fe4439 */
[----:B------:R-:W3:Y:S01]  /*10c0*/  LDL.64 R70, [UR11] ;  /* 0x0000000bff467983 */ /* 0x000ee20008100a00 */
[----:B------:R-:W0:Y:S01]  /*10d0*/  LDCU.U8 UR11, c[0x3][UR18+0x7] ;  /* 0x00c000e0120b77ac */ /* 0x000e220008000000 */
[----:B------:R-:W-:Y:S02]  /*10e0*/  LOP3.LUT R67, R67, R54, RZ, 0x3c, !PT ;  /* 0x0000003643437212 */ /* 0x000fe400078e3cff */
[----:B------:R-:W4:Y:S01]  /*10f0*/  LDL.64 R68, [UR13] ;  /* 0x0000000dff447983 */ /* 0x000f220008100a00 */
[----:B------:R-:W-:Y:S02]  /*1100*/  LOP3.LUT R6, R15, R52, RZ, 0x3c, !PT ;  /* 0x000000340f067212 */ /* 0x000fe400078e3cff */
[----:B------:R-:W-:Y:S02]  /*1110*/  IADD3 R20, P0, PT, R26, R65, RZ ;  /* 0x000000411a147210 */ /* 0x000fe40007f1e0ff */
[----:B------:R-:W-:-:S02]  /*1120*/  SHF.L.W.U32.HI R24, R67, 0x10, R6 ;  /* 0x0000001043187819 */ /* 0x000fc40000010e06 */
[----:B------:R-:W-:Y:S01]  /*1130*/  SHF.L.W.U32.HI R15, R6, 0x10, R67 ;  /* 0x00000010060f7819 */ /* 0x000fe20000010e43 */
[----:B------:R-:W-:Y:S01]  /*1140*/  IMAD.X R22, R27, 0x1, R22, P0 ;  /* 0x000000011b167824 */ /* 0x000fe200000e0616 */
[----:B------:R-:W-:Y:S02]  /*1150*/  IADD3 R6, P0, PT, R24, R55, RZ ;  /* 0x0000003718067210 */ /* 0x000fe40007f1e0ff */
[----:B------:R-:W-:Y:S02]  /*1160*/  LOP3.LUT R11, R11, R20, RZ, 0x3c, !PT ;  /* 0x000000140b0b7212 */ /* 0x000fe400078e3cff */
[----:B------:R-:W-:Y:S01]  /*1170*/  LOP3.LUT R8, R59, R22, RZ, 0x3c, !PT ;  /* 0x000000163b087212 */ /* 0x000fe200078e3cff */
[----:B------:R-:W-:Y:S01]  /*1180*/  IMAD.X R7, R15, 0x1, R7, P0 ;  /* 0x000000010f077824 */ /* 0x000fe200000e0607 */
[----:B0-----:R-:W-:Y:S02]  /*1190*/  ULEA UR11, UR11, UR16, 0x3 ;  /* 0x000000100b0b7291 */ /* 0x001fe4000f8e18ff */
[----:B------:R-:W-:-:S02]  /*11a0*/  SHF.L.W.U32.HI R12, R11, 0x1, R8 ;  /* 0x000000010b0c7819 */ /* 0x000fc40000010e08 */
[----:B------:R-:W-:Y:S02]  /*11b0*/  SHF.L.W.U32.HI R23, R8, 0x1, R11 ;  /* 0x0000000108177819 */ /* 0x000fe40000010e0b */
[----:B------:R-:W-:Y:S02]  /*11c0*/  LOP3.LUT R8, R61, R6, RZ, 0x3c, !PT ;  /* 0x000000063d087212 */ /* 0x000fe400078e3cff */
[----:B------:R-:W-:Y:S02]  /*11d0*/  LOP3.LUT R11, R10, R7, RZ, 0x3c, !PT ;  /* 0x000000070a0b7212 */ /* 0x000fe400078e3cff */
[----:B------:R-:W-:Y:S02]  /*11e0*/  LOP3.LUT R4, R4, R53, RZ, 0x3c, !PT ;  /* 0x0000003504047212 */ /* 0x000fe400078e3cff */
[----:B------:R-:W-:Y:S02]  /*11f0*/  LOP3.LUT R5, R5, R56, RZ, 0x3c, !PT ;  /* 0x0000003805057212 */ /* 0x000fe400078e3cff */
[----:B------:R-:W-:-:S02]  /*1200*/  SHF.L.W.U32.HI R13, R8, 0x1, R11 ;  /* 0x00000001080d7819 */ /* 0x000fc40000010e0b */
[----:B------:R-:W-:Y:S02]  /*1210*/  SHF.L.W.U32.HI R8, R11, 0x1, R8 ;  /* 0x000000010b087819 */ /* 0x000fe40000010e08 */
[----:B------:R-:W-:Y:S02]  /*1220*/  SHF.L.W.U32.HI R10, R5, 0x10, R4 ;  /* 0x00000010050a7819 */ /* 0x000fe40000010e04 */
[----:B------:R-:W-:Y:S02]  /*1230*/  SHF.L.W.U32.HI R11, R4, 0x10, R5 ;  /* 0x00000010040b7819 */ /* 0x000fe40000010e05 */
[----:B------:R-:W5:Y:S01]  /*1240*/  LDL.64 R4, [UR11] ;  /* 0x0000000bff047983 */ /* 0x000f620008100a00 */
[----:B------:R-:W-:Y:S02]  /*1250*/  LOP3.LUT R65, R21, R66, RZ, 0x3c, !PT ;  /* 0x0000004215417212 */ /* 0x000fe400078e3cff */
[----:B------:R-:W-:Y:S01]  /*1260*/  LOP3.LUT R18, R18, R19, RZ, 0x3c, !PT ;  /* 0x0000001312127212 */ /* 0x000fe200078e3cff */
[----:B------:R-:W0:Y:S01]  /*1270*/  LDCU.U8 UR11, c[0x3][UR18+0x2] ;  /* 0x00c00040120b77ac */ /* 0x000e220008000000 */
[----:B------:R-:W1:Y:S01]  /*1280*/  LDCU.U8 UR12, c[0x3][UR18+0x4] ;  /* 0x00c00080120c77ac */ /* 0x000e620008000000 */
[----:B0-----:R-:W-:-:S02]  /*1290*/  ULEA UR11, UR11, UR16, 0x3 ;  /* 0x000000100b0b7291 */ /* 0x001fc4000f8e18ff */
[----:B-1----:R-:W-:Y:S01]  /*12a0*/  ULEA UR12, UR12, UR16, 0x3 ;  /* 0x000000100c0c7291 */ /* 0x002fe2000f8e18ff */
[----:B--2---:R-:W-:-:S04]  /*12b0*/  IADD3 R55, P0, P1, R72, R8, R25 ;  /* 0x0000000848377210 */ /* 0x004fc8000791e019 */
[----:B------:R-:W-:Y:S02]  /*12c0*/  IADD3.X R64, PT, PT, R73, R13, R64, P0, P1 ;  /* 0x0000000d49407210 */ /* 0x000fe400007e2440 */
[----:B------:R-:W-:-:S05]  /*12d0*/  IADD3 R63, P0, PT, R11, R63, RZ ;  /* 0x0000003f0b3f7210 */ /* 0x000fca0007f1e0ff */
[----:B------:R-:W-:Y:S01]  /*12e0*/  IMAD.X R60, R10, 0x1, R60, P0 ;  /* 0x000000010a3c7824 */ /* 0x000fe200000e063c */
[----:B------:R-:W-:-:S04]  /*12f0*/  LOP3.LUT R21, R58, R63, RZ, 0x3c, !PT ;  /* 0x0000003f3a157212 */ /* 0x000fc800078e3cff */
[----:B------:R-:W-:Y:S02]  /*1300*/  LOP3.LUT R58, R57, R60, RZ, 0x3c, !PT ;  /* 0x0000003c393a7212 */ /* 0x000fe400078e3cff */
[----:B---3--:R-:W-:-:S04]  /*1310*/  IADD3 R66, P1, P2, R70, R23, R66 ;  /* 0x0000001746427210 */ /* 0x008fc80007a3e042 */
[----:B------:R-:W-:Y:S02]  /*1320*/  IADD3.X R67, PT, PT, R71, R12, R19, P1, P2 ;  /* 0x0000000c47437210 */ /* 0x000fe40000fe4413 */
[----:B------:R-:W-:Y:S02]  /*1330*/  SHF.L.W.U32.HI R19, R58, 0x1, R21 ;  /* 0x000000013a137819 */ /* 0x000fe40000010e15 */
[----:B------:R-:W-:Y:S02]  /*1340*/  SHF.L.W.U32.HI R21, R21, 0x1, R58 ;  /* 0x0000000115157819 */ /* 0x000fe40000010e3a */
[----:B----4-:R-:W-:Y:S02]  /*1350*/  IADD3 R57, P0, P1, R68, R19, R54 ;  /* 0x0000001344397210 */ /* 0x010fe4000791e036 */
[----:B------:R-:W-:Y:S02]  /*1360*/  SHF.L.W.U32.HI R54, R65, 0x10, R18 ;  /* 0x0000001041367819 */ /* 0x000fe40000010e12 */
[----:B------:R-:W-:-:S02]  /*1370*/  IADD3.X R52, PT, PT, R69, R21, R52, P0, P1 ;  /* 0x0000001545347210 */ /* 0x000fc400007e2434 */
[----:B------:R-:W-:Y:S01]  /*1380*/  SHF.L.W.U32.HI R65, R18, 0x10, R65 ;  /* 0x0000001012417819 */ /* 0x000fe20000010e41 */
[----:B------:R-:W2:Y:S01]  /*1390*/  LDL.64 R68, [UR11] ;  /* 0x0000000bff447983 */ /* 0x000ea20008100a00 */
[----:B------:R-:W-:-:S05]  /*13a0*/  IADD3 R25, P0, PT, R54, R17, RZ ;  /* 0x0000001136197210 */ /* 0x000fca0007f1e0ff */
[----:B------:R-:W-:Y:S01]  /*13b0*/  IMAD.X R14, R65, 0x1, R14, P0 ;  /* 0x00000001410e7824 */ /* 0x000fe200000e060e */
[----:B------:R-:W-:Y:S02]  /*13c0*/  LOP3.LUT R16, R16, R25, RZ, 0x3c, !PT ;  /* 0x0000001910107212 */ /* 0x000fe400078e3cff */
[----:B------:R-:W-:Y:S02]  /*13d0*/  LOP3.LUT R59, R10, R67, RZ, 0x3c, !PT ;  /* 0x000000430a3b7212 */ /* 0x000fe400078e3cff */
[----:B------:R-:W-:Y:S02]  /*13e0*/  LOP3.LUT R17, R9, R14, RZ, 0x3c, !PT ;  /* 0x0000000e09117212 */ /* 0x000fe400078e3cff */
[----:B------:R-:W-:Y:S02]  /*13f0*/  IADD3 R6, P0, PT, R59, R6, RZ ;  /* 0x000000063b067210 */ /* 0x000fe40007f1e0ff */
[----:B------:R-:W-:Y:S02]  /*1400*/  SHF.L.W.U32.HI R9, R16, 0x1, R17 ;  /* 0x0000000110097819 */ /* 0x000fe40000010e11 */
[----:B------:R-:W-:-:S02]  /*1410*/  SHF.L.W.U32.HI R17, R17, 0x1, R16 ;  /* 0x0000000111117819 */ /* 0x000fc40000010e10 */
[----:B------:R-:W-:-:S05]  /*1420*/  LOP3.LUT R16, R11, R66, RZ, 0x3c, !PT ;  /* 0x000000420b107212 */ /* 0x000fca00078e3cff */
[----:B------:R-:W-:Y:S01]  /*1430*/  IMAD.X R7, R16, 0x1, R7, P0 ;  /* 0x0000000110077824 */ /* 0x000fe200000e0607 */
[----:B-----5:R-:W-:Y:S02]  /*1440*/  IADD3 R53, P0, P1, R4, R17, R53 ;  /* 0x0000001104357210 */ /* 0x020fe4000791e035 */
[----:B------:R-:W-:Y:S02]  /*1450*/  LOP3.LUT R4, R65, R64, RZ, 0x3c, !PT ;  /* 0x0000004041047212 */ /* 0x000fe400078e3cff */
[----:B------:R-:W-:Y:S02]  /*1460*/  IADD3.X R56, PT, PT, R5, R9, R56, P0, P1 ;  /* 0x0000000905387210 */ /* 0x000fe400007e2438 */
[----:B------:R-:W-:Y:S02]  /*1470*/  IADD3 R63, P0, PT, R4, R63, RZ ;  /* 0x0000003f043f7210 */ /* 0x000fe40007f1e0ff */
[----:B------:R-:W-:Y:S02]  /*1480*/  LOP3.LUT R5, R54, R55, RZ, 0x3c, !PT ;  /* 0x0000003736057212 */ /* 0x000fe400078e3cff */
[----:B------:R-:W-:-:S03]  /*1490*/  LOP3.LUT R16, R27, R52, RZ, 0x3c, !PT ;  /* 0x000000341b107212 */ /* 0x000fc600078e3cff */
[----:B------:R-:W-:Y:S01]  /*14a0*/  IMAD.X R60, R5, 0x1, R60, P0 ;  /* 0x00000001053c7824 */ /* 0x000fe200000e063c */
[----:B------:R-:W-:Y:S02]  /*14b0*/  IADD3 R16, P0, PT, R16, R25, RZ ;  /* 0x0000001910107210 */ /* 0x000fe40007f1e0ff */
[----:B------:R-:W-:Y:S01]  /*14c0*/  LOP3.LUT R5, R26, R57, RZ, 0x3c, !PT ;  /* 0x000000391a057212 */ /* 0x000fe200078e3cff */
[----:B------:R-:W0:Y:S04]  /*14d0*/  LDCU.U8 UR11, c[0x3][UR18+0x6] ;  /* 0x00c000c0120b77ac */ /* 0x000e280008000000 */
[----:B------:R-:W-:Y:S02]  /*14e0*/  IMAD.X R18, R5, 0x1, R14, P0 ;  /* 0x0000000105127824 */ /* 0x000fe400000e060e */
[----:B------:R-:W3:Y:S01]  /*14f0*/  LDL.64 R4, [UR12] ;  /* 0x0000000cff047983 */ /* 0x000ee20008100a00 */
[----:B------:R-:W-:Y:S01]  /*1500*/  LOP3.LUT R23, R23, R6, RZ, 0x3c, !PT ;  /* 0x0000000617177212 */ /* 0x000fe200078e3cff */
[----:B------:R-:W1:Y:S01]  /*1510*/  LDCU.U8 UR12, c[0x3][UR18+0x8] ;  /* 0x00c00100120c77ac */ /* 0x000e620008000000 */
[----:B------:R-:W-:-:S04]  /*1520*/  LOP3.LUT R12, R12, R7, RZ, 0x3c, !PT ;  /* 0x000000070c0c7212 */ /* 0x000fc800078e3cff */
[----:B------:R-:W-:Y:S02]  /*1530*/  SHF.L.W.U32.HI R62, R12, 0x8, R23 ;  /* 0x000000080c3e7819 */ /* 0x000fe40000010e17 */
[----:B------:R-:W-:Y:S02]  /*1540*/  SHF.L.W.U32.HI R61, R23, 0x8, R12 ;  /* 0x00000008173d7819 */ /* 0x000fe40000010e0c */
[----:B------:R-:W-:Y:S02]  /*1550*/  LOP3.LUT R12, R13, R60, RZ, 0x3c, !PT ;  /* 0x0000003c0d0c7212 */ /* 0x000fe400078e3cff */
[----:B------:R-:W-:Y:S01]  /*1560*/  LOP3.LUT R13, R15, R56, RZ, 0x3c, !PT ;  /* 0x000000380f0d7212 */ /* 0x000fe200078e3cff */
[----:B0-----:R-:W-:Y:S01]  /*1570*/  ULEA UR11, UR11, UR16, 0x3 ;  /* 0x000000100b0b7291 */ /* 0x001fe2000f8e18ff */
[----:B------:R-:W-:Y:S02]  /*1580*/  LOP3.LUT R59, R8, R63, RZ, 0x3c, !PT ;  /* 0x0000003f083b7212 */ /* 0x000fe400078e3cff */
[----:B------:R-:W-:-:S02]  /*1590*/  IADD3 R20, P0, PT, R13, R20, RZ ;  /* 0x000000140d147210 */ /* 0x000fc40007f1e0ff */
[----:B------:R-:W-:Y:S02]  /*15a0*/  LOP3.LUT R13, R24, R53, RZ, 0x3c, !PT ;  /* 0x00000035180d7212 */ /* 0x000fe400078e3cff */
[----:B------:R-:W-:Y:S02]  /*15b0*/  LOP3.LUT R8, R19, R16, RZ, 0x3c, !PT ;  /* 0x0000001013087212 */ /* 0x000fe400078e3cff */
[----:B------:R-:W-:Y:S01]  /*15c0*/  LOP3.LUT R21, R21, R18, RZ, 0x3c, !PT ;  /* 0x0000001215157212 */ /* 0x000fe200078e3cff */
[----:B------:R-:W-:Y:S01]  /*15d0*/  IMAD.X R22, R13, 0x1, R22, P0 ;  /* 0x000000010d167824 */ /* 0x000fe200000e0616 */
[----:B------:R-:W-:Y:S01]  /*15e0*/  SHF.L.W.U32.HI R58, R12, 0x8, R59 ;  /* 0x000000080c3a7819 */ /* 0x000fe20000010e3b */
[----:B-1----:R-:W-:Y:S01]  /*15f0*/  ULEA UR12, UR12, UR16, 0x3 ;  /* 0x000000100c0c7291 */ /* 0x002fe2000f8e18ff */
[----:B------:R-:W-:Y:S02]  /*1600*/  SHF.L.W.U32.HI R59, R59, 0x8, R12 ;  /* 0x000000083b3b7819 */ /* 0x000fe40000010e0c */
[----:B------:R-:W4:Y:S01]  /*1610*/  LDL.64 R12, [UR11] ;  /* 0x0000000bff0c7983 */ /* 0x000f220008100a00 */
[----:B------:R-:W-:-:S02]  /*1620*/  SHF.L.W.U32.HI R19, R21, 0x8, R8 ;  /* 0x0000000815137819 */ /* 0x000fc40000010e08 */
[----:B------:R-:W-:Y:S02]  /*1630*/  SHF.L.W.U32.HI R21, R8, 0x8, R21 ;  /* 0x0000000808157819 */ /* 0x000fe40000010e15 */
[----:B------:R-:W-:Y:S02]  /*1640*/  LOP3.LUT R8, R9, R22, RZ, 0x3c, !PT ;  /* 0x0000001609087212 */ /* 0x000fe400078e3cff */
[----:B------:R-:W-:-:S04]  /*1650*/  LOP3.LUT R17, R17, R20, RZ, 0x3c, !PT ;  /* 0x0000001411117212 */ /* 0x000fc800078e3cff */
[----:B------:R-:W-:Y:S02]  /*1660*/  SHF.L.W.U32.HI R23, R8, 0x8, R17 ;  /* 0x0000000808177819 */ /* 0x000fe40000010e11 */
[----:B------:R-:W-:Y:S02]  /*1670*/  SHF.L.W.U32.HI R25, R17, 0x8, R8 ;  /* 0x0000000811197819 */ /* 0x000fe40000010e08 */
[----:B------:R-:W5:Y:S01]  /*1680*/  LDL.64 R8, [UR12] ;  /* 0x0000000cff087983 */ /* 0x000f620008100a00 */
[----:B------:R-:W-:-:S04]  /*1690*/  UIADD3 UR7, UPT, UPT, UR7, 0x1, URZ ;  /* 0x0000000107077890 */ /* 0x000fc8000fffe0ff */
[----:B------:R-:W-:Y:S02]  /*16a0*/  UISETP.NE.AND UP0, UPT, UR7, 0xc, UPT ;  /* 0x0000000c0700788c */ /* 0x000fe4000bf05270 */
[----:B------:R-:W-:Y:S01]  /*16b0*/  UIADD3 UR18, UPT, UPT, UR18, 0x10, URZ ;  /* 0x0000001012127890 */ /* 0x000fe2000fffe0ff */
[----:B--2---:R-:W-:-:S04]  /*16c0*/  IADD3 R17, P0, P1, R68, R66, R61 ;  /* 0x0000004244117210 */ /* 0x004fc8000791e03d */
[----:B------:R-:W-:Y:S02]  /*16d0*/  IADD3.X R14, PT, PT, R69, R67, R62, P0, P1 ;  /* 0x00000043450e7210 */ /* 0x000fe400007e243e */
[----:B------:R-:W-:Y:S02]  /*16e0*/  LOP3.LUT R67, R17, R10, R67, 0x96, !PT ;  /* 0x0000000a11437212 */ /* 0x000fe400078e9643 */
[----:B------:R-:W-:Y:S02]  /*16f0*/  LOP3.LUT R66, R14, R11, R66, 0x96, !PT ;  /* 0x0000000b0e427212 */ /* 0x000fe400078e9642 */
[----:B---3--:R-:W-:-:S04]  /*1700*/  IADD3 R11, P0, P1, R4, R55, R59 ;  /* 0x00000037040b7210 */ /* 0x008fc8000791e03b */
[----:B------:R-:W-:Y:S02]  /*1710*/  IADD3.X R10, PT, PT, R5, R64, R58, P0, P1 ;  /* 0x00000040050a7210 */ /* 0x000fe400007e243a */
[----:B------:R-:W-:Y:S02]  /*1720*/  SHF.L.W.U32.HI R5, R67, 0x10, R66 ;  /* 0x0000001043057819 */ /* 0x000fe40000010e42 */
[----:B------:R-:W-:Y:S02]  /*1730*/  SHF.L.W.U32.HI R4, R66, 0x10, R67 ;  /* 0x0000001042047819 */ /* 0x000fe40000010e43 */
[----:B------:R-:W-:-:S05]  /*1740*/  IADD3 R6, P0, PT, R5, R6, RZ ;  /* 0x0000000605067210 */ /* 0x000fca0007f1e0ff */
[----:B------:R-:W-:Y:S01]  /*1750*/  IMAD.X R7, R4, 0x1, R7, P0 ;  /* 0x0000000104077824 */ /* 0x000fe200000e0607 */
[----:B------:R-:W-:Y:S02]  /*1760*/  LOP3.LUT R65, R11, R65, R64, 0x96, !PT ;  /* 0x000000410b417212 */ /* 0x000fe400078e9640 */
[----:B------:R-:W-:Y:S02]  /*1770*/  LOP3.LUT R64, R61, R6, RZ, 0x3c, !PT ;  /* 0x000000063d407212 */ /* 0x000fe400078e3cff */
[----:B------:R-:W-:Y:S02]  /*1780*/  LOP3.LUT R67, R62, R7, RZ, 0x3c, !PT ;  /* 0x000000073e437212 */ /* 0x000fe400078e3cff */
[----:B------:R-:W-:Y:S02]  /*1790*/  LOP3.LUT R66, R10, R54, R55, 0x96, !PT ;  /* 0x000000360a427212 */ /* 0x000fe400078e9637 */
[----:B------:R-:W-:Y:S02]  /*17a0*/  SHF.L.W.U32.HI R61, R64, 0x1, R67 ;  /* 0x00000001403d7819 */ /* 0x000fe40000010e43 */
[----:B------:R-:W-:-:S02]  /*17b0*/  SHF.L.W.U32.HI R62, R67, 0x1, R64 ;  /* 0x00000001433e7819 */ /* 0x000fc40000010e40 */
[----:B------:R-:W-:Y:S02]  /*17c0*/  SHF.L.W.U32.HI R64, R65, 0x10, R66 ;  /* 0x0000001041407819 */ /* 0x000fe40000010e42 */
[----:B----4-:R-:W-:Y:S02]  /*17d0*/  IADD3 R55, P0, P1, R12, R57, R21 ;  /* 0x000000390c377210 */ /* 0x010fe4000791e015 */
[----:B------:R-:W-:Y:S02]  /*17e0*/  SHF.L.W.U32.HI R65, R66, 0x10, R65 ;  /* 0x0000001042417819 */ /* 0x000fe40000010e41 */
[----:B------:R-:W-:Y:S02]  /*17f0*/  IADD3.X R54, PT, PT, R13, R52, R19, P0, P1 ;  /* 0x000000340d367210 */ /* 0x000fe400007e2413 */
[----:B------:R-:W-:Y:S02]  /*1800*/  IADD3 R12, P0, PT, R64, R63, RZ ;  /* 0x0000003f400c7210 */ /* 0x000fe40007f1e0ff */
[----:B------:R-:W-:-:S03]  /*1810*/  LOP3.LUT R52, R55, R27, R52, 0x96, !PT ;  /* 0x0000001b37347212 */ /* 0x000fc600078e9634 */
[----:B------:R-:W-:Y:S01]  /*1820*/  IMAD.X R13, R65, 0x1, R60, P0 ;  /* 0x00000001410d7824 */ /* 0x000fe200000e063c */
[----:B-----5:R-:W-:Y:S02]  /*1830*/  IADD3 R27, P1, P2, R8, R53, R25 ;  /* 0x00000035081b7210 */ /* 0x020fe40007a3e019 */
[----:B------:R-:W-:Y:S02]  /*1840*/  LOP3.LUT R67, R54, R26, R57, 0x96, !PT ;  /* 0x0000001a36437212 */ /* 0x000fe400078e9639 */
[----:B------:R-:W-:Y:S02]  /*1850*/  IADD3.X R8, PT, PT, R9, R56, R23, P1, P2 ;  /* 0x0000003809087210 */ /* 0x000fe40000fe4417 */
[----:B------:R-:W-:Y:S02]  /*1860*/  LOP3.LUT R26, R59, R12, RZ, 0x3c, !PT ;  /* 0x0000000c3b1a7212 */ /* 0x000fe400078e3cff */
[----:B------:R-:W-:Y:S02]  /*1870*/  LOP3.LUT R57, R58, R13, RZ, 0x3c, !PT ;  /* 0x0000000d3a397212 */ /* 0x000fe400078e3cff */
[----:B------:R-:W-:-:S02]  /*1880*/  LOP3.LUT R9, R27, R15, R56, 0x96, !PT ;  /* 0x0000000f1b097212 */ /* 0x000fc400078e9638 */
[----:B------:R-:W-:Y:S02]  /*1890*/  LOP3.LUT R58, R8, R24, R53, 0x96, !PT ;  /* 0x00000018083a7212 */ /* 0x000fe400078e9635 */
[----:B------:R-:W-:Y:S02]  /*18a0*/  SHF.L.W.U32.HI R24, R26, 0x1, R57 ;  /* 0x000000011a187819 */ /* 0x000fe40000010e39 */
[----:B------:R-:W-:Y:S02]  /*18b0*/  SHF.L.W.U32.HI R26, R57, 0x1, R26 ;  /* 0x00000001391a7819 */ /* 0x000fe40000010e1a */
[----:B------:R-:W-:Y:S02]  /*18c0*/  SHF.L.W.U32.HI R57, R52, 0x10, R67 ;  /* 0x0000001034397819 */ /* 0x000fe40000010e43 */
[----:B------:R-:W-:Y:S02]  /*18d0*/  SHF.L.W.U32.HI R15, R9, 0x10, R58 ;  /* 0x00000010090f7819 */ /* 0x000fe40000010e3a */
[----:B------:R-:W-:-:S02]  /*18e0*/  SHF.L.W.U32.HI R56, R67, 0x10, R52 ;  /* 0x0000001043387819 */ /* 0x000fc40000010e34 */
[----:B------:R-:W-:Y:S02]  /*18f0*/  IADD3 R16, P0, PT, R57, R16, RZ ;  /* 0x0000001039107210 */ /* 0x000fe40007f1e0ff */
[----:B------:R-:W-:Y:S02]  /*1900*/  SHF.L.W.U32.HI R53, R58, 0x10, R9 ;  /* 0x000000103a357819 */ /* 0x000fe40000010e09 */
[----:B------:R-:W-:Y:S01]  /*1910*/  IADD3 R52, P1, PT, R15, R20, RZ ;  /* 0x000000140f347210 */ /* 0x000fe20007f3e0ff */
[----:B------:R-:W-:-:S04]  /*1920*/  IMAD.X R9, R56, 0x1, R18, P0 ;  /* 0x0000000138097824 */ /* 0x000fc800000e0612 */
[----:B------:R-:W-:Y:S01]  /*1930*/  IMAD.X R22, R53, 0x1, R22, P1 ;  /* 0x0000000135167824 */ /* 0x000fe200008e0616 */
[----:B------:R-:W-:Y:S02]  /*1940*/  LOP3.LUT R20, R21, R16, RZ, 0x3c, !PT ;  /* 0x0000001015147212 */ /* 0x000fe400078e3cff */
[----:B------:R-:W-:Y:S02]  /*1950*/  LOP3.LUT R19, R19, R9, RZ, 0x3c, !PT ;  /* 0x0000000913137212 */ /* 0x000fe400078e3cff */
[----:B------:R-:W-:Y:S02]  /*1960*/  LOP3.LUT R59, R25, R52, RZ, 0x3c, !PT ;  /* 0x00000034193b7212 */ /* 0x000fe400078e3cff */
[----:B------:R-:W-:Y:S02]  /*1970*/  LOP3.LUT R18, R23, R22, RZ, 0x3c, !PT ;  /* 0x0000001617127212 */ /* 0x000fe400078e3cff */
[----:B------:R-:W-:Y:S02]  /*1980*/  SHF.L.W.U32.HI R23, R20, 0x1, R19 ;  /* 0x0000000114177819 */ /* 0x000fe40000010e13 */
[----:B------:R-:W-:-:S02]  /*1990*/  SHF.L.W.U32.HI R25, R59, 0x1, R18 ;  /* 0x000000013b197819 */ /* 0x000fc40000010e12 */
[----:B------:R-:W-:Y:S02]  /*19a0*/  SHF.L.W.U32.HI R20, R19, 0x1, R20 ;  /* 0x0000000113147819 */ /* 0x000fe40000010e14 */
[----:B------:R-:W-:Y:S01]  /*19b0*/  SHF.L.W.U32.HI R59, R18, 0x1, R59 ;  /* 0x00000001123b7819 */ /* 0x000fe20000010e3b */
[----:B------:R-:W-:Y:S06]  /*19c0*/  BRA.U UP0, `(.L_x_5) ;  /* 0xfffffff100707547 */ /* 0x000fec000b83ffff */
[----:B------:R-:W-:Y:S01]  /*19d0*/  UIADD3 UR6, UPT, UPT, UR6, 0x1, URZ ;  /* 0x0000000106067890 */ /* 0x000fe2000fffe0ff */
[----:B------:R-:W-:Y:S02]  /*19e0*/  LOP3.LUT R34, R34, R16, R17, 0x96, !PT ;  /* 0x0000001022227212 */ /* 0x000fe400078e9611 */
[----:B------:R-:W-:Y:S01]  /*19f0*/  LOP3.LUT R49, R49, R9, R14, 0x96, !PT ;  /* 0x0000000931317212 */ /* 0x000fe200078e960e */
[----:B------:R-:W-:Y:S01]  /*1a00*/  UISETP.NE.AND UP0, UPT, UR6, UR10, UPT ;  /* 0x0000000a0600728c */ /* 0x000fe2000bf05270 */
[----:B------:R-:W-:Y:S02]  /*1a10*/  LOP3.LUT R36, R36, R52, R11, 0x96, !PT ;  /* 0x0000003424247212 */ /* 0x000fe400078e960b */
[----:B------:R-:W-:Y:S02]  /*1a20*/  LOP3.LUT R35, R35, R22, R10, 0x96, !PT ;  /* 0x0000001623237212 */ /* 0x000fe400078e960a */
[----:B------:R-:W-:Y:S02]  /*1a30*/  LOP3.LUT R38, R38, R6, R55, 0x96, !PT ;  /* 0x0000000626267212 */ /* 0x000fe400078e9637 */
[----:B------:R-:W-:-:S02]  /*1a40*/  LOP3.LUT R37, R37, R7, R54, 0x96, !PT ;  /* 0x0000000725257212 */ /* 0x000fc400078e9636 */
[----:B------:R-:W-:Y:S02]  /*1a50*/  LOP3.LUT R40, R40, R12, R27, 0x96, !PT ;  /* 0x0000000c28287212 */ /* 0x000fe400078e961b */
[----:B------:R-:W-:Y:S02]  /*1a60*/  LOP3.LUT R39, R39, R13, R8, 0x96, !PT ;  /* 0x0000000d27277212 */ /* 0x000fe400078e9608 */
[----:B------:R-:W-:Y:S02]  /*1a70*/  LOP3.LUT R42, R42, R64, R59, 0x96, !PT ;  /* 0x000000402a2a7212 */ /* 0x000fe400078e963b */
[----:B------:R-:W-:Y:S02]  /*1a80*/  LOP3.LUT R41, R41, R65, R25, 0x96, !PT ;  /* 0x0000004129297212 */ /* 0x000fe400078e9619 */
[----:B------:R-:W-:Y:S02]  /*1a90*/  LOP3.LUT R44, R44, R57, R62, 0x96, !PT ;  /* 0x000000392c2c7212 */ /* 0x000fe400078e963e */
[----:B------:R-:W-:-:S02]  /*1aa0*/  LOP3.LUT R43, R43, R56, R61, 0x96, !PT ;  /* 0x000000382b2b7212 */ /* 0x000fc400078e963d */
[----:B------:R-:W-:Y:S02]  /*1ab0*/  LOP3.LUT R46, R46, R15, R26, 0x96, !PT ;  /* 0x0000000f2e2e7212 */ /* 0x000fe400078e961a */
[----:B------:R-:W-:Y:S02]  /*1ac0*/  LOP3.LUT R45, R45, R53, R24, 0x96, !PT ;  /* 0x000000352d2d7212 */ /* 0x000fe400078e9618 */
[----:B------:R-:W-:Y:S02]  /*1ad0*/  LOP3.LUT R48, R48, R5, R20, 0x96, !PT ;  /* 0x0000000530307212 */ /* 0x000fe400078e9614 */
[----:B------:R-:W-:Y:S01]  /*1ae0*/  LOP3.LUT R47, R47, R4, R23, 0x96, !PT ;  /* 0x000000042f2f7212 */ /* 0x000fe200078e9617 */
[----:B------:R-:W-:Y:S06]  /*1af0*/  BRA.U UP0, `(.L_x_6) ;  /* 0xffffffed00247547 */ /* 0x000fec000b83ffff */
.L_x_4:
[----:B------:R-:W-:Y:S01]  /*1b00*/  USHF.R.S32.HI UR6, URZ, 0x1f, UR9 ;  /* 0x0000001fff067899 */ /* 0x000fe20008011409 */
[----:B------:R0:W-:Y:S03]  /*1b10*/  STL.128 [R1], RZ ;  /* 0x000000ff01007387 */ /* 0x0001e60000100c00 */
[----:B------:R-:W-:Y:S01]  /*1b20*/  ULEA.HI UR6, UR6, UR9, URZ, 0x7 ;  /* 0x0000000906067291 */ /* 0x000fe2000f8f38ff */
[----:B------:R0:W-:Y:S03]  /*1b30*/  STL.128 [R1+0x10], RZ ;  /* 0x000010ff01007387 */ /* 0x0001e60000100c00 */
[----:B------:R-:W-:Y:S01]  /*1b40*/  USHF.R.S32.HI UR6, URZ, 0x7, UR6 ;  /* 0x00000007ff067899 */ /* 0x000fe20008011406 */
[----:B------:R0:W-:Y:S03]  /*1b50*/  STL.128 [R1+0x20], RZ ;  /* 0x000020ff01007387 */ /* 0x0001e60000100c00 */
[----:B------:R-:W-:Y:S01]  /*1b60*/  USHF.L.U32 UR6, UR6, 0x7, URZ ;  /* 0x0000000706067899 */ /* 0x000fe200080006ff */
[----:B------:R0:W-:Y:S03]  /*1b70*/  STL.128 [R1+0x30], RZ ;  /* 0x000030ff01007387 */ /* 0x0001e60000100c00 */
[----:B------:R-:W-:Y:S01]  /*1b80*/  UIADD3 UR7, UPT, UPT, UR9, -UR6, URZ ;  /* 0x8000000609077290 */ /* 0x000fe2000fffe0ff */
[----:B------:R0:W-:Y:S03]  /*1b90*/  STL.128 [R1+0x40], RZ ;  /* 0x000040ff01007387 */ /* 0x0001e60000100c00 */
[----:B------:R-:W-:Y:S01]  /*1ba0*/  UISETP.GE.AND UP0, UPT, UR7, 0x1, UPT ;  /* 0x000000010700788c */ /* 0x000fe2000bf06270 */
[----:B------:R0:W-:Y:S04]  /*1bb0*/  STL.128 [R1+0x50], RZ ;  /* 0x000050ff01007387 */ /* 0x0001e80000100c00 */
[----:B------:R0:W-:Y:S04]  /*1bc0*/  STL.128 [R1+0x60], RZ ;  /* 0x000060ff01007387 */ /* 0x0001e80000100c00 */
[----:B------:R0:W-:Y:S01]  /*1bd0*/  STL.128 [R1+0x70], RZ ;  /* 0x000070ff01007387 */ /* 0x0001e20000100c00 */
[----:B------:R-:W-:Y:S05]  /*1be0*/  BRA.U !UP0, `(.L_x_7) ;  /* 0x0000000508207547 */ /* 0x000fea000b800000 */
[----:B------:R-:W1:Y:S01]  /*1bf0*/  LDCU UR10, c[0x0][0x388] ;  /* 0x00007100ff0a77ac */ /* 0x000e620008000800 */
[----:B------:R-:W-:Y:S01]  /*1c00*/  IMAD.MOV.U32 R8, RZ, RZ, RZ ;  /* 0x000000ffff087224 */ /* 0x000fe200078e00ff */
[----:B------:R-:W-:-:S04]  /*1c10*/  ULOP3.LUT UR12, UR9, 0xf, URZ, 0xc0, !UPT ;  /* 0x0000000f090c7892 */ /* 0x000fc8000f8ec0ff */
[----:B------:R-:W-:Y:S02]  /*1c20*/  UISETP.NE.AND UP0, UPT, UR12, URZ, UPT ;  /* 0x000000ff0c00728c */ /* 0x000fe4000bf05270 */
[----:B-1----:R-:W-:-:S04]  /*1c30*/  UIADD3 UR11, UPT, UPT, -UR6, 0x3, UR10 ;  /* 0x00000003060b7890 */ /* 0x002fc8000fffe10a */
[----:B------:R-:W-:-:S09]  /*1c40*/  UISETP.GE.U32.AND UP1, UPT, UR11, 0xf, UPT ;  /* 0x0000000f0b00788c */ /* 0x000fd2000bf26070 */
[----:B------:R-:W-:Y:S05]  /*1c50*/  BRA.U !UP1, `(.L_x_8) ;  /* 0x0000000109347547 */ /* 0x000fea000b800000 */
[----:B------:R-:W-:Y:S01]  /*1c60*/  UIADD3 UR11, UPT, UPT, UR7, -UR12, URZ ;  /* 0x8000000c070b7290 */ /* 0x000fe2000fffe0ff */
[----:B------:R-:W-:Y:S01]  /*1c70*/  IMAD.U32 R10, RZ, RZ, UR6 ;  /* 0x00000006ff0a7e24 */ /* 0x000fe2000f8e00ff */
[----:B------:R-:W-:Y:S01]  /*1c80*/  UIADD3 UR13, UPT, UPT, UR6, -UR10, UR12 ;  /* 0x8000000a060d7290 */ /* 0x000fe2000fffe00c */
[----:B------:R-:W-:-:S03]  /*1c90*/  IMAD.MOV.U32 R9, RZ, RZ, R1 ;  /* 0x000000ffff097224 */ /* 0x000fc600078e0001 */
[----:B------:R-:W-:-:S08]  /*1ca0*/  IMAD.U32 R8, RZ, RZ, UR11 ;  /* 0x0000000bff087e24 */ /* 0x000fd0000f8e00ff */
.L_x_9:
[----:B------:R-:W-:-:S06]  /*1cb0*/  IMAD.IADD R4, R1, 0x1, R10 ;  /* 0x0000000101047824 */ /* 0x000fcc00078e020a */
[----:B------:R-:W2:Y:S01]  /*1cc0*/  LDL.128 R4, [R4+0x80] ;  /* 0x0000800004047983 */ /* 0x000ea20000100c00 */
[----:B------:R-:W-:Y:S01]  /*1cd0*/  UIADD3 UR13, UPT, UPT, UR13, 0x10, URZ ;  /* 0x000000100d0d7890 */ /* 0x000fe2000fffe0ff */
[----:B------:R-:W-:-:S03]  /*1ce0*/  VIADD R10, R10, 0x10 ;  /* 0x000000100a0a7836 */ /* 0x000fc60000000000 */
[----:B------:R-:W-:Y:S01]  /*1cf0*/  UISETP.NE.AND UP1, UPT, UR13, 0x4, UPT ;  /* 0x000000040d00788c */ /* 0x000fe2000bf25270 */
[----:B--2---:R1:W-:Y:S02]  /*1d00*/  STL.128 [R9], R4 ;  /* 0x0000000409007387 */ /* 0x0043e40000100c00 */
[----:B-1----:R-:W-:-:S06]  /*1d10*/  VIADD R9, R9, 0x10 ;  /* 0x0000001009097836 */ /* 0x002fcc0000000000 */
[----:B------:R-:W-:Y:S05]  /*1d20*/  BRA.U UP1, `(.L_x_9) ;  /* 0xfffffffd01e07547 */ /* 0x000fea000b83ffff */
.L_x_8:
[----:B------:R-:W-:Y:S05]  /*1d30*/  BRA.U !UP0, `(.L_x_7) ;  /* 0x0000000108cc7547 */ /* 0x000fea000b800000 */
[----:B------:R-:W-:Y:S02]  /*1d40*/  UISETP.GE.U32.AND UP0, UPT, UR12, 0x8, UPT ;  /* 0x000000080c00788c */ /* 0x000fe4000bf06070 */
[----:B------:R-:W-:-:S04]  /*1d50*/  ULOP3.LUT UR9, UR9, 0x7, URZ, 0xc0, !UPT ;  /* 0x0000000709097892 */ /* 0x000fc8000f8ec0ff */
[----:B------:R-:W-:-:S03]  /*1d60*/  UISETP.NE.AND UP1, UPT, UR9, URZ, UPT ;  /* 0x000000ff0900728c */ /* 0x000fc6000bf25270 */
[----:B------:R-:W-:Y:S08]  /*1d70*/  BRA.U !UP0, `(.L_x_10) ;  /* 0x00000001084c7547 */ /* 0x000ff0000b800000 */
[----:B------:R-:W-:-:S05]  /*1d80*/  IADD3 R11, PT, PT, R1, UR6, R8 ;  /* 0x00000006010b7c10 */ /* 0x000fca000fffe008 */
[----:B------:R-:W2:Y:S01]  /*1d90*/  LDL.U8 R4, [R11+0x80] ;  /* 0x000080000b047983 */ /* 0x000ea20000100000 */
[----:B------:R-:W-:-:S05]  /*1da0*/  IMAD.IADD R12, R1, 0x1, R8 ;  /* 0x00000001010c7824 */ /* 0x000fca00078e0208 */
[----:B--2---:R1:W-:Y:S04]  /*1db0*/  STL.U8 [R12], R4 ;  /* 0x000000040c007387 */ /* 0x0043e80000100000 */
[----:B------:R-:W2:Y:S04]  /*1dc0*/  LDL.U8 R5, [R11+0x81] ;  /* 0x000081000b057983 */ /* 0x000ea80000100000 */
[----:B--2---:R2:W-:Y:S04]  /*1dd0*/  STL.U8 [R12+0x1], R5 ;  /* 0x000001050c007387 */ /* 0x0045e80000100000 */
[----:B------:R-:W3:Y:S04]  /*1de0*/  LDL.U8 R6, [R11+0x82] ;  /* 0x000082000b067983 */ /* 0x000ee80000100000 */
[----:B---3--:R3:W-:Y:S04]  /*1df0*/  STL.U8 [R12+0x2], R6 ;  /* 0x000002060c007387 */ /* 0x0087e80000100000 */
[----:B------:R-:W4:Y:S04]  /*1e00*/  LDL.U8 R7, [R11+0x83] ;  /* 0x000083000b077983 */ /* 0x000f280000100000 */
[----:B----4-:R3:W-:Y:S04]  /*1e10*/  STL.U8 [R12+0x3], R7 ;  /* 0x000003070c007387 */ /* 0x0107e80000100000 */
[----:B------:R-:W4:Y:S04]  /*1e20*/  LDL.U8 R9, [R11+0x84] ;  /* 0x000084000b097983 */ /* 0x000f280000100000 */
[----:B----4-:R3:W-:Y:S04]  /*1e30*/  STL.U8 [R12+0x4], R9 ;  /* 0x000004090c007387 */ /* 0x0107e80000100000 */
[----:B------:R-:W4:Y:S04]  /*1e40*/  LDL.U8 R10, [R11+0x85] ;  /* 0x000085000b0a7983 */ /* 0x000f280000100000 */
[----:B----4-:R3:W-:Y:S04]  /*1e50*/  STL.U8 [R12+0x5], R10 ;  /* 0x0000050a0c007387 */ /* 0x0107e80000100000 */
[----:B-1----:R-:W4:Y:S04]  /*1e60*/  LDL.U8 R4, [R11+0x86] ;  /* 0x000086000b047983 */ /* 0x002f280000100000 */
[----:B----4-:R3:W-:Y:S04]  /*1e70*/  STL.U8 [R12+0x6], R4 ;  /* 0x000006040c007387 */ /* 0x0107e80000100000 */
[----:B--2---:R-:W2:Y:S01]  /*1e80*/  LDL.U8 R5, [R11+0x87] ;  /* 0x000087000b057983 */ /* 0x004ea20000100000 */
[----:B------:R-:W-:-:S03]  /*1e90*/  VIADD R8, R8, 0x8 ;  /* 0x0000000808087836 */ /* 0x000fc60000000000 */
[----:B--2---:R3:W-:Y:S04]  /*1ea0*/  STL.U8 [R12+0x7], R5 ;  /* 0x000007050c007387 */ /* 0x0047e80000100000 */
.L_x_10:
[----:B------:R-:W-:Y:S05]  /*1eb0*/  BRA.U !UP1, `(.L_x_7) ;  /* 0x00000001096c7547 */ /* 0x000fea000b800000 */
[----:B------:R-:W-:Y:S02]  /*1ec0*/  UISETP.GE.U32.AND UP0, UPT, UR9, 0x4, UPT ;  /* 0x000000040900788c */ /* 0x000fe4000bf06070 */
[----:B------:R-:W-:-:S04]  /*1ed0*/  ULOP3.LUT UR10, UR10, 0x3, URZ, 0xc0, !UPT ;  /* 0x000000030a0a7892 */ /* 0x000fc8000f8ec0ff */
[----:B------:R-:W-:-:S03]  /*1ee0*/  UISETP.NE.AND UP1, UPT, UR10, URZ, UPT ;  /* 0x000000ff0a00728c */ /* 0x000fc6000bf25270 */
[----:B------:R-:W-:Y:S08]  /*1ef0*/  BRA.U !UP0, `(.L_x_11) ;  /* 0x00000001082c7547 */ /* 0x000ff0000b800000 */
[----:B---3--:R-:W-:-:S05]  /*1f00*/  IADD3 R9, PT, PT, R1, UR6, R8 ;  /* 0x0000000601097c10 */ /* 0x008fca000fffe008 */
[----:B------:R-:W2:Y:S01]  /*1f10*/  LDL.U8 R4, [R9+0x80] ;  /* 0x0000800009047983 */ /* 0x000ea20000100000 */
[----:B------:R-:W-:-:S05]  /*1f20*/  IMAD.IADD R10, R1, 0x1, R8 ;  /* 0x00000001010a7824 */ /* 0x000fca00078e0208 */
[----:B--2---:R1:W-:Y:S04]  /*1f30*/  STL.U8 [R10], R4 ;  /* 0x000000040a007387 */ /* 0x0043e80000100000 */
[----:B------:R-:W2:Y:S04]  /*1f40*/  LDL.U8 R5, [R9+0x81] ;  /* 0x0000810009057983 */ /* 0x000ea80000100000 */
[----:B--2---:R1:W-:Y:S04]  /*1f50*/  STL.U8 [R10+0x1], R5 ;  /* 0x000001050a007387 */ /* 0x0043e80000100000 */
[----:B------:R-:W2:Y:S04]  /*1f60*/  LDL.U8 R6, [R9+0x82] ;  /* 0x0000820009067983 */ /* 0x000ea80000100000 */
[----:B--2---:R1:W-:Y:S04]  /*1f70*/  STL.U8 [R10+0x2], R6 ;  /* 0x000002060a007387 */ /* 0x0043e80000100000 */
[----:B------:R-:W2:Y:S01]  /*1f80*/  LDL.U8 R7, [R9+0x83] ;  /* 0x0000830009077983 */ /* 0x000ea20000100000 */
[----:B------:R-:W-:-:S03]  /*1f90*/  VIADD R8, R8, 0x4 ;  /* 0x0000000408087836 */ /* 0x000fc60000000000 */
[----:B--2---:R1:W-:Y:S04]  /*1fa0*/  STL.U8 [R10+0x3], R7 ;  /* 0x000003070a007387 */ /* 0x0043e80000100000 */
.L_x_11:
[----:B------:R-:W-:Y:S05]  /*1fb0*/  BRA.U !UP1, `(.L_x_7) ;  /* 0x00000001092c7547 */ /* 0x000fea000b800000 */
[----:B-1-3--:R-:W-:Y:S01]  /*1fc0*/  IMAD.IADD R5, R1, 0x1, R8 ;  /* 0x0000000101057824 */ /* 0x00afe200078e0208 */
[----:B------:R-:W-:Y:S01]  /*1fd0*/  UIADD3 UR10, UPT, UPT, -UR10, URZ, URZ ;  /* 0x000000ff0a0a7290 */ /* 0x000fe2000fffe1ff */
[----:B------:R-:W-:-:S11]  /*1fe0*/  VIADD R8, R8, UR6 ;  /* 0x0000000608087c36 */ /* 0x000fd60008000000 */
.L_x_12:
[----:B------:R-:W-:-:S06]  /*1ff0*/  IMAD.IADD R4, R1, 0x1, R8 ;  /* 0x0000000101047824 */ /* 0x000fcc00078e0208 */
[----:B------:R-:W2:Y:S01]  /*2000*/  LDL.U8 R4, [R4+0x80] ;  /* 0x0000800004047983 */ /* 0x000ea20000100000 */
[----:B------:R-:W-:Y:S01]  /*2010*/  UIADD3 UR10, UPT, UPT, UR10, 0x1, URZ ;  /* 0x000000010a0a7890 */ /* 0x000fe2000fffe0ff */
[----:B------:R-:W-:-:S03]  /*2020*/  VIADD R8, R8, 0x1 ;  /* 0x0000000108087836 */ /* 0x000fc60000000000 */
[----:B------:R-:W-:Y:S01]  /*2030*/  UISETP.NE.AND UP0, UPT, UR10, URZ, UPT ;  /* 0x000000ff0a00728c */ /* 0x000fe2000bf05270 */
[----:B--2---:R1:W-:Y:S02]  /*2040*/  STL.U8 [R5], R4 ;  /* 0x0000000405007387 */ /* 0x0043e40000100000 */
[----:B-1----:R-:W-:-:S06]  /*2050*/  VIADD R5, R5, 0x1 ;  /* 0x0000000105057836 */ /* 0x002fcc0000000000 */
[----:B------:R-:W-:Y:S05]  /*2060*/  BRA.U UP0, `(.L_x_12) ;  /* 0xfffffffd00e07547 */ /* 0x000fea000b83ffff */
.L_x_7:
[----:B------:R-:W2:Y:S01]  /*2070*/  LDCU.64 UR10, c[0x3][0x30] ;  /* 0x00c00600ff0a77ac */ /* 0x000ea20008000a00 */
[----:B-1-3--:R-:W-:Y:S02]  /*2080*/  IMAD.U32 R7, RZ, RZ, UR17 ;  /* 0x00000011ff077e24 */ /* 0x00afe4000f8e00ff */
[----:B------:R-:W-:Y:S01]  /*2090*/  IMAD.MOV.U32 R23, RZ, RZ, R48 ;  /* 0x000000ffff177224 */ /* 0x000fe200078e0030 */
[----:B------:R-:W1:Y:S01]  /*20a0*/  LDCU.64 UR12, c[0x3][0x20] ;  /* 0x00c00400ff0c77ac */ /* 0x000e620008000a00 */
[----:B------:R-:W-:Y:S02]  /*20b0*/  IMAD.MOV.U32 R22, RZ, RZ, R47 ;  /* 0x000000ffff167224 */ /* 0x000fe400078e002f */
[----:B------:R-:W-:Y:S01]  /*20c0*/  IMAD.MOV.U32 R24, RZ, RZ, R40 ;  /* 0x000000ffff187224 */ /* 0x000fe200078e0028 */
[----:B------:R-:W3:Y:S01]  /*20d0*/  LDCU UR9, c[0x3][URZ] ;  /* 0x00c00000ff0977ac */ /* 0x000ee20008000800 */
[----:B------:R-:W-:Y:S02]  /*20e0*/  IMAD.MOV.U32 R60, RZ, RZ, R39 ;  /* 0x000000ffff3c7224 */ /* 0x000fe400078e0027 */
[----:B------:R-:W-:Y:S01]  /*20f0*/  IMAD.MOV.U32 R21, RZ, RZ, R46 ;  /* 0x000000ffff157224 */ /* 0x000fe200078e002e */
[----:B------:R-:W-:Y:S01]  /*2100*/  UIADD3 UR6, UP0, UPT, UR7, UR5, URZ ;  /* 0x0000000507067290 */ /* 0x000fe2000ff1e0ff */
[----:B------:R-:W-:-:S02]  /*2110*/  IMAD.MOV.U32 R20, RZ, RZ, R45 ;  /* 0x000000ffff147224 */ /* 0x000fc400078e002d */
[----:B------:R-:W-:Y:S01]  /*2120*/  IMAD.MOV.U32 R52, RZ, RZ, R38 ;  /* 0x000000ffff347224 */ /* 0x000fe200078e0026 */
[----:B------:R-:W-:Y:S01]  /*2130*/  ULEA.HI.X.SX32 UR7, UR7, UR4, 0x1, UP0 ;  /* 0x0000000407077291 */ /* 0x000fe200080f0eff */
[----:B------:R-:W-:Y:S01]  /*2140*/  IMAD.MOV.U32 R27, RZ, RZ, R37 ;  /* 0x000000ffff1b7224 */ /* 0x000fe200078e0025 */
[----:B--2---:R-:W-:Y:S01]  /*2150*/  ULOP3.LUT UR5, URZ, UR11, URZ, 0x33, !UPT ;  /* 0x0000000bff057292 */ /* 0x004fe2000f8e33ff */
[----:B------:R-:W-:Y:S01]  /*2160*/  IMAD.MOV.U32 R16, RZ, RZ, R44 ;  /* 0x000000ffff107224 */ /* 0x000fe200078e002c */
[----:B------:R-:W-:Y:S01]  /*2170*/  ULOP3.LUT UR4, URZ, UR10, URZ, 0x33, !UPT ;  /* 0x0000000aff047292 */ /* 0x000fe2000f8e33ff */
[----:B------:R-:W-:Y:S01]  /*2180*/  IMAD.MOV.U32 R17, RZ, RZ, R43 ;  /* 0x000000ffff117224 */ /* 0x000fe200078e002b */
[----:B-1----:R-:W-:Y:S01]  /*2190*/  ULOP3.LUT UR6, UR6, UR12, URZ, 0x3c, !UPT ;  /* 0x0000000c06067292 */ /* 0x002fe2000f8e3cff */
[----:B------:R-:W-:Y:S01]  /*21a0*/  IMAD.MOV.U32 R25, RZ, RZ, R36 ;  /* 0x000000ffff197224 */ /* 0x000fe200078e0024 */
[----:B------:R-:W-:Y:S01]  /*21b0*/  ULOP3.LUT UR7, UR7, UR13, URZ, 0x3c, !UPT ;  /* 0x0000000d07077292 */ /* 0x000fe2000f8e3cff */
[----:B------:R-:W-:-:S02]  /*21c0*/  IMAD.MOV.U32 R26, RZ, RZ, R35 ;  /* 0x000000ffff1a7224 */ /* 0x000fc400078e0023 */
[----:B------:R-:W-:Y:S02]  /*21d0*/  IMAD.MOV.U32 R6, RZ, RZ, R42 ;  /* 0x000000ffff067224 */ /* 0x000fe400078e002a */
[----:B------:R-:W-:Y:S02]  /*21e0*/  IMAD.MOV.U32 R57, RZ, RZ, R41 ;  /* 0x000000ffff397224 */ /* 0x000fe400078e0029 */
[----:B------:R-:W-:Y:S02]  /*21f0*/  IMAD.MOV.U32 R5, RZ, RZ, R34 ;  /* 0x000000ffff057224 */ /* 0x000fe400078e0022 */
[----:B------:R-:W-:Y:S02]  /*2200*/  IMAD.MOV.U32 R4, RZ, RZ, R49 ;  /* 0x000000ffff047224 */ /* 0x000fe400078e0031 */
[----:B------:R-:W-:Y:S02]  /*2210*/  IMAD.U32 R15, RZ, RZ, UR6 ;  /* 0x00000006ff0f7e24 */ /* 0x000fe4000f8e00ff */
[----:B------:R-:W-:-:S02]  /*2220*/  IMAD.U32 R56, RZ, RZ, UR5 ;  /* 0x00000005ff387e24 */ /* 0x000fc4000f8e00ff */
[----:B------:R-:W-:Y:S02]  /*2230*/  IMAD.U32 R62, RZ, RZ, UR7 ;  /* 0x00000007ff3e7e24 */ /* 0x000fe4000f8e00ff */
[----:B---3--:R-:W-:Y:S01]  /*2240*/  IMAD.U32 R14, RZ, RZ, UR9 ;  /* 0x00000009ff0e7e24 */ /* 0x008fe2000f8e00ff */
[----:B------:R-:W-:Y:S01]  /*2250*/  UMOV UR9, 0x47 ;  /* 0x0000004700097882 */ /* 0x000fe20000000000 */
[----:B------:R-:W-:Y:S01]  /*2260*/  IMAD.U32 R58, RZ, RZ, UR4 ;  /* 0x00000004ff3a7e24 */ /* 0x000fe2000f8e00ff */
[----:B------:R-:W-:-:S06]  /*2270*/  UMOV UR4, URZ ;  /* 0x000000ff00047c82 */ /* 0x000fcc0008000000 */
.L_x_13:
[----:B------:R-:W1:Y:S02]  /*2280*/  LDCU.U8 UR5, c[0x3][UR9+-0x7] ;  /* 0x00ffff20090577ac */ /* 0x000e640008000000 */
[----:B-1----:R-:W-:-:S09]  /*2290*/  ULEA UR5, UR5, UR16, 0x3 ;  /* 0x0000001005057291 */ /* 0x002fd2000f8e18ff */
[----:B------:R-:W2:Y:S01]  /*22a0*/  LDL.64 R70, [UR5] ;  /* 0x00000005ff467983 */ /* 0x000ea20008100a00 */
[----:B------:R-:W1:Y:S01]  /*22b0*/  LDCU.U8 UR6, c[0x3][UR9+-0x5] ;  /* 0x00ffff60090677ac */ /* 0x000e620008000000 */
[----:B------:R-:W3:Y:S01]  /*22c0*/  LDCU.U8 UR5, c[0x3][UR9+-0x6] ;  /* 0x00ffff40090577ac */ /* 0x000ee20008000000 */
[----:B------:R-:W4:Y:S01]  /*22d0*/  LDCU.U8 UR7, c[0x3][UR9+-0x3] ;  /* 0x00ffffa0090777ac */ /* 0x000f220008000000 */
[----:B---3--:R-:W-:Y:S02]  /*22e0*/  ULEA UR5, UR5, UR16, 0x3 ;  /* 0x0000001005057291 */ /* 0x008fe4000f8e18ff */
[----:B-1----:R-:W-:-:S07]  /*22f0*/  ULEA UR6, UR6, UR16, 0x3 ;  /* 0x0000001006067291 */ /* 0x002fce000f8e18ff */
[----:B------:R-:W3:Y:S01]  /*2300*/  LDL.64 R12, [UR5] ;  /* 0x00000005ff0c7983 */ /* 0x000ee20008100a00 */
[----:B----4-:R-:W-:-:S03]  /*2310*/  ULEA UR7, UR7, UR16, 0x3 ;  /* 0x0000001007077291 */ /* 0x010fc6000f8e18ff */
[----:B------:R-:W4:Y:S01]  /*2320*/  LDL.64 R54, [UR6] ;  /* 0x00000006ff367983 */ /* 0x000f220008100a00 */
[----:B------:R-:W1:Y:S05]  /*2330*/  LDCU.U8 UR5, c[0x3][UR9+-0x4] ;  /* 0x00ffff80090577ac */ /* 0x000e6a0008000000 */
[----:B------:R-:W5:Y:S01]  /*2340*/  LDL.64 R68, [UR7] ;  /* 0x00000007ff447983 */ /* 0x000f620008100a00 */
[----:B------:R-:W0:Y:S01]  /*2350*/  LDCU.U8 UR6, c[0x3][UR9+-0x1] ;  /* 0x00ffffe0090677ac */ /* 0x000e220008000000 */
[----:B-1----:R-:W-:Y:S02]  /*2360*/  ULEA UR5, UR5, UR16, 0x3 ;  /* 0x0000001005057291 */ /* 0x002fe4000f8e18ff */
[----:B0-----:R-:W-:-:S07]  /*2370*/  ULEA UR6, UR6, UR16, 0x3 ;  /* 0x0000001006067291 */ /* 0x001fce000f8e18ff */
[----:B------:R-:W5:Y:S01]  /*2380*/  LDL.64 R66, [UR5] ;  /* 0x00000005ff427983 */ /* 0x000f620008100a00 */
[----:B------:R-:W0:Y:S01]  /*2390*/  LDCU.U8 UR7, c[0x3][UR9] ;  /* 0x00c00000090777ac */ /* 0x000e220008000000 */
[----:B------:R-:W1:Y:S02]  /*23a0*/  LDCU.U8 UR5, c[0x3][UR9+-0x2] ;  /* 0x00ffffc0090577ac */ /* 0x000e640008000000 */
[----:B------:R-:W5:Y:S01]  /*23b0*/  LDL.64 R64, [UR6] ;  /* 0x00000006ff407983 */ /* 0x000f620008100a00 */
[----:B0-----:R-:W-:Y:S02]  /*23c0*/  ULEA UR7, UR7, UR16, 0x3 ;  /* 0x0000001007077291 */ /* 0x001fe4000f8e18ff */
[----:B-1----:R-:W-:-:S07]  /*23d0*/  ULEA UR5, UR5, UR16, 0x3 ;  /* 0x0000001005057291 */ /* 0x002fce000f8e18ff */
[----:B------:R-:W5:Y:S04]  /*23e0*/  LDL.64 R8, [UR7] ;  /* 0x00000007ff087983 */ /* 0x000f680008100a00 */
[----:B------:R-:W5:Y:S01]  /*23f0*/  LDL.64 R10, [UR5] ;  /* 0x00000005ff0a7983 */ /* 0x000f620008100a00 */
[----:B------:R-:W0:Y:S02]  /*2400*/  LDCU.U8 UR5, c[0x3][UR9+0x3] ;  /* 0x00c00060090577ac */ /* 0x000e240008000000 */
[----:B0-----:R-:W-:Y:S01]  /*2410*/  ULEA UR6, UR5, UR16, 0x3 ;  /* 0x0000001005067291 */ /* 0x001fe2000f8e18ff */
[----:B------:R-:W0:Y:S02]  /*2420*/  LDCU.U8 UR5, c[0x3][UR9+0x1] ;  /* 0x00c00020090577ac */ /* 0x000e240008000000 */
[----:B0-----:R-:W-:Y:S01]  /*2430*/  ULEA UR5, UR5, UR16, 0x3 ;  /* 0x0000001005057291 */ /* 0x001fe2000f8e18ff */
[----:B------:R-:W0:Y:S02]  /*2440*/  LDCU.U8 UR7, c[0x3][UR9+0x7] ;  /* 0x00c000e0090777ac */ /* 0x000e240008000000 */
[----:B0-----:R-:W-:Y:S01]  /*2450*/  ULEA UR7, UR7, UR16, 0x3 ;  /* 0x0000001007077291 */ /* 0x001fe2000f8e18ff */
[----:B--2---:R-:W-:-:S04]  /*2460*/  IADD3 R19, P0, P1, R70, R6, R5 ;  /* 0x0000000646137210 */ /* 0x004fc8000791e005 */
[----:B------:R-:W-:-:S04]  /*2470*/  IADD3.X R53, PT, PT, R71, R57, R4, P0, P1 ;  /* 0x0000003947357210 */ /* 0x000fc800007e2404 */
[----:B------:R-:W-:Y:S02]  /*2480*/  LOP3.LUT R5, R62, R53, RZ, 0x3c, !PT ;  /* 0x000000353e057212 */ /* 0x000fe400078e3cff */
[----:B------:R-:W-:Y:S02]  /*2490*/  LOP3.LUT R18, R15, R19, RZ, 0x3c, !PT ;  /* 0x000000130f127212 */ /* 0x000fe400078e3cff */
[----:B------:R-:W-:-:S05]  /*24a0*/  IADD3 R4, P0, PT, R14, R5, RZ ;  /* 0x000000050e047210 */ /* 0x000fca0007f1e0ff */
[----:B------:R-:W-:Y:S01]  /*24b0*/  IMAD.X R7, R7, 0x1, R18, P0 ;  /* 0x0000000107077824 */ /* 0x000fe200000e0612 */
[----:B------:R-:W-:-:S04]  /*24c0*/  LOP3.LUT R6, R6, R4, RZ, 0x3c, !PT ;  /* 0x0000000406067212 */ /* 0x000fc800078e3cff */
[----:B------:R-:W-:-:S04]  /*24d0*/  LOP3.LUT R15, R57, R7, RZ, 0x3c, !PT ;  /* 0x00000007390f7212 */ /* 0x000fc800078e3cff */
[----:B------:R-:W-:Y:S02]  /*24e0*/  SHF.L.W.U32.HI R14, R15, 0x8, R6 ;  /* 0x000000080f0e7819 */ /* 0x000fe40000010e06 */
[----:B------:R-:W-:-:S04]  /*24f0*/  SHF.L.W.U32.HI R6, R6, 0x8, R15 ;  /* 0x0000000806067819 */ /* 0x000fc80000010e0f */
[----:B---3--:R-:W-:-:S04]  /*2500*/  IADD3 R19, P0, P1, R12, R19, R6 ;  /* 0x000000130c137210 */ /* 0x008fc8000791e006 */
[----:B------:R-:W-:Y:S02]  /*2510*/  IADD3.X R15, PT, PT, R13, R53, R14, P0, P1 ;  /* 0x000000350d0f7210 */ /* 0x000fe400007e240e */
[----:B------:R-:W2:Y:S01]  /*2520*/  LDL.64 R12, [UR6] ;  /* 0x00000006ff0c7983 */ /* 0x000ea20008100a00 */
[----:B----4-:R-:W-:Y:S01]  /*2530*/  IADD3 R53, P0, P1, R54, R16, R25 ;  /* 0x0000001036357210 */ /* 0x010fe2000791e019 */
[----:B------:R-:W0:Y:S03]  /*2540*/  LDCU.U8 UR6, c[0x3][UR9+0x5] ;  /* 0x00c000a0090677ac */ /* 0x000e260008000000 */
[----:B------:R-:W-:Y:S02]  /*2550*/  IADD3.X R55, PT, PT, R55, R17, R26, P0, P1 ;  /* 0x0000001137377210 */ /* 0x000fe400007e241a */
[----:B-----5:R-:W-:Y:S02]  /*2560*/  IADD3 R25, P0, P1, R68, R21, R52 ;  /* 0x0000001544197210 */ /* 0x020fe4000791e034 */
[----:B------:R-:W-:-:S02]  /*2570*/  LOP3.LUT R26, R2, R55, RZ, 0x3c, !PT ;  /* 0x00000037021a7212 */ /* 0x000fc400078e3cff */
[----:B------:R-:W-:Y:S02]  /*2580*/  IADD3.X R57, PT, PT, R69, R20, R27, P0, P1 ;  /* 0x0000001445397210 */ /* 0x000fe400007e241b */
[----:B------:R-:W-:Y:S02]  /*2590*/  LOP3.LUT R27, R3, R53, RZ, 0x3c, !PT ;  /* 0x00000035031b7212 */ /* 0x000fe400078e3cff */
[----:B------:R-:W-:Y:S01]  /*25a0*/  IADD3 R33, P0, PT, R33, R26, RZ ;  /* 0x0000001a21217210 */ /* 0x000fe20007f1e0ff */
[----:B------:R-:W3:Y:S04]  /*25b0*/  LDL.64 R2, [UR5] ;  /* 0x00000005ff027983 */ /* 0x000ee80008100a00 */
[----:B------:R-:W-:Y:S01]  /*25c0*/  IMAD.X R32, R32, 0x1, R27, P0 ;  /* 0x0000000120207824 */ /* 0x000fe200000e061b */
[----:B0-----:R-:W-:Y:S01]  /*25d0*/  ULEA UR6, UR6, UR16, 0x3 ;  /* 0x0000001006067291 */ /* 0x001fe2000f8e18ff */
[----:B------:R-:W-:-:S03]  /*25e0*/  LOP3.LUT R54, R16, R33, RZ, 0x3c, !PT ;  /* 0x0000002110367212 */ /* 0x000fc600078e3cff */
[----:B------:R-:W-:-:S04]  /*25f0*/  LOP3.LUT R17, R17, R32, RZ, 0x3c, !PT ;  /* 0x0000002011117212 */ /* 0x000fc800078e3cff */
[----:B------:R-:W-:Y:S02]  /*2600*/  SHF.L.W.U32.HI R52, R54, 0x8, R17 ;  /* 0x0000000836347819 */ /* 0x000fe40000010e11 */
[----:B------:R-:W-:Y:S02]  /*2610*/  SHF.L.W.U32.HI R54, R17, 0x8, R54 ;  /* 0x0000000811367819 */ /* 0x000fe40000010e36 */
[----:B------:R-:W4:Y:S01]  /*2620*/  LDL.64 R16, [UR6] ;  /* 0x00000006ff107983 */ /* 0x000f220008100a00 */
[----:B------:R-:W-:Y:S02]  /*2630*/  IADD3 R53, P0, P1, R66, R53, R52 ;  /* 0x0000003542357210 */ /* 0x000fe4000791e034 */
[----:B------:R-:W-:Y:S01]  /*2640*/  LOP3.LUT R56, R56, R57, RZ, 0x3c, !PT ;  /* 0x0000003938387212 */ /* 0x000fe200078e3cff */
[----:B------:R-:W0:Y:S01]  /*2650*/  LDCU.U8 UR5, c[0x3][UR9+0x2] ;  /* 0x00c00040090577ac */ /* 0x000e220008000000 */
[----:B------:R-:W-:Y:S02]  /*2660*/  IADD3.X R55, PT, PT, R67, R55, R54, P0, P1 ;  /* 0x0000003743377210 */ /* 0x000fe400007e2436 */
[----:B------:R-:W-:-:S02]  /*2670*/  LOP3.LUT R61, R58, R25, RZ, 0x3c, !PT ;  /* 0x000000193a3d7212 */ /* 0x000fc400078e3cff */
[----:B------:R-:W-:Y:S02]  /*2680*/  IADD3 R58, P0, PT, R31, R56, RZ ;  /* 0x000000381f3a7210 */ /* 0x000fe40007f1e0ff */
[----:B------:R-:W-:-:S03]  /*2690*/  IADD3 R59, P1, P2, R64, R23, R24 ;  /* 0x00000017403b7210 */ /* 0x000fc60007a3e018 */
[----:B------:R-:W-:Y:S01]  /*26a0*/  IMAD.X R30, R30, 0x1, R61, P0 ;  /* 0x000000011e1e7824 */ /* 0x000fe200000e063d */
[----:B------:R-:W-:Y:S02]  /*26b0*/  LOP3.LUT R62, R21, R58, RZ, 0x3c, !PT ;  /* 0x0000003a153e7212 */ /* 0x000fe400078e3cff */
[----:B------:R-:W-:Y:S02]  /*26c0*/  IADD3.X R65, PT, PT, R65, R22, R60, P1, P2 ;  /* 0x0000001641417210 */ /* 0x000fe40000fe443c */
[----:B------:R-:W-:Y:S02]  /*26d0*/  LOP3.LUT R21, R20, R30, RZ, 0x3c, !PT ;  /* 0x0000001e14157212 */ /* 0x000fe400078e3cff */
[----:B------:R-:W-:Y:S02]  /*26e0*/  LOP3.LUT R50, R50, R65, RZ, 0x3c, !PT ;  /* 0x0000004132327212 */ /* 0x000fe400078e3cff */
[----:B------:R-:W-:Y:S01]  /*26f0*/  SHF.L.W.U32.HI R60, R21, 0x8, R62 ;  /* 0x00000008153c7819 */ /* 0x000fe20000010e3e */
[----:B------:R-:W1:Y:S01]  /*2700*/  LDCU.U8 UR6, c[0x3][UR9+0x4] ;  /* 0x00c00080090677ac */ /* 0x000e620008000000 */
[----:B------:R-:W-:-:S02]  /*2710*/  SHF.L.W.U32.HI R62, R62, 0x8, R21 ;  /* 0x000000083e3e7819 */ /* 0x000fc40000010e15 */
[----:B------:R-:W5:Y:S01]  /*2720*/  LDL.64 R20, [UR7] ;  /* 0x00000007ff147983 */ /* 0x000f620008100a00 */
[----:B0-----:R-:W-:Y:S01]  /*2730*/  ULEA UR5, UR5, UR16, 0x3 ;  /* 0x0000001005057291 */ /* 0x001fe2000f8e18ff */
[----:B------:R-:W-:Y:S02]  /*2740*/  LOP3.LUT R31, R0, R59, RZ, 0x3c, !PT ;  /* 0x0000003b001f7212 */ /* 0x000fe400078e3cff */
[----:B------:R-:W-:Y:S01]  /*2750*/  IADD3 R0, P0, PT, R29, R50, RZ ;  /* 0x000000321d007210 */ /* 0x000fe20007f1e0ff */
[----:B------:R-:W0:Y:S04]  /*2760*/  LDCU.U8 UR7, c[0x3][UR9+0x6] ;  /* 0x00c000c0090777ac */ /* 0x000e280008000000 */
[----:B------:R-:W-:Y:S01]  /*2770*/  IMAD.X R29, R28, 0x1, R31, P0 ;  /* 0x000000011c1d7824 */ /* 0x000fe200000e061f */
[----:B------:R-:W-:-:S02]  /*2780*/  IADD3 R63, P0, P1, R10, R25, R62 ;  /* 0x000000190a3f7210 */ /* 0x000fc4000791e03e */
[----:B------:R-:W5:Y:S01]  /*2790*/  LDL.64 R24, [UR5] ;  /* 0x00000005ff187983 */ /* 0x000f620008100a00 */
[----:B------:R-:W-:Y:S02]  /*27a0*/  LOP3.LUT R64, R23, R0, RZ, 0x3c, !PT ;  /* 0x0000000017407212 */ /* 0x000fe400078e3cff */
[----:B------:R-:W-:Y:S01]  /*27b0*/  LOP3.LUT R23, R22, R29, RZ, 0x3c, !PT ;  /* 0x0000001d16177212 */ /* 0x000fe200078e3cff */
[----:B------:R-:W0:Y:S01]  /*27c0*/  LDCU.U8 UR5, c[0x3][UR9+0x8] ;  /* 0x00c00100090577ac */ /* 0x000e220008000000 */
[----:B------:R-:W-:Y:S02]  /*27d0*/  IADD3.X R57, PT, PT, R11, R57, R60, P0, P1 ;  /* 0x000000390b397210 */ /* 0x000fe400007e243c */
[----:B------:R-:W-:Y:S01]  /*27e0*/  SHF.L.W.U32.HI R28, R64, 0x8, R23 ;  /* 0x00000008401c7819 */ /* 0x000fe20000010e17 */
[----:B-1----:R-:W-:Y:S01]  /*27f0*/  ULEA UR6, UR6, UR16, 0x3 ;  /* 0x0000001006067291 */ /* 0x002fe2000f8e18ff */
[----:B------:R-:W-:Y:S02]  /*2800*/  LOP3.LUT R56, R56, R63, RZ, 0x3c, !PT ;  /* 0x0000003f38387212 */ /* 0x000fe400078e3cff */
[----:B------:R-:W-:-:S02]  /*2810*/  LOP3.LUT R61, R61, R57, RZ, 0x3c, !PT ;  /* 0x000000393d3d7212 */ /* 0x000fc400078e3cff */
[----:B------:R-:W-:Y:S02]  /*2820*/  SHF.L.W.U32.HI R64, R23, 0x8, R64 ;  /* 0x0000000817407819 */ /* 0x000fe40000010e40 */
[----:B------:R-:W-:Y:S02]  /*2830*/  IADD3 R67, P0, P1, R8, R59, R28 ;  /* 0x0000003b08437210 */ /* 0x000fe4000791e01c */
[----:B------:R-:W-:Y:S01]  /*2840*/  SHF.L.W.U32.HI R59, R56, 0x10, R61 ;  /* 0x00000010383b7819 */ /* 0x000fe20000010e3d */
[----:B------:R-:W5:Y:S01]  /*2850*/  LDL.64 R22, [UR6] ;  /* 0x00000006ff167983 */ /* 0x000f620008100a00 */
[----:B------:R-:W-:Y:S02]  /*2860*/  IADD3.X R65, PT, PT, R9, R65, R64, P0, P1 ;  /* 0x0000004109417210 */ /* 0x000fe400007e2440 */
[----:B------:R-:W-:Y:S02]  /*2870*/  SHF.L.W.U32.HI R61, R61, 0x10, R56 ;  /* 0x000000103d3d7819 */ /* 0x000fe40000010e38 */
[----:B------:R-:W-:Y:S01]  /*2880*/  IADD3 R69, P0, PT, R59, R58, RZ ;  /* 0x0000003a3b457210 */ /* 0x000fe20007f1e0ff */
[----:B0-----:R-:W-:-:S02]  /*2890*/  ULEA UR7, UR7, UR16, 0x3 ;  /* 0x0000001007077291 */ /* 0x001fc4000f8e18ff */
[----:B------:R-:W-:Y:S02]  /*28a0*/  ULEA UR5, UR5, UR16, 0x3 ;  /* 0x0000001005057291 */ /* 0x000fe4000f8e18ff */
[----:B------:R-:W-:Y:S01]  /*28b0*/  IMAD.X R30, R61, 0x1, R30, P0 ;  /* 0x000000013d1e7824 */ /* 0x000fe200000e061e */
[----:B------:R-:W-:-:S04]  /*28c0*/  LOP3.LUT R58, R62, R69, RZ, 0x3c, !PT ;  /* 0x000000453e3a7212 */ /* 0x000fc800078e3cff */
[----:B------:R-:W-:Y:S01]  /*28d0*/  LOP3.LUT R9, R60, R30, RZ, 0x3c, !PT ;  /* 0x0000001e3c097212 */ /* 0x000fe200078e3cff */
[----:B------:R-:W5:Y:S03]  /*28e0*/  LDL.64 R10, [UR7] ;  /* 0x00000007ff0a7983 */ /* 0x000f660008100a00 */
[----:B------:R-:W-:Y:S02]  /*28f0*/  SHF.L.W.U32.HI R56, R58, 0x1, R9 ;  /* 0x000000013a387819 */ /* 0x000fe40000010e09 */
[----:B------:R-:W-:Y:S02]  /*2900*/  SHF.L.W.U32.HI R58, R9, 0x1, R58 ;  /* 0x00000001093a7819 */ /* 0x000fe40000010e3a */
[----:B------:R-:W5:Y:S01]  /*2910*/  LDL.64 R8, [UR5] ;  /* 0x00000005ff087983 */ /* 0x000f620008100a00 */
[----:B------:R-:W-:Y:S02]  /*2920*/  LOP3.LUT R26, R26, R53, RZ, 0x3c, !PT ;  /* 0x000000351a1a7212 */ /* 0x000fe400078e3cff */
[----:B------:R-:W-:-:S02]  /*2930*/  LOP3.LUT R27, R27, R55, RZ, 0x3c, !PT ;  /* 0x000000371b1b7212 */ /* 0x000fc400078e3cff */
[----:B------:R-:W-:Y:S02]  /*2940*/  LOP3.LUT R71, R31, R65, RZ, 0x3c, !PT ;  /* 0x000000411f477212 */ /* 0x000fe400078e3cff */
[----:B------:R-:W-:Y:S02]  /*2950*/  LOP3.LUT R5, R5, R19, RZ, 0x3c, !PT ;  /* 0x0000001305057212 */ /* 0x000fe400078e3cff */
[----:B------:R-:W-:Y:S01]  /*2960*/  LOP3.LUT R18, R18, R15, RZ, 0x3c, !PT ;  /* 0x0000000f12127212 */ /* 0x000fe200078e3cff */
[----:B------:R-:W-:-:S04]  /*2970*/  UIADD3 UR4, UPT, UPT, UR4, 0x1, URZ ;  /* 0x0000000104047890 */ /* 0x000fc8000fffe0ff */
[----:B------:R-:W-:Y:S02]  /*2980*/  UISETP.NE.AND UP0, UPT, UR4, 0xc, UPT ;  /* 0x0000000c0400788c */ /* 0x000fe4000bf05270 */
[----:B------:R-:W-:Y:S01]  /*2990*/  UIADD3 UR9, UPT, UPT, UR9, 0x10, URZ ;  /* 0x0000001009097890 */ /* 0x000fe2000fffe0ff */
[----:B--2---:R-:W-:Y:S02]  /*29a0*/  IADD3 R53, P0, P1, R12, R58, R53 ;  /* 0x0000003a0c357210 */ /* 0x004fe4000791e035 */
[----:B------:R-:W-:Y:S02]  /*29b0*/  SHF.L.W.U32.HI R12, R26, 0x10, R27 ;  /* 0x000000101a0c7819 */ /* 0x000fe40000010e1b */
[----:B------:R-:W-:Y:S02]  /*29c0*/  IADD3.X R55, PT, PT, R13, R56, R55, P0, P1 ;  /* 0x000000380d377210 */ /* 0x000fe400007e2437 */
[----:B------:R-:W-:Y:S02]  /*29d0*/  SHF.L.W.U32.HI R13, R27, 0x10, R26 ;  /* 0x000000101b0d7819 */ /* 0x000fe40000010e1a */
[----:B------:R-:W-:-:S02]  /*29e0*/  IADD3 R33, P0, PT, R12, R33, RZ ;  /* 0x000000210c217210 */ /* 0x000fc40007f1e0ff */
[----:B------:R-:W-:-:S03]  /*29f0*/  LOP3.LUT R26, R50, R67, RZ, 0x3c, !PT ;  /* 0x00000043321a7212 */ /* 0x000fc600078e3cff */
[----:B------:R-:W-:Y:S01]  /*2a00*/  IMAD.X R27, R13, 0x1, R32, P0 ;  /* 0x000000010d1b7824 */ /* 0x000fe200000e0620 */
[----:B------:R-:W-:Y:S02]  /*2a10*/  LOP3.LUT R52, R52, R33, RZ, 0x3c, !PT ;  /* 0x0000002134347212 */ /* 0x000fe400078e3cff */
[----:B------:R-:W-:Y:S02]  /*2a20*/  SHF.L.W.U32.HI R31, R26, 0x10, R71 ;  /* 0x000000101a1f7819 */ /* 0x000fe40000010e47 */
[----:B------:R-:W-:Y:S02]  /*2a30*/  LOP3.LUT R73, R54, R27, RZ, 0x3c, !PT ;  /* 0x0000001b36497212 */ /* 0x000fe400078e3cff */
[----:B------:R-:W-:Y:S02]  /*2a40*/  SHF.L.W.U32.HI R26, R71, 0x10, R26 ;  /* 0x00000010471a7819 */ /* 0x000fe40000010e1a */
[----:B------:R-:W-:Y:S02]  /*2a50*/  SHF.L.W.U32.HI R32, R52, 0x1, R73 ;  /* 0x0000000134207819 */ /* 0x000fe40000010e49 */
[----:B------:R-:W-:-:S02]  /*2a60*/  SHF.L.W.U32.HI R50, R73, 0x1, R52 ;  /* 0x0000000149327819 */ /* 0x000fc40000010e34 */
[----:B------:R-:W-:Y:S02]  /*2a70*/  IADD3 R52, P0, PT, R31, R0, RZ ;  /* 0x000000001f347210 */ /* 0x000fe40007f1e0ff */
[----:B---3--:R-:W-:-:S03]  /*2a80*/  IADD3 R2, P1, P2, R2, R50, R19 ;  /* 0x0000003202027210 */ /* 0x008fc60007a3e013 */
[----:B------:R-:W-:Y:S01]  /*2a90*/  IMAD.X R19, R26, 0x1, R29, P0 ;  /* 0x000000011a137824 */ /* 0x000fe200000e061d */
[----:B------:R-:W-:-:S04]  /*2aa0*/  LOP3.LUT R0, R28, R52, RZ, 0x3c, !PT ;  /* 0x000000341c007212 */ /* 0x000fc800078e3cff */
[----:B------:R-:W-:-:S04]  /*2ab0*/  LOP3.LUT R71, R64, R19, RZ, 0x3c, !PT ;  /* 0x0000001340477212 */ /* 0x000fc800078e3cff */
[----:B------:R-:W-:Y:S02]  /*2ac0*/  SHF.L.W.U32.HI R29, R71, 0x1, R0 ;  /* 0x00000001471d7819 */ /* 0x000fe40000010e00 */
[----:B------:R-:W-:Y:S02]  /*2ad0*/  IADD3.X R3, PT, PT, R3, R32, R15, P1, P2 ;  /* 0x0000002003037210 */ /* 0x000fe40000fe440f */
[----:B------:R-:W-:Y:S02]  /*2ae0*/  SHF.L.W.U32.HI R0, R0, 0x1, R71 ;  /* 0x0000000100007819 */ /* 0x000fe40000010e47 */
[----:B----4-:R-:W-:Y:S02]  /*2af0*/  IADD3 R63, P0, P1, R16, R29, R63 ;  /* 0x0000001d103f7210 */ /* 0x010fe4000791e03f */
[----:B------:R-:W-:Y:S02]  /*2b00*/  SHF.L.W.U32.HI R15, R5, 0x10, R18 ;  /* 0x00000010050f7819 */ /* 0x000fe40000010e12 */
[----:B------:R-:W-:-:S02]  /*2b10*/  IADD3.X R57, PT, PT, R17, R0, R57, P0, P1 ;  /* 0x0000000011397210 */ /* 0x000fc400007e2439 */
[----:B------:R-:W-:Y:S02]  /*2b20*/  SHF.L.W.U32.HI R16, R18, 0x10, R5 ;  /* 0x0000001012107819 */ /* 0x000fe40000010e05 */
[----:B------:R-:W-:Y:S02]  /*2b30*/  IADD3 R5, P0, PT, R15, R4, RZ ;  /* 0x000000040f057210 */ /* 0x000fe40007f1e0ff */
[----:B------:R-:W-:-:S03]  /*2b40*/  LOP3.LUT R18, R26, R3, RZ, 0x3c, !PT ;  /* 0x000000031a127212 */ /* 0x000fc600078e3cff */
[----:B------:R-:W-:Y:S01]  /*2b50*/  IMAD.X R7, R16, 0x1, R7, P0 ;  /* 0x0000000110077824 */ /* 0x000fe200000e0607 */
[----:B------:R-:W-:Y:S02]  /*2b60*/  IADD3 R17, P1, PT, R18, R69, RZ ;  /* 0x0000004512117210 */ /* 0x000fe40007f3e0ff */
[----:B------:R-:W-:Y:S02]  /*2b70*/  LOP3.LUT R69, R16, R55, RZ, 0x3c, !PT ;  /* 0x0000003710457212 */ /* 0x000fe400078e3cff */
[----:B------:R-:W-:Y:S02]  /*2b80*/  LOP3.LUT R71, R31, R2, RZ, 0x3c, !PT ;  /* 0x000000021f477212 */ /* 0x000fe400078e3cff */
[----:B------:R-:W-:Y:S02]  /*2b90*/  LOP3.LUT R6, R6, R5, RZ, 0x3c, !PT ;  /* 0x0000000506067212 */ /* 0x000fe400078e3cff */
[----:B------:R-:W-:Y:S02]  /*2ba0*/  LOP3.LUT R73, R14, R7, RZ, 0x3c, !PT ;  /* 0x000000070e497212 */ /* 0x000fe400078e3cff */
[----:B------:R-:W-:-:S02]  /*2bb0*/  IADD3 R69, P0, PT, R69, R52, RZ ;  /* 0x0000003445457210 */ /* 0x000fc40007f1e0ff */
[----:B------:R-:W-:Y:S01]  /*2bc0*/  LOP3.LUT R4, R15, R53, RZ, 0x3c, !PT ;  /* 0x000000350f047212 */ /* 0x000fe200078e3cff */
[----:B------:R-:W-:Y:S01]  /*2bd0*/  IMAD.X R30, R71, 0x1, R30, P1 ;  /* 0x00000001471e7824 */ /* 0x000fe200008e061e */
[----:B------:R-:W-:Y:S02]  /*2be0*/  SHF.L.W.U32.HI R28, R73, 0x1, R6 ;  /* 0x00000001491c7819 */ /* 0x000fe40000010e06 */
[----:B------:R-:W-:Y:S01]  /*2bf0*/  SHF.L.W.U32.HI R52, R6, 0x1, R73 ;  /* 0x0000000106347819 */ /* 0x000fe20000010e49 */
[----:B------:R-:W-:Y:S01]  /*2c00*/  IMAD.X R19, R4, 0x1, R19, P0 ;  /* 0x0000000104137824 */ /* 0x000fe200000e0613 */
[----:B-----5:R-:W-:Y:S02]  /*2c10*/  IADD3 R67, P0, P1, R20, R28, R67 ;  /* 0x0000001c14437210 */ /* 0x020fe4000791e043 */
[----:B------:R-:W-:Y:S02]  /*2c20*/  LOP3.LUT R50, R50, R17, RZ, 0x3c, !PT ;  /* 0x0000001132327212 */ /* 0x000fe400078e3cff */
[----:B------:R-:W-:-:S02]  /*2c30*/  LOP3.LUT R73, R32, R30, RZ, 0x3c, !PT ;  /* 0x0000001e20497212 */ /* 0x000fc400078e3cff */
[----:B------:R-:W-:Y:S02]  /*2c40*/  LOP3.LUT R6, R13, R57, RZ, 0x3c, !PT ;  /* 0x000000390d067212 */ /* 0x000fe400078e3cff */
[----:B------:R-:W-:Y:S02]  /*2c50*/  IADD3.X R20, PT, PT, R21, R52, R65, P0, P1 ;  /* 0x0000003415147210 */ /* 0x000fe400007e2441 */
[----:B------:R-:W-:Y:S02]  /*2c60*/  SHF.L.W.U32.HI R32, R50, 0x8, R73 ;  /* 0x0000000832207819 */ /* 0x000fe40000010e49 */
[----:B------:R-:W-:Y:S02]  /*2c70*/  IADD3 R6, P0, PT, R6, R5, RZ ;  /* 0x0000000506067210 */ /* 0x000fe40007f1e0ff */
[----:B------:R-:W-:Y:S02]  /*2c80*/  LOP3.LUT R18, R12, R63, RZ, 0x3c, !PT ;  /* 0x0000003f0c127212 */ /* 0x000fe400078e3cff */
[----:B------:R-:W-:-:S02]  /*2c90*/  LOP3.LUT R71, R56, R19, RZ, 0x3c, !PT ;  /* 0x0000001338477212 */ /* 0x000fc400078e3cff */
[----:B------:R-:W-:Y:S02]  /*2ca0*/  LOP3.LUT R4, R61, R20, RZ, 0x3c, !PT ;  /* 0x000000143d047212 */ /* 0x000fe400078e3cff */
[----:B------:R-:W-:Y:S02]  /*2cb0*/  SHF.L.W.U32.HI R56, R73, 0x8, R50 ;  /* 0x0000000849387819 */ /* 0x000fe40000010e32 */
[----:B------:R-:W-:Y:S01]  /*2cc0*/  IADD3 R5, P1, P2, R24, R2, R32 ;  /* 0x0000000218057210 */ /* 0x000fe20007a3e020 */
[----:B------:R-:W-:Y:S01]  /*2cd0*/  IMAD.X R7, R18, 0x1, R7, P0 ;  /* 0x0000000112077824 */ /* 0x000fe200000e0607 */
[----:B------:R-:W-:Y:S02]  /*2ce0*/  IADD3 R33, P0, PT, R4, R33, RZ ;  /* 0x0000002104217210 */ /* 0x000fe40007f1e0ff */
[----:B------:R-:W-:Y:S02]  /*2cf0*/  IADD3.X R4, PT, PT, R25, R3, R56, P1, P2 ;  /* 0x0000000319047210 */ /* 0x000fe40000fe4438 */
[----:B------:R-:W-:-:S02]  /*2d00*/  LOP3.LUT R3, R5, R26, R3, 0x96, !PT ;  /* 0x0000001a05037212 */ /* 0x000fc400078e9603 */
[----:B------:R-:W-:Y:S02]  /*2d10*/  LOP3.LUT R50, R4, R31, R2, 0x96, !PT ;  /* 0x0000001f04327212 */ /* 0x000fe400078e9602 */
[----:B------:R-:W-:Y:S02]  /*2d20*/  LOP3.LUT R14, R58, R69, RZ, 0x3c, !PT ;  /* 0x000000453a0e7212 */ /* 0x000fe400078e3cff */
[----:B------:R-:W-:Y:S02]  /*2d30*/  LOP3.LUT R2, R59, R67, RZ, 0x3c, !PT ;  /* 0x000000433b027212 */ /* 0x000fe400078e3cff */
[----:B------:R-:W-:Y:S02]  /*2d40*/  LOP3.LUT R25, R0, R7, RZ, 0x3c, !PT ;  /* 0x0000000700197212 */ /* 0x000fe400078e3cff */
[----:B------:R-:W-:Y:S02]  /*2d50*/  LOP3.LUT R18, R29, R6, RZ, 0x3c, !PT ;  /* 0x000000061d127212 */ /* 0x000fe400078e3cff */
[----:B------:R-:W-:-:S02]  /*2d60*/  SHF.L.W.U32.HI R0, R3, 0x10, R50 ;  /* 0x0000001003007819 */ /* 0x000fc40000010e32 */
[----:B------:R-:W-:Y:S01]  /*2d70*/  SHF.L.W.U32.HI R21, R71, 0x8, R14 ;  /* 0x0000000847157819 */ /* 0x000fe20000010e0e */
[----:B------:R-:W-:Y:S01]  /*2d80*/  IMAD.X R65, R2, 0x1, R27, P0 ;  /* 0x0000000102417824 */ /* 0x000fe200000e061b */
[----:B------:R-:W-:Y:S02]  /*2d90*/  SHF.L.W.U32.HI R14, R14, 0x8, R71 ;  /* 0x000000080e0e7819 */ /* 0x000fe40000010e47 */
[----:B------:R-:W-:Y:S02]  /*2da0*/  SHF.L.W.U32.HI R54, R25, 0x8, R18 ;  /* 0x0000000819367819 */ /* 0x000fe40000010e12 */
[----:B------:R-:W-:Y:S02]  /*2db0*/  SHF.L.W.U32.HI R50, R50, 0x10, R3 ;  /* 0x0000001032327819 */ /* 0x000fe40000010e03 */
[----:B------:R-:W-:Y:S02]  /*2dc0*/  IADD3 R31, P0, PT, R0, R17, RZ ;  /* 0x00000011001f7210 */ /* 0x000fe40007f1e0ff */
[----:B------:R-:W-:-:S02]  /*2dd0*/  SHF.L.W.U32.HI R18, R18, 0x8, R25 ;  /* 0x0000000812127819 */ /* 0x000fc40000010e19 */
[----:B------:R-:W-:Y:S01]  /*2de0*/  IADD3 R25, P1, P2, R22, R53, R14 ;  /* 0x0000003516197210 */ /* 0x000fe20007a3e00e */
[----:B------:R-:W-:Y:S01]  /*2df0*/  IMAD.X R30, R50, 0x1, R30, P0 ;  /* 0x00000001321e7824 */ /* 0x000fe200000e061e */
[----:B------:R-:W-:Y:S02]  /*2e00*/  LOP3.LUT R22, R28, R33, RZ, 0x3c, !PT ;  /* 0x000000211c167212 */ /* 0x000fe400078e3cff */
[----:B------:R-:W-:Y:S02]  /*2e10*/  IADD3.X R26, PT, PT, R23, R55, R21, P1, P2 ;  /* 0x00000037171a7210 */ /* 0x000fe40000fe4415 */
[----:B------:R-:W-:Y:S02]  /*2e20*/  LOP3.LUT R3, R52, R65, RZ, 0x3c, !PT ;  /* 0x0000004134037212 */ /* 0x000fe400078e3cff */
[----:B------:R-:W-:Y:S02]  /*2e30*/  LOP3.LUT R55, R25, R16, R55, 0x96, !PT ;  /* 0x0000001019377212 */ /* 0x000fe400078e9637 */
[----:B------:R-:W-:-:S02]  /*2e40*/  LOP3.LUT R62, R26, R15, R53, 0x96, !PT ;  /* 0x0000000f1a3e7212 */ /* 0x000fc400078e9635 */
[----:B------:R-:W-:Y:S02]  /*2e50*/  LOP3.LUT R16, R32, R31, RZ, 0x3c, !PT ;  /* 0x0000001f20107212 */ /* 0x000fe400078e3cff */
[----:B------:R-:W-:Y:S02]  /*2e60*/  LOP3.LUT R27, R56, R30, RZ, 0x3c, !PT ;  /* 0x0000001e381b7212 */ /* 0x000fe400078e3cff */
[----:B------:R-:W-:Y:S02]  /*2e70*/  SHF.L.W.U32.HI R23, R3, 0x8, R22 ;  /* 0x0000000803177819 */ /* 0x000fe40000010e16 */
[----:B------:R-:W-:Y:S02]  /*2e80*/  IADD3 R52, P1, P2, R10, R63, R18 ;  /* 0x0000003f0a347210 */ /* 0x000fe40007a3e012 */
[----:B------:R-:W-:Y:S02]  /*2e90*/  SHF.L.W.U32.HI R22, R22, 0x8, R3 ;  /* 0x0000000816167819 */ /* 0x000fe40000010e03 */
[----:B------:R-:W-:-:S02]  /*2ea0*/  SHF.L.W.U32.HI R15, R55, 0x10, R62 ;  /* 0x00000010370f7819 */ /* 0x000fc40000010e3e */
[----:B------:R-:W-:Y:S02]  /*2eb0*/  SHF.L.W.U32.HI R17, R16, 0x1, R27 ;  /* 0x0000000110117819 */ /* 0x000fe40000010e1b */
[----:B------:R-:W-:Y:S02]  /*2ec0*/  SHF.L.W.U32.HI R16, R27, 0x1, R16 ;  /* 0x000000011b107819 */ /* 0x000fe40000010e10 */
[----:B------:R-:W-:Y:S02]  /*2ed0*/  IADD3.X R27, PT, PT, R11, R57, R54, P1, P2 ;  /* 0x000000390b1b7210 */ /* 0x000fe40000fe4436 */
[----:B------:R-:W-:Y:S02]  /*2ee0*/  IADD3 R24, P1, P2, R8, R67, R22 ;  /* 0x0000004308187210 */ /* 0x000fe40007a3e016 */
[----:B------:R-:W-:Y:S02]  /*2ef0*/  SHF.L.W.U32.HI R62, R62, 0x10, R55 ;  /* 0x000000103e3e7819 */ /* 0x000fe40000010e37 */
[----:B------:R-:W-:-:S02]  /*2f00*/  IADD3 R29, P0, PT, R15, R69, RZ ;  /* 0x000000450f1d7210 */ /* 0x000fc40007f1e0ff */
[----:B------:R-:W-:-:S03]  /*2f10*/  IADD3.X R60, PT, PT, R9, R20, R23, P1, P2 ;  /* 0x00000014093c7210 */ /* 0x000fc60000fe4417 */
[----:B------:R-:W-:Y:S01]  /*2f20*/  IMAD.X R28, R62, 0x1, R19, P0 ;  /* 0x000000013e1c7824 */ /* 0x000fe200000e0613 */
[----:B------:R-:W-:Y:S02]  /*2f30*/  LOP3.LUT R56, R24, R61, R20, 0x96, !PT ;  /* 0x0000003d18387212 */ /* 0x000fe400078e9614 */
[----:B------:R-:W-:Y:S02]  /*2f40*/  LOP3.LUT R59, R60, R59, R67, 0x96, !PT ;  /* 0x0000003b3c3b7212 */ /* 0x000fe400078e9643 */
[----:B------:R-:W-:Y:S02]  /*2f50*/  LOP3.LUT R2, R52, R13, R57, 0x96, !PT ;  /* 0x0000000d34027212 */ /* 0x000fe400078e9639 */
[----:B------:R-:W-:Y:S02]  /*2f60*/  LOP3.LUT R63, R27, R12, R63, 0x96, !PT ;  /* 0x0000000c1b3f7212 */ /* 0x000fe400078e963f */
[----:B------:R-:W-:Y:S02]  /*2f70*/  LOP3.LUT R14, R14, R29, RZ, 0x3c, !PT ;  /* 0x0000001d0e0e7212 */ /* 0x000fe400078e3cff */
[----:B------:R-:W-:-:S02]  /*2f80*/  LOP3.LUT R21, R21, R28, RZ, 0x3c, !PT ;  /* 0x0000001c15157212 */ /* 0x000fc400078e3cff */
[----:B------:R-:W-:Y:S02]  /*2f90*/  SHF.L.W.U32.HI R58, R56, 0x10, R59 ;  /* 0x00000010383a7819 */ /* 0x000fe40000010e3b */
[----:B------:R-:W-:Y:S02]  /*2fa0*/  SHF.L.W.U32.HI R3, R2, 0x10, R63 ;  /* 0x0000001002037819 */ /* 0x000fe40000010e3f */
[----:B------:R-:W-:Y:S02]  /*2fb0*/  SHF.L.W.U32.HI R20, R14, 0x1, R21 ;  /* 0x000000010e147819 */ /* 0x000fe40000010e15 */
[----:B------:R-:W-:Y:S02]  /*2fc0*/  SHF.L.W.U32.HI R21, R21, 0x1, R14 ;  /* 0x0000000115157819 */ /* 0x000fe40000010e0e */
[----:B------:R-:W-:Y:S02]  /*2fd0*/  SHF.L.W.U32.HI R56, R59, 0x10, R56 ;  /* 0x000000103b387819 */ /* 0x000fe40000010e38 */
[----:B------:R-:W-:-:S02]  /*2fe0*/  IADD3 R33, P1, PT, R58, R33, RZ ;  /* 0x000000213a217210 */ /* 0x000fc40007f3e0ff */
        /* <DEDUP_REMOVED lines=13> */
[----:B------:R-:W0:Y:S01]  /*30c0*/  LDC R10, c[0x0][0x398] ;  /* 0x0000e600ff0a7b82 */ /* 0x000e220000000800 */
[----:B------:R-:W-:Y:S01]  /*30d0*/  LOP3.LUT R14, R34, R14, R5, 0x96, !PT ;  /* 0x0000000e220e7212 */ /* 0x000fe200078e9605 */
[----:B------:R-:W-:Y:S01]  /*30e0*/  VIADD R8, R51, 0x1 ;  /* 0x0000000133087836 */ /* 0x000fe20000000000 */
[----:B------:R-:W-:Y:S01]  /*30f0*/  LOP3.LUT R33, R36, R33, R25, 0x96, !PT ;  /* 0x0000002124217212 */ /* 0x000fe200078e9619 */
[----:B------:R-:W-:Y:S01]  /*3100*/  BSSY.RECONVERGENT B0, `(.L_x_14) ;  /* 0x0000038000007945 */ /* 0x000fe20003800200 */
[----:B------:R-:W-:Y:S01]  /*3110*/  LOP3.LUT R5, R49, R7, R4, 0x96, !PT ;  /* 0x0000000731057212 */ /* 0x000fe200078e9604 */
[----:B------:R-:W-:Y:S01]  /*3120*/  IMAD.MOV.U32 R4, RZ, RZ, R14 ;  /* 0x000000ffff047224 */ /* 0x000fe200078e000e */
[----:B------:R-:W-:Y:S01]  /*3130*/  LOP3.LUT R15, R42, R15, R6, 0x96, !PT ;  /* 0x0000000f2a0f7212 */ /* 0x000fe200078e9606 */
[----:B------:R-:W-:Y:S01]  /*3140*/  IMAD.MOV.U32 R6, RZ, RZ, R33 ;  /* 0x000000ffff067224 */ /* 0x000fe200078e0021 */
[----:B------:R-:W-:Y:S02]  /*3150*/  LOP3.LUT R7, R35, R32, R26, 0x96, !PT ;  /* 0x0000002023077212 */ /* 0x000fe400078e961a */
[----:B------:R-:W-:-:S02]  /*3160*/  LOP3.LUT R31, R38, R31, R52, 0x96, !PT ;  /* 0x0000001f261f7212 */ /* 0x000fc400078e9634 */
[----:B------:R-:W-:Y:S01]  /*3170*/  LOP3.LUT R30, R37, R30, R27, 0x96, !PT ;  /* 0x0000001e251e7212 */ /* 0x000fe200078e961b */
[----:B------:R1:W-:Y:S01]  /*3180*/  STL.128 [R1+0x80], R4 ;  /* 0x0000800401007387 */ /* 0x0003e20000100c00 */
[----:B------:R-:W-:Y:S02]  /*3190*/  LOP3.LUT R29, R40, R29, R24, 0x96, !PT ;  /* 0x0000001d281d7212 */ /* 0x000fe400078e9618 */
[----:B------:R-:W-:Y:S02]  /*31a0*/  LOP3.LUT R28, R39, R28, R60, 0x96, !PT ;  /* 0x0000001c271c7212 */ /* 0x000fe400078e963c */
[----:B------:R-:W-:Y:S02]  /*31b0*/  LOP3.LUT R62, R41, R62, R57, 0x96, !PT ;  /* 0x0000003e293e7212 */ /* 0x000fe400078e9639 */
[----:B------:R-:W-:Y:S02]  /*31c0*/  LOP3.LUT R44, R44, R3, R16, 0x96, !PT ;  /* 0x000000032c2c7212 */ /* 0x000fe400078e9610 */
[----:B------:R-:W-:-:S02]  /*31d0*/  LOP3.LUT R43, R43, R2, R17, 0x96, !PT ;  /* 0x000000022b2b7212 */ /* 0x000fc400078e9611 */
[----:B------:R-:W-:Y:S02]  /*31e0*/  LOP3.LUT R46, R46, R58, R21, 0x96, !PT ;  /* 0x0000003a2e2e7212 */ /* 0x000fe400078e9615 */
[----:B------:R-:W-:Y:S02]  /*31f0*/  LOP3.LUT R45, R45, R56, R20, 0x96, !PT ;  /* 0x000000382d2d7212 */ /* 0x000fe400078e9614 */
[----:B------:R-:W-:Y:S01]  /*3200*/  LOP3.LUT R48, R48, R0, R23, 0x96, !PT ;  /* 0x0000000030307212 */ /* 0x000fe200078e9617 */
[----:B-1----:R-:W-:Y:S01]  /*3210*/  IMAD.MOV.U32 R4, RZ, RZ, R31 ;  /* 0x000000ffff047224 */ /* 0x002fe200078e001f */
[----:B------:R-:W-:Y:S01]  /*3220*/  LOP3.LUT R49, R47, R50, R22, 0x96, !PT ;  /* 0x000000322f317212 */ /* 0x000fe200078e9616 */
[----:B------:R-:W-:Y:S01]  /*3230*/  IMAD.MOV.U32 R5, RZ, RZ, R30 ;  /* 0x000000ffff057224 */ /* 0x000fe200078e001e */
[----:B0-----:R-:W-:Y:S01]  /*3240*/  VIADDMNMX R3, R51, 0x10, R10, PT ;  /* 0x0000001033037846 */ /* 0x001fe2000380010a */
[----:B------:R-:W-:Y:S02]  /*3250*/  IMAD.MOV.U32 R6, RZ, RZ, R29 ;  /* 0x000000ffff067224 */ /* 0x000fe400078e001d */
[----:B------:R-:W-:Y:S01]  /*3260*/  IMAD.MOV.U32 R7, RZ, RZ, R28 ;  /* 0x000000ffff077224 */ /* 0x000fe200078e001c */
[----:B------:R-:W-:-:S04]  /*3270*/  VIMNMX R0, PT, PT, R3, R8, !PT ;  /* 0x0000000803007248 */ /* 0x000fc80007fe0100 */
[----:B------:R0:W-:Y:S01]  /*3280*/  STL.128 [R1+0x90], R4 ;  /* 0x0000900401007387 */ /* 0x0001e20000100c00 */
[----:B------:R-:W-:Y:S01]  /*3290*/  IMAD.IADD R2, R51, 0x1, -R0 ;  /* 0x0000000133027824 */ /* 0x000fe200078e0a00 */
[----:B------:R-:W-:-:S04]  /*32a0*/  LOP3.LUT P0, R0, R0, 0x3, RZ, 0xc0, !PT ;  /* 0x0000000300007812 */ /* 0x000fc8000780c0ff */
[----:B------:R-:W-:Y:S01]  /*32b0*/  ISETP.GT.U32.AND P1, PT, R2, -0x4, PT ;  /* 0xfffffffc0200780c */ /* 0x000fe20003f24070 */
[----:B------:R-:W-:Y:S02]  /*32c0*/  IMAD.MOV.U32 R2, RZ, RZ, R51 ;  /* 0x000000ffff027224 */ /* 0x000fe400078e0033 */
[----:B0-----:R-:W-:Y:S02]  /*32d0*/  IMAD.MOV.U32 R4, RZ, RZ, R15 ;  /* 0x000000ffff047224 */ /* 0x001fe400078e000f */
[----:B------:R-:W-:Y:S02]  /*32e0*/  IMAD.MOV.U32 R5, RZ, RZ, R62 ;  /* 0x000000ffff057224 */ /* 0x000fe400078e003e */
[----:B------:R-:W-:Y:S02]  /*32f0*/  IMAD.MOV.U32 R6, RZ, RZ, R44 ;  /* 0x000000ffff067224 */ /* 0x000fe400078e002c */
[----:B------:R-:W-:-:S05]  /*3300*/  IMAD.MOV.U32 R7, RZ, RZ, R43 ;  /* 0x000000ffff077224 */ /* 0x000fca00078e002b */
[----:B------:R0:W-:Y:S02]  /*3310*/  STL.128 [R1+0xa0], R4 ;  /* 0x0000a00401007387 */ /* 0x0001e40000100c00 */
[----:B0-----:R-:W-:Y:S02]  /*3320*/  IMAD.MOV.U32 R4, RZ, RZ, R46 ;  /* 0x000000ffff047224 */ /* 0x001fe400078e002e */
[----:B------:R-:W-:Y:S02]  /*3330*/  IMAD.MOV.U32 R5, RZ, RZ, R45 ;  /* 0x000000ffff057224 */ /* 0x000fe400078e002d */
[----:B------:R-:W-:Y:S02]  /*3340*/  IMAD.MOV.U32 R6, RZ, RZ, R48 ;  /* 0x000000ffff067224 */ /* 0x000fe400078e0030 */
[----:B------:R-:W-:-:S05]  /*3350*/  IMAD.MOV.U32 R7, RZ, RZ, R49 ;  /* 0x000000ffff077224 */ /* 0x000fca00078e0031 */
[----:B------:R0:W-:Y:S01]  /*3360*/  STL.128 [R1+0xb0], R4 ;  /* 0x0000b00401007387 */ /* 0x0001e20000100c00 */
[----:B------:R-:W-:Y:S05]  /*3370*/  @!P0 BRA `(.L_x_15) ;  /* 0x0000000000408947 */ /* 0x000fea0003800000 */
[----:B0-----:R-:W0:Y:S01]  /*3380*/  LDC.64 R6, c[0x0][0x390] ;  /* 0x0000e400ff067b82 */ /* 0x001e220000000a00 */
[----:B------:R-:W-:Y:S02]  /*3390*/  IMAD.MOV R0, RZ, RZ, -R0 ;  /* 0x000000ffff007224 */ /* 0x000fe400078e0a00 */
[----:B------:R-:W-:-:S07]  /*33a0*/  IMAD.MOV.U32 R2, RZ, RZ, R51 ;  /* 0x000000ffff027224 */ /* 0x000fce00078e0033 */
.L_x_16:
[----:B-1----:R-:W-:-:S05]  /*33b0*/  IMAD.IADD R4, R2, 0x1, -R51 ;  /* 0x0000000102047824 */ /* 0x002fca00078e0a33 */
[----:B------:R-:W-:-:S04]  /*33c0*/  SHF.R.S32.HI R5, RZ, 0x1f, R4 ;  /* 0x0000001fff057819 */ /* 0x000fc80000011404 */
[----:B------:R-:W-:-:S04]  /*33d0*/  LEA.HI R5, R5, R4, RZ, 0x4 ;  /* 0x0000000405057211 */ /* 0x000fc800078f20ff */
[----:B------:R-:W-:-:S05]  /*33e0*/  LOP3.LUT R5, R5, 0xfffffff0, RZ, 0xc0, !PT ;  /* 0xfffffff005057812 */ /* 0x000fca00078ec0ff */
[----:B------:R-:W-:-:S05]  /*33f0*/  IMAD.IADD R9, R4, 0x1, -R5 ;  /* 0x0000000104097824 */ /* 0x000fca00078e0a05 */
[----:B------:R-:W-:-:S05]  /*3400*/  LEA R10, R9, UR8, 0x2 ;  /* 0x00000008090a7c11 */ /* 0x000fca000f8e10ff */
[----:B------:R-:W2:Y:S01]  /*3410*/  LDL R11, [R10] ;  /* 0x000000000a0b7983 */ /* 0x000ea20000100800 */
[----:B0-----:R-:W-:-:S04]  /*3420*/  IMAD.WIDE R4, R2, 0x4, R6 ;  /* 0x0000000402047825 */ /* 0x001fc800078e0206 */
[----:B------:R-:W-:Y:S02]  /*3430*/  VIADD R0, R0, 0x1 ;  /* 0x0000000100007836 */ /* 0x000fe40000000000 */
[----:B------:R-:W-:-:S03]  /*3440*/  IMAD.IADD R2, R8, 0x1, R9 ;  /* 0x0000000108027824 */ /* 0x000fc600078e0209 */
[----:B------:R-:W-:Y:S01]  /*3450*/  ISETP.NE.AND P0, PT, R0, RZ, PT ;  /* 0x000000ff0000720c */ /* 0x000fe20003f05270 */
[----:B--2---:R1:W-:-:S12]  /*3460*/  STG.E desc[UR14][R4.64], R11 ;  /* 0x0000000b04007986 */ /* 0x0043d8000c10190e */
[----:B------:R-:W-:Y:S05]  /*3470*/  @P0 BRA `(.L_x_16) ;  /* 0xfffffffc00cc0947 */ /* 0x000fea000383ffff */
.L_x_15:
[----:B------:R-:W-:Y:S05]  /*3480*/  BSYNC.RECONVERGENT B0 ;  /* 0x0000000000007941 */ /* 0x000fea0003800200 */
.L_x_14:
[----:B------:R-:W-:Y:S05]  /*3490*/  @P1 EXIT ;  /* 0x000000000000194d */ /* 0x000fea0003800000 */
[----:B01----:R-:W0:Y:S01]  /*34a0*/  LDC.64 R4, c[0x0][0x390] ;  /* 0x0000e400ff047b82 */ /* 0x003e220000000a00 */
[C---:B------:R-:W-:Y:S02]  /*34b0*/  IMAD.IADD R0, R2.reuse, 0x1, -R51 ;  /* 0x0000000102007824 */ /* 0x040fe400078e0a33 */
[----:B------:R-:W-:-:S07]  /*34c0*/  VIADD R2, R2, 0x1 ;  /* 0x0000000102027836 */ /* 0x000fce0000000000 */
.L_x_17:
[C---:B-1----:R-:W-:Y:S01]  /*34d0*/  VIADD R6, R0.reuse, 0x1 ;  /* 0x0000000100067836 */ /* 0x042fe20000000000 */
[----:B------:R-:W-:Y:S01]  /*34e0*/  SHF.R.S32.HI R7, RZ, 0x1f, R0 ;  /* 0x0000001fff077819 */ /* 0x000fe20000011400 */
[C---:B------:R-:W-:Y:S02]  /*34f0*/  VIADD R8, R0.reuse, 0x2 ;  /* 0x0000000200087836 */ /* 0x040fe40000000000 */
[----:B------:R-:W-:Y:S01]  /*3500*/  VIADD R10, R0, 0x3 ;  /* 0x00000003000a7836 */ /* 0x000fe20000000000 */
[----:B------:R-:W-:Y:S02]  /*3510*/  SHF.R.S32.HI R9, RZ, 0x1f, R6 ;  /* 0x0000001fff097819 */ /* 0x000fe40000011406 */
[----:B------:R-:W-:Y:S02]  /*3520*/  SHF.R.S32.HI R11, RZ, 0x1f, R8 ;  /* 0x0000001fff0b7819 */ /* 0x000fe40000011408 */
[----:B------:R-:W-:Y:S02]  /*3530*/  SHF.R.S32.HI R13, RZ, 0x1f, R10 ;  /* 0x0000001fff0d7819 */ /* 0x000fe4000001140a */
[----:B------:R-:W-:-:S02]  /*3540*/  LEA.HI R9, R9, R6, RZ, 0x4 ;  /* 0x0000000609097211 */ /* 0x000fc400078f20ff */
[----:B------:R-:W-:Y:S02]  /*3550*/  LEA.HI R11, R11, R8, RZ, 0x4 ;  /* 0x000000080b0b7211 */ /* 0x000fe400078f20ff */
[----:B------:R-:W-:Y:S02]  /*3560*/  LEA.HI R7, R7, R0, RZ, 0x4 ;  /* 0x0000000007077211 */ /* 0x000fe400078f20ff */
[----:B------:R-:W-:Y:S02]  /*3570*/  LEA.HI R13, R13, R10, RZ, 0x4 ;  /* 0x0000000a0d0d7211 */ /* 0x000fe400078f20ff */
[----:B------:R-:W-:Y:S02]  /*3580*/  LOP3.LUT R9, R9, 0xfffffff0, RZ, 0xc0, !PT ;  /* 0xfffffff009097812 */ /* 0x000fe400078ec0ff */
[----:B------:R-:W-:Y:S02]  /*3590*/  LOP3.LUT R11, R11, 0xfffffff0, RZ, 0xc0, !PT ;  /* 0xfffffff00b0b7812 */ /* 0x000fe400078ec0ff */
[----:B------:R-:W-:Y:S01]  /*35a0*/  LOP3.LUT R7, R7, 0xfffffff0, RZ, 0xc0, !PT ;  /* 0xfffffff007077812 */ /* 0x000fe200078ec0ff */
[----:B------:R-:W-:Y:S01]  /*35b0*/  IMAD.IADD R9, R6, 0x1, -R9 ;  /* 0x0000000106097824 */ /* 0x000fe200078e0a09 */
[----:B------:R-:W-:Y:S01]  /*35c0*/  LOP3.LUT R13, R13, 0xfffffff0, RZ, 0xc0, !PT ;  /* 0xfffffff00d0d7812 */ /* 0x000fe200078ec0ff */
[----:B------:R-:W-:-:S02]  /*35d0*/  IMAD.IADD R11, R8, 0x1, -R11 ;  /* 0x00000001080b7824 */ /* 0x000fc400078e0a0b */
[----:B------:R-:W-:Y:S02]  /*35e0*/  IMAD.IADD R7, R0, 0x1, -R7 ;  /* 0x0000000100077824 */ /* 0x000fe400078e0a07 */
[----:B------:R-:W-:Y:S01]  /*35f0*/  IMAD.IADD R13, R10, 0x1, -R13 ;  /* 0x000000010a0d7824 */ /* 0x000fe200078e0a0d */
[----:B------:R-:W-:Y:S02]  /*3600*/  LEA R10, R9, UR8, 0x2 ;  /* 0x00000008090a7c11 */ /* 0x000fe4000f8e10ff */
[----:B------:R-:W-:Y:S02]  /*3610*/  LEA R12, R11, UR8, 0x2 ;  /* 0x000000080b0c7c11 */ /* 0x000fe4000f8e10ff */
[----:B------:R-:W-:Y:S01]  /*3620*/  LEA R8, R7, UR8, 0x2 ;  /* 0x0000000807087c11 */ /* 0x000fe2000f8e10ff */
[----:B------:R-:W2:Y:S01]  /*3630*/  LDL R11, [R10] ;  /* 0x000000000a0b7983 */ /* 0x000ea20000100800 */
[----:B------:R-:W-:-:S03]  /*3640*/  LEA R14, R13, UR8, 0x2 ;  /* 0x000000080d0e7c11 */ /* 0x000fc6000f8e10ff */
[----:B------:R-:W3:Y:S04]  /*3650*/  LDL R13, [R12] ;  /* 0x000000000c0d7983 */ /* 0x000ee80000100800 */
[----:B------:R-:W4:Y:S04]  /*3660*/  LDL R9, [R8] ;  /* 0x0000000008097983 */ /* 0x000f280000100800 */
[----:B------:R-:W5:Y:S01]  /*3670*/  LDL R15, [R14] ;  /* 0x000000000e0f7983 */ /* 0x000f620000100800 */
[----:B------:R-:W-:-:S04]  /*3680*/  VIADD R7, R2, 0xffffffff ;  /* 0xffffffff02077836 */ /* 0x000fc80000000000 */
[----:B0-----:R-:W-:-:S04]  /*3690*/  IMAD.WIDE R6, R7, 0x4, R4 ;  /* 0x0000000407067825 */ /* 0x001fc800078e0204 */
[----:B------:R-:W-:-:S05]  /*36a0*/  VIADD R16, R2, 0x3 ;  /* 0x0000000302107836 */ /* 0x000fca0000000000 */
[----:B------:R-:W-:Y:S01]  /*36b0*/  ISETP.GE.AND P0, PT, R16, R3, PT ;  /* 0x000000031000720c */ /* 0x000fe20003f06270 */
[----:B------:R-:W-:Y:S02]  /*36c0*/  VIADD R2, R2, 0x4 ;  /* 0x0000000402027836 */ /* 0x000fe40000000000 */
[----:B------:R-:W-:Y:S01]  /*36d0*/  VIADD R0, R0, 0x4 ;  /* 0x0000000400007836 */ /* 0x000fe20000000000 */
[----:B--2---:R1:W-:Y:S04]  /*36e0*/  STG.E desc[UR14][R6.64+0x4], R11 ;  /* 0x0000040b06007986 */ /* 0x0043e8000c10190e */
[----:B---3--:R1:W-:Y:S04]  /*36f0*/  STG.E desc[UR14][R6.64+0x8], R13 ;  /* 0x0000080d06007986 */ /* 0x0083e8000c10190e */
[----:B----4-:R1:W-:Y:S04]  /*3700*/  STG.E desc[UR14][R6.64], R9 ;  /* 0x0000000906007986 */ /* 0x0103e8000c10190e */
[----:B-----5:R1:W-:Y:S01]  /*3710*/  STG.E desc[UR14][R6.64+0xc], R15 ;  /* 0x00000c0f06007986 */ /* 0x0203e2000c10190e */
[----:B------:R-:W-:Y:S05]  /*3720*/  @!P0 BRA `(.L_x_17) ;  /* 0xfffffffc00688947 */ /* 0x000fea000383ffff */
[----:B------:R-:W-:Y:S05]  /*3730*/  EXIT ;  /* 0x000000000000794d */ /* 0x000fea0003800000 */
.L_x_18:
[----:B------:R-:W-:-:S00]  /*3740*/  BRA `(.L_x_18) ;  /* 0xfffffffc00fc7947 */ /* 0x000fc0000383ffff */
[----:B------:R-:W-:-:S00]  /*3750*/  NOP ;  /* 0x0000000000007918 */ /* 0x000fc00000000000 */
        /* <DEDUP_REMOVED lines=10> */
.L_x_47:


//--------------------- .text._Z20ashmaize_mine_kernelPKhiS0_iPKjimiP12MiningResult --------------------------
	.section	.text._Z20ashmaize_mine_kernelPKhiS0_iPKjimiP12MiningResult,"ax",@progbits
	.align	128
        .global         _Z20ashmaize_mine_kernelPKhiS0_iPKjimiP12MiningResult
        .type           _Z20ashmaize_mine_kernelPKhiS0_iPKjimiP12MiningResult,@function
        .size           _Z20ashmaize_mine_kernelPKhiS0_iPKjimiP12MiningResult,(.L_x_48 - _Z20ashmaize_mine_kernelPKhiS0_iPKjimiP12MiningResult)
        .other          _Z20ashmaize_mine_kernelPKhiS0_iPKjimiP12MiningResult,@"STO_CUDA_ENTRY STV_DEFAULT"
_Z20ashmaize_mine_kernelPKhiS0_iPKjimiP12MiningResult:
.text._Z20ashmaize_mine_kernelPKhiS0_iPKjimiP12MiningResult:
[----:B------:R-:W0:Y:S08]  /*0000*/  LDC R1, c[0x0][0x37c] ;  /* 0x0000df00ff017b82 */ /* 0x000e300000000800 */
[----:B------:R-:W1:Y:S01]  /*0010*/  LDC.64 R2, c[0x0][0x3c0] ;  /* 0x0000f000ff027b82 */ /* 0x000e620000000a00 */
[----:B------:R-:W1:Y:S01]  /*0020*/  LDCU.64 UR10, c[0x0][0x358] ;  /* 0x00006b00ff0a77ac */ /* 0x000e620008000a00 */
[----:B0-----:R-:W-:Y:S01]  /*0030*/  VIADD R1, R1, 0xfffffe80 ;  /* 0xfffffe8001017836 */ /* 0x001fe20000000000 */
[----:B-1----:R-:W2:Y:S05]  /*0040*/  LDG.E R2, desc[UR10][R2.64+0x28] ;  /* 0x0000280a02027981 */ /* 0x002eaa000c1e1900 */
[----:B------:R-:W0:Y:S01]  /*0050*/  LDC R28, c[0x0][0x360] ;  /* 0x0000d800ff1c7b82 */ /* 0x000e220000000800 */
[----:B------:R-:W-:Y:S01]  /*0060*/  R2UR UR12, R1 ;  /* 0x00000000010c72ca */ /* 0x000fe200000e0000 */
[----:B------:R-:W1:Y:S06]  /*0070*/  S2R R5, SR_TID.X ;  /* 0x0000000000057919 */ /* 0x000e6c0000002100 */
[----:B------:R-:W3:Y:S01]  /*0080*/  S2UR UR4, SR_CTAID.X ;  /* 0x00000000000479c3 */ /* 0x000ee20000002500 */
[----:B--2---:R-:W-:-:S13]  /*0090*/  ISETP.NE.AND P0, PT, R2, RZ, PT ;  /* 0x000000ff0200720c */ /* 0x004fda0003f05270 */
[----:B01-3--:R-:W-:Y:S05]  /*00a0*/  @P0 EXIT ;  /* 0x000000000000094d */ /* 0x00bfea0003800000 */
[----:B------:R-:W0:Y:S01]  /*00b0*/  LDC R3, c[0x0][0x388] ;  /* 0x0000e200ff037b82 */ /* 0x000e220000000800 */
[----:B------:R-:W1:Y:S01]  /*00c0*/  LDCU.64 UR6, c[0x0][0x3b0] ;  /* 0x00007600ff0677ac */ /* 0x000e620008000a00 */
[----:B------:R-:W-:Y:S02]  /*00d0*/  IMAD R28, R28, UR4, R5 ;  /* 0x000000041c1c7c24 */ /* 0x000fe4000f8e0205 */
[----:B------:R-:W-:Y:S02]  /*00e0*/  IMAD.MOV.U32 R0, RZ, RZ, RZ ;  /* 0x000000ffff007224 */ /* 0x000fe400078e00ff */
[----:B------:R-:W-:Y:S01]  /*00f0*/  VIADD R30, R1, 0x80 ;  /* 0x00000080011e7836 */ /* 0x000fe20000000000 */
[----:B-1----:R-:W-:Y:S02]  /*0100*/  IADD3 R28, P1, PT, R28, UR6, RZ ;  /* 0x000000061c1c7c10 */ /* 0x002fe4000ff3e0ff */
[----:B0-----:R-:W-:-:S03]  /*0110*/  ISETP.GE.AND P0, PT, R3, 0x1, PT ;  /* 0x000000010300780c */ /* 0x001fc60003f06270 */
[----:B------:R-:W-:-:S10]  /*0120*/  IMAD.X R29, RZ, RZ, UR7, P1 ;  /* 0x00000007ff1d7e24 */ /* 0x000fd400088e06ff */
[----:B------:R-:W-:Y:S05]  /*0130*/  @!P0 BRA `(.L_x_19) ;  /* 0x0000000000948947 */ /* 0x000fea0003800000 */
[----:B------:R-:W-:Y:S01]  /*0140*/  IMAD.MOV.U32 R0, RZ, RZ, -0x1 ;  /* 0xffffffffff007424 */ /* 0x000fe200078e00ff */
[----:B------:R-:W-:-:S04]  /*0150*/  ISETP.GE.U32.AND P0, PT, R3, 0x4, PT ;  /* 0x000000040300780c */ /* 0x000fc80003f06070 */
[----:B------:R-:W-:-:S05]  /*0160*/  VIADDMNMX.U32 R0, R3, R0, 0xff, PT ;  /* 0x000000ff03007446 */ /* 0x000fca0003800000 */
[----:B------:R-:W-:Y:S02]  /*0170*/  VIADD R2, R0, 0x1 ;  /* 0x0000000100027836 */ /* 0x000fe40000000000 */
[----:B------:R-:W-:-:S03]  /*0180*/  IMAD.MOV.U32 R0, RZ, RZ, RZ ;  /* 0x000000ffff007224 */ /* 0x000fc600078e00ff */
[----:B------:R-:W-:-:S04]  /*0190*/  LOP3.LUT R9, R2, 0x3, RZ, 0xc0, !PT ;  /* 0x0000000302097812 */ /* 0x000fc800078ec0ff */
[----:B------:R-:W-:Y:S01]  /*01a0*/  ISETP.NE.AND P1, PT, R9, RZ, PT ;  /* 0x000000ff0900720c */ /* 0x000fe20003f25270 */
[----:B------:R-:W-:-:S12]  /*01b0*/  @!P0 BRA `(.L_x_20) ;  /* 0x0000000000448947 */ /* 0x000fd80003800000 */
[----:B------:R-:W-:Y:S01]  /*01c0*/  LOP3.LUT R0, R2, 0x1fc, RZ, 0xc0, !PT ;  /* 0x000001fc02007812 */ /* 0x000fe200078ec0ff */
[----:B------:R-:W-:Y:S01]  /*01d0*/  IMAD.MOV.U32 R2, RZ, RZ, RZ ;  /* 0x000000ffff027224 */ /* 0x000fe200078e00ff */
[----:B------:R-:W0:Y:S06]  /*01e0*/  LDCU.64 UR4, c[0x0][0x380] ;  /* 0x00007000ff0477ac */ /* 0x000e2c0008000a00 */
.L_x_21:
        /* <DEDUP_REMOVED lines=14> */
.L_x_20:
[----:B------:R-:W-:Y:S05]  /*02d0*/  @!P1 BRA `(.L_x_19) ;  /* 0x00000000002c9947 */ /* 0x000fea0003800000 */
[----:B------:R-:W0:Y:S01]  /*02e0*/  LDCU.64 UR6, c[0x0][0x380] ;  /* 0x00007000ff0677ac */ /* 0x000e220008000a00 */
[----:B------:R-:W-:-:S05]  /*02f0*/  UMOV UR4, URZ ;  /* 0x000000ff00047c82 */ /* 0x000fca0008000000 */
.L_x_22:
[----:B0-2---:R-:W-:-:S05]  /*0300*/  IADD3 R2, P0, PT, R0, UR6, RZ ;  /* 0x0000000600027c10 */ /* 0x005fca000ff1e0ff */
[----:B-1----:R-:W-:-:S05]  /*0310*/  IMAD.X R3, RZ, RZ, UR7, P0 ;  /* 0x00000007ff037e24 */ /* 0x002fca00080e06ff */
[----:B------:R-:W2:Y:S01]  /*0320*/  LDG.E.U8 R2, desc[UR10][R2.64] ;  /* 0x0000000a02027981 */ /* 0x000ea2000c1e1100 */
[----:B------:R-:W-:Y:S01]  /*0330*/  IMAD.IADD R5, R1, 0x1, R0 ;  /* 0x0000000101057824 */ /* 0x000fe200078e0200 */
[----:B------:R-:W-:Y:S01]  /*0340*/  UIADD3 UR4, UPT, UPT, UR4, 0x1, URZ ;  /* 0x0000000104047890 */ /* 0x000fe2000fffe0ff */
[----:B------:R-:W-:-:S05]  /*0350*/  VIADD R0, R0, 0x1 ;  /* 0x0000000100007836 */ /* 0x000fca0000000000 */
[----:B------:R-:W-:Y:S01]  /*0360*/  ISETP.NE.AND P0, PT, R9, UR4, PT ;  /* 0x0000000409007c0c */ /* 0x000fe2000bf05270 */
[----:B--2---:R2:W-:-:S12]  /*0370*/  STL.U8 [R5+0x80], R2 ;  /* 0x0000800205007387 */ /* 0x0045d80000100000 */
[----:B------:R-:W-:Y:S05]  /*0380*/  @P0 BRA `(.L_x_22) ;  /* 0xfffffffc00dc0947 */ /* 0x000fea000383ffff */
.L_x_19:
[----:B-1----:R-:W0:Y:S01]  /*0390*/  LDC R3, c[0x0][0x398] ;  /* 0x0000e600ff037b82 */ /* 0x002e220000000800 */
[----:B------:R-:W-:-:S04]  /*03a0*/  ISETP.GT.U32.AND P0, PT, R0, 0xff, PT ;  /* 0x000000ff0000780c */ /* 0x000fc80003f04070 */
[----:B0-----:R-:W-:-:S13]  /*03b0*/  ISETP.LT.OR P0, PT, R3, 0x1, P0 ;  /* 0x000000010300780c */ /* 0x001fda0000701670 */
[----:B------:R-:W-:Y:S05]  /*03c0*/  @P0 BRA `(.L_x_23) ;  /* 0x0000000000a40947 */ /* 0x000fea0003800000 */
[----:B--2---:R-:W-:Y:S01]  /*03d0*/  IADD3 R2, PT, PT, -R0, 0xff, RZ ;  /* 0x000000ff00027810 */ /* 0x004fe20007ffe1ff */
[----:B------:R-:W-:-:S03]  /*03e0*/  IMAD.MOV.U32 R4, RZ, RZ, RZ ;  /* 0x000000ffff047224 */ /* 0x000fc600078e00ff */
[----:B------:R-:W-:-:S04]  /*03f0*/  VIADDMNMX.U32 R2, R3, 0xffffffff, R2, PT ;  /* 0xffffffff03027846 */ /* 0x000fc80003800002 */
[C---:B------:R-:W-:Y:S01]  /*0400*/  ISETP.GE.U32.AND P0, PT, R2.reuse, 0x3, PT ;  /* 0x000000030200780c */ /* 0x040fe20003f06070 */
[----:B------:R-:W-:-:S05]  /*0410*/  VIADD R3, R2, 0x1 ;  /* 0x0000000102037836 */ /* 0x000fca0000000000 */
[----:B------:R-:W-:-:S04]  /*0420*/  LOP3.LUT R10, R3, 0x3, RZ, 0xc0, !PT ;  /* 0x00000003030a7812 */ /* 0x000fc800078ec0ff */
[----:B------:R-:W-:-:S03]  /*0430*/  ISETP.NE.AND P1, PT, R10, RZ, PT ;  /* 0x000000ff0a00720c */ /* 0x000fc60003f25270 */
[----:B------:R-:W-:Y:S10]  /*0440*/  @!P0 BRA `(.L_x_24) ;  /* 0x0000000000508947 */ /* 0x000ff40003800000 */
[----:B------:R-:W-:Y:S01]  /*0450*/  LOP3.LUT R4, R3, 0x1fc, RZ, 0xc0, !PT ;  /* 0x000001fc03047812 */ /* 0x000fe200078ec0ff */
[----:B------:R-:W0:Y:S01]  /*0460*/  LDCU.64 UR8, c[0x0][0x390] ;  /* 0x00007200ff0877ac */ /* 0x000e220008000a00 */
[----:B------:R-:W-:-:S05]  /*0470*/  UMOV UR4, URZ ;  /* 0x000000ff00047c82 */ /* 0x000fca0008000000 */
.L_x_25:
[----:B0-----:R-:W-:-:S04]  /*0480*/  UIADD3 UR5, UP0, UPT, UR4, UR8, URZ ;  /* 0x0000000804057290 */ /* 0x001fc8000ff1e0ff */
[----:B------:R-:W-:Y:S02]  /*0490*/  UIADD3.X UR6, UPT, UPT, URZ, UR9, URZ, UP0, !UPT ;  /* 0x00000009ff067290 */ /* 0x000fe400087fe4ff */
[----:B------:R-:W-:-:S04]  /*04a0*/  IMAD.U32 R2, RZ, RZ, UR5 ;  /* 0x00000005ff027e24 */ /* 0x000fc8000f8e00ff */
[----:B------:R-:W-:-:S05]  /*04b0*/  IMAD.U32 R3, RZ, RZ, UR6 ;  /* 0x00000006ff037e24 */ /* 0x000fca000f8e00ff */
[----:B-1----:R-:W2:Y:S04]  /*04c0*/  LDG.E.U8 R5, desc[UR10][R2.64] ;  /* 0x0000000a02057981 */ /* 0x002ea8000c1e1100 */
[----:B------:R-:W3:Y:S04]  /*04d0*/  LDG.E.U8 R6, desc[UR10][R2.64+0x1] ;  /* 0x0000010a02067981 */ /* 0x000ee8000c1e1100 */
[----:B------:R-:W4:Y:S04]  /*04e0*/  LDG.E.U8 R7, desc[UR10][R2.64+0x2] ;  /* 0x0000020a02077981 */ /* 0x000f28000c1e1100 */
[----:B------:R-:W5:Y:S01]  /*04f0*/  LDG.E.U8 R8, desc[UR10][R2.64+0x3] ;  /* 0x0000030a02087981 */ /* 0x000f62000c1e1100 */
[----:B------:R-:W-:Y:S01]  /*0500*/  IMAD.IADD R9, R1, 0x1, R0 ;  /* 0x0000000101097824 */ /* 0x000fe200078e0200 */
[----:B------:R-:W-:Y:S01]  /*0510*/  UIADD3 UR4, UPT, UPT, UR4, 0x4, URZ ;  /* 0x0000000404047890 */ /* 0x000fe2000fffe0ff */
[----:B------:R-:W-:-:S05]  /*0520*/  VIADD R0, R0, 0x4 ;  /* 0x0000000400007836 */ /* 0x000fca0000000000 */
[----:B------:R-:W-:Y:S01]  /*0530*/  ISETP.NE.AND P0, PT, R4, UR4, PT ;  /* 0x0000000404007c0c */ /* 0x000fe2000bf05270 */
[----:B--2---:R1:W-:Y:S04]  /*0540*/  STL.U8 [R9+0x80], R5 ;  /* 0x0000800509007387 */ /* 0x0043e80000100000 */
[----:B---3--:R1:W-:Y:S04]  /*0550*/  STL.U8 [R9+0x81], R6 ;  /* 0x0000810609007387 */ /* 0x0083e80000100000 */
[----:B----4-:R1:W-:Y:S04]  /*0560*/  STL.U8 [R9+0x82], R7 ;  /* 0x0000820709007387 */ /* 0x0103e80000100000 */
[----:B-----5:R1:W-:Y:S01]  /*0570*/  STL.U8 [R9+0x83], R8 ;  /* 0x0000830809007387 */ /* 0x0203e20000100000 */
[----:B------:R-:W-:Y:S05]  /*0580*/  @P0 BRA `(.L_x_25) ;  /* 0xfffffffc00bc0947 */ /* 0x000fea000383ffff */
.L_x_24:
[----:B------:R-:W-:Y:S05]  /*0590*/  @!P1 BRA `(.L_x_23) ;  /* 0x0000000000309947 */ /* 0x000fea0003800000 */
[----:B------:R-:W0:Y:S01]  /*05a0*/  LDCU.64 UR6, c[0x0][0x390] ;  /* 0x00007200ff0677ac */ /* 0x000e220008000a00 */
[----:B------:R-:W-:-:S05]  /*05b0*/  UMOV UR4, URZ ;  /* 0x000000ff00047c82 */ /* 0x000fca0008000000 */
.L_x_26:
[----:B0--3--:R-:W-:-:S05]  /*05c0*/  IADD3 R2, P0, PT, R4, UR6, RZ ;  /* 0x0000000604027c10 */ /* 0x009fca000ff1e0ff */
[----:B------:R-:W-:-:S05]  /*05d0*/  IMAD.X R3, RZ, RZ, UR7, P0 ;  /* 0x00000007ff037e24 */ /* 0x000fca00080e06ff */
[----:B------:R-:W2:Y:S01]  /*05e0*/  LDG.E.U8 R2, desc[UR10][R2.64] ;  /* 0x0000000a02027981 */ /* 0x000ea2000c1e1100 */
[----:B-1----:R-:W-:Y:S01]  /*05f0*/  IMAD.IADD R5, R1, 0x1, R0 ;  /* 0x0000000101057824 */ /* 0x002fe200078e0200 */
[----:B------:R-:W-:Y:S01]  /*0600*/  UIADD3 UR4, UPT, UPT, UR4, 0x1, URZ ;  /* 0x0000000104047890 */ /* 0x000fe2000fffe0ff */
[----:B------:R-:W-:Y:S02]  /*0610*/  VIADD R0, R0, 0x1 ;  /* 0x0000000100007836 */ /* 0x000fe40000000000 */
[----:B------:R-:W-:-:S03]  /*0620*/  VIADD R4, R4, 0x1 ;  /* 0x0000000104047836 */ /* 0x000fc60000000000 */
[----:B------:R-:W-:Y:S01]  /*0630*/  ISETP.NE.AND P0, PT, R10, UR4, PT ;  /* 0x000000040a007c0c */ /* 0x000fe2000bf05270 */
[----:B--2---:R3:W-:-:S12]  /*0640*/  STL.U8 [R5+0x80], R2 ;  /* 0x0000800205007387 */ /* 0x0047d80000100000 */
[----:B------:R-:W-:Y:S05]  /*0650*/  @P0 BRA `(.L_x_26) ;  /* 0xfffffffc00d80947 */ /* 0x000fea000383ffff */
.L_x_23:
[----:B------:R-:W-:Y:S01]  /*0660*/  ISETP.GT.U32.AND P0, PT, R0, 0xff, PT ;  /* 0x000000ff0000780c */ /* 0x000fe20003f04070 */
[----:B------:R-:W-:-:S12]  /*0670*/  IMAD.MOV.U32 R31, RZ, RZ, R0 ;  /* 0x000000ffff1f7224 */ /* 0x000fd800078e0000 */
[----:B------:R-:W-:Y:S05]  /*0680*/  @P0 BRA `(.L_x_27) ;  /* 0x0000000000a00947 */ /* 0x000fea0003800000 */
[--C-:B-123--:R-:W-:Y:S01]  /*0690*/  IMAD.IADD R5, R1, 0x1, R0.reuse ;  /* 0x0000000101057824 */ /* 0x10efe200078e0200 */
[----:B------:R-:W-:Y:S01]  /*06a0*/  ISETP.NE.AND P0, PT, R0, 0xff, PT ;  /* 0x000000ff0000780c */ /* 0x000fe20003f05270 */
[----:B------:R-:W-:Y:S02]  /*06b0*/  IMAD.MOV R2, RZ, RZ, -R0 ;  /* 0x000000ffff027224 */ /* 0x000fe400078e0a00 */
[----:B------:R-:W-:Y:S01]  /*06c0*/  IMAD.MOV.U32 R3, RZ, RZ, 0xff ;  /* 0x000000ffff037424 */ /* 0x000fe200078e00ff */
[----:B------:R0:W-:Y:S01]  /*06d0*/  STL.U8 [R5+0x80], R28 ;  /* 0x0000801c05007387 */ /* 0x0001e20000100000 */
[----:B------:R-:W-:-:S03]  /*06e0*/  IMAD.MOV.U32 R31, RZ, RZ, 0x100 ;  /* 0x00000100ff1f7424 */ /* 0x000fc600078e00ff */
[----:B------:R-:W-:-:S05]  /*06f0*/  VIADDMNMX.U32 R2, R2, R3, 0x7, PT ;  /* 0x0000000702027446 */ /* 0x000fca0003800003 */
[----:B------:R-:W-:Y:S05]  /*0700*/  @!P0 BRA `(.L_x_27) ;  /* 0x0000000000808947 */ /* 0x000fea0003800000 */
[----:B------:R-:W-:Y:S01]  /*0710*/  SHF.R.U64 R3, R28, 0x8, R29 ;  /* 0x000000081c037819 */ /* 0x000fe2000000121d */
[----:B------:R-:W-:Y:S02]  /*0720*/  VIADD R4, R2, 0x1 ;  /* 0x0000000102047836 */ /* 0x000fe40000000000 */
[----:B------:R-:W-:Y:S02]  /*0730*/  VIADD R31, R0, 0x2 ;  /* 0x00000002001f7836 */ /* 0x000fe40000000000 */
[----:B------:R4:W-:Y:S01]  /*0740*/  STL.U8 [R5+0x81], R3 ;  /* 0x0000810305007387 */ /* 0x0009e20000100000 */
[----:B------:R-:W-:-:S13]  /*0750*/  ISETP.NE.AND P0, PT, R4, 0x2, PT ;  /* 0x000000020400780c */ /* 0x000fda0003f05270 */
[----:B----4-:R-:W-:Y:S05]  /*0760*/  @!P0 BRA `(.L_x_27) ;  /* 0x0000000000688947 */ /* 0x010fea0003800000 */
[----:B------:R-:W-:Y:S01]  /*0770*/  SHF.R.U64 R2, R28, 0x10, R29 ;  /* 0x000000101c027819 */ /* 0x000fe2000000121d */
[----:B------:R-:W-:Y:S01]  /*0780*/  VIADD R31, R0, 0x3 ;  /* 0x00000003001f7836 */ /* 0x000fe20000000000 */
[----:B------:R-:W-:-:S03]  /*0790*/  ISETP.NE.AND P0, PT, R4, 0x3, PT ;  /* 0x000000030400780c */ /* 0x000fc60003f05270 */
[----:B------:R4:W-:Y:S10]  /*07a0*/  STL.U8 [R5+0x82], R2 ;  /* 0x0000820205007387 */ /* 0x0009f40000100000 */
[----:B----4-:R-:W-:Y:S05]  /*07b0*/  @!P0 BRA `(.L_x_27) ;  /* 0x0000000000548947 */ /* 0x010fea0003800000 */
[----:B------:R-:W-:Y:S01]  /*07c0*/  SHF.R.U64 R2, R28, 0x18, R29 ;  /* 0x000000181c027819 */ /* 0x000fe2000000121d */
[----:B------:R-:W-:Y:S01]  /*07d0*/  VIADD R31, R0, 0x4 ;  /* 0x00000004001f7836 */ /* 0x000fe20000000000 */
[----:B------:R-:W-:-:S03]  /*07e0*/  ISETP.NE.AND P0, PT, R4, 0x4, PT ;  /* 0x000000040400780c */ /* 0x000fc60003f05270 */
[----:B------:R4:W-:Y:S10]  /*07f0*/  STL.U8 [R5+0x83], R2 ;  /* 0x0000830205007387 */ /* 0x0009f40000100000 */
[----:B----4-:R-:W-:Y:S05]  /*0800*/  @!P0 BRA `(.L_x_27) ;  /* 0x0000000000408947 */ /* 0x010fea0003800000 */
[----:B------:R4:W-:Y:S01]  /*0810*/  STL.U8 [R5+0x84], R29 ;  /* 0x0000841d05007387 */ /* 0x0009e20000100000 */
[----:B------:R-:W-:Y:S01]  /*0820*/  ISETP.NE.AND P0, PT, R4, 0x5, PT ;  /* 0x000000050400780c */ /* 0x000fe20003f05270 */
[----:B------:R-:W-:-:S12]  /*0830*/  VIADD R31, R0, 0x5 ;  /* 0x00000005001f7836 */ /* 0x000fd80000000000 */
[----:B----4-:R-:W-:Y:S05]  /*0840*/  @!P0 BRA `(.L_x_27) ;  /* 0x0000000000308947 */ /* 0x010fea0003800000 */
[----:B------:R-:W-:Y:S01]  /*0850*/  SHF.R.U32.HI R2, RZ, 0x8, R29 ;  /* 0x00000008ff027819 */ /* 0x000fe2000001161d */
[----:B------:R-:W-:Y:S01]  /*0860*/  VIADD R31, R0, 0x6 ;  /* 0x00000006001f7836 */ /* 0x000fe20000000000 */
[----:B------:R-:W-:-:S03]  /*0870*/  ISETP.NE.AND P0, PT, R4, 0x6, PT ;  /* 0x000000060400780c */ /* 0x000fc60003f05270 */
[----:B------:R4:W-:Y:S10]  /*0880*/  STL.U8 [R5+0x85], R2 ;  /* 0x0000850205007387 */ /* 0x0009f40000100000 */
[----:B----4-:R-:W-:Y:S05]  /*0890*/  @!P0 BRA `(.L_x_27) ;  /* 0x00000000001c8947 */ /* 0x010fea0003800000 */
[----:B------:R-:W-:Y:S01]  /*08a0*/  ISETP.NE.AND P0, PT, R4, 0x7, PT ;  /* 0x000000070400780c */ /* 0x000fe20003f05270 */
[----:B------:R-:W-:Y:S01]  /*08b0*/  VIADD R31, R0, 0x7 ;  /* 0x00000007001f7836 */ /* 0x000fe20000000000 */
[----:B------:R-:W-:-:S05]  /*08c0*/  SHF.R.U32.HI R3, RZ, 0x10, R29 ;  /* 0x00000010ff037819 */ /* 0x000fca000001161d */
[----:B------:R4:W-:Y:S06]  /*08d0*/  STL.U8 [R5+0x86], R3 ;  /* 0x0000860305007387 */ /* 0x0009ec0000100000 */
[----:B------:R-:W-:Y:S01]  /*08e0*/  @P0 SHF.R.U32.HI R2, RZ, 0x18, R29 ;  /* 0x00000018ff020819 */ /* 0x000fe2000001161d */
[----:B------:R-:W-:-:S04]  /*08f0*/  @P0 VIADD R31, R0, 0x8 ;  /* 0x00000008001f0836 */ /* 0x000fc80000000000 */
[----:B------:R4:W-:Y:S03]  /*0900*/  @P0 STL.U8 [R5+0x87], R2 ;  /* 0x0000870205000387 */ /* 0x0009e60000100000 */
.L_x_27:
[----:B------:R-:W5:Y:S01]  /*0910*/  LDCU UR4, c[0x3][URZ] ;  /* 0x00c00000ff0477ac */ /* 0x000f620008000800 */
[----:B------:R-:W-:Y:S01]  /*0920*/  ISETP.GE.U32.AND P0, PT, R31, 0x80, PT ;  /* 0x000000801f00780c */ /* 0x000fe20003f06070 */
[----:B------:R-:W0:Y:S01]  /*0930*/  LDCU UR5, c[0x3][0x4] ;  /* 0x00c00080ff0577ac */ /* 0x000e220008000800 */
[----:B------:R-:W1:Y:S01]  /*0940*/  LDCU.64 UR6, c[0x3][0x20] ;  /* 0x00c00400ff0677ac */ /* 0x000e620008000a00 */
[----:B------:R-:W2:Y:S01]  /*0950*/  LDCU.64 UR14, c[0x3][0x30] ;  /* 0x00c00600ff0e77ac */ /* 0x000ea20008000a00 */
[----:B------:R-:W3:Y:S01]  /*0960*/  LDCU.64 UR8, c[0x3][0x28] ;  /* 0x00c00500ff0877ac */ /* 0x000ee20008000a00 */
[----:B------:R-:W4:Y:S01]  /*0970*/  LDCU.64 UR16, c[0x3][0x38] ;  /* 0x00c00700ff1077ac */ /* 0x000f220008000a00 */
[----:B0-----:R-:W-:Y:S01]  /*0980*/  IMAD.U32 R36, RZ, RZ, UR5 ;  /* 0x00000005ff247e24 */ /* 0x001fe2000f8e00ff */
[----:B------:R-:W0:Y:S01]  /*0990*/  LDCU.64 UR18, c[0x3][0x30] ;  /* 0x00c00600ff1277ac */ /* 0x000e220008000a00 */
[----:B-1----:R-:W-:Y:S01]  /*09a0*/  IMAD.U32 R40, RZ, RZ, UR6 ;  /* 0x00000006ff287e24 */ /* 0x002fe2000f8e00ff */
[----:B------:R-:W1:Y:S01]  /*09b0*/  LDCU.64 UR20, c[0x3][0x20] ;  /* 0x00c00400ff1477ac */ /* 0x000e620008000a00 */
[----:B------:R-:W-:-:S02]  /*09c0*/  IMAD.U32 R41, RZ, RZ, UR7 ;  /* 0x00000007ff297e24 */ /* 0x000fc4000f8e00ff */
[----:B--2---:R-:W-:Y:S01]  /*09d0*/  IMAD.U32 R42, RZ, RZ, UR14 ;  /* 0x0000000eff2a7e24 */ /* 0x004fe2000f8e00ff */
[----:B------:R-:W2:Y:S01]  /*09e0*/  LDCU.64 UR22, c[0x3][0x18] ;  /* 0x00c00300ff1677ac */ /* 0x000ea20008000a00 */
[----:B------:R-:W-:Y:S02]  /*09f0*/  IMAD.U32 R43, RZ, RZ, UR15 ;  /* 0x0000000fff2b7e24 */ /* 0x000fe4000f8e00ff */
[----:B---3--:R-:W-:Y:S01]  /*0a00*/  IMAD.U32 R32, RZ, RZ, UR8 ;  /* 0x00000008ff207e24 */ /* 0x008fe2000f8e00ff */
[----:B------:R-:W3:Y:S01]  /*0a10*/  LDCU.64 UR24, c[0x3][0x10] ;  /* 0x00c00200ff1877ac */ /* 0x000ee20008000a00 */
[----:B------:R-:W-:Y:S02]  /*0a20*/  IMAD.U32 R33, RZ, RZ, UR9 ;  /* 0x00000009ff217e24 */ /* 0x000fe4000f8e00ff */
[----:B----4-:R-:W-:Y:S01]  /*0a30*/  IMAD.U32 R34, RZ, RZ, UR16 ;  /* 0x00000010ff227e24 */ /* 0x010fe2000f8e00ff */
[----:B------:R-:W4:Y:S01]  /*0a40*/  LDCU.64 UR26, c[0x3][0x8] ;  /* 0x00c00100ff1a77ac */ /* 0x000f220008000a00 */
[----:B------:R-:W-:-:S02]  /*0a50*/  IMAD.U32 R35, RZ, RZ, UR17 ;  /* 0x00000011ff237e24 */ /* 0x000fc4000f8e00ff */
[----:B------:R-:W-:Y:S01]  /*0a60*/  IMAD.U32 R37, RZ, RZ, UR16 ;  /* 0x00000010ff257e24 */ /* 0x000fe2000f8e00ff */
[----:B-----5:R-:W-:Y:S01]  /*0a70*/  ULOP3.LUT UR4, UR4, 0x1010020, URZ, 0x3c, !UPT ;  /* 0x0101002004047892 */ /* 0x020fe2000f8e3cff */
[----:B------:R-:W-:Y:S01]  /*0a80*/  IMAD.U32 R39, RZ, RZ, UR17 ;  /* 0x00000011ff277e24 */ /* 0x000fe2000f8e00ff */
[----:B------:R-:W-:Y:S01]  /*0a90*/  UMOV UR5, URZ ;  /* 0x000000ff00057c82 */ /* 0x000fe20008000000 */
[----:B0-----:R-:W-:Y:S02]  /*0aa0*/  IMAD.U32 R38, RZ, RZ, UR18 ;  /* 0x00000012ff267e24 */ /* 0x001fe4000f8e00ff */
[----:B------:R-:W-:Y:S02]  /*0ab0*/  IMAD.U32 R44, RZ, RZ, UR19 ;  /* 0x00000013ff2c7e24 */ /* 0x000fe4000f8e00ff */
[----:B------:R-:W-:Y:S01]  /*0ac0*/  IMAD.U32 R55, RZ, RZ, UR4 ;  /* 0x00000004ff377e24 */ /* 0x000fe2000f8e00ff */
[----:B------:R-:W-:Y:S01]  /*0ad0*/  UMOV UR4, URZ ;  /* 0x000000ff00047c82 */ /* 0x000fe20008000000 */
[----:B------:R-:W-:-:S02]  /*0ae0*/  IMAD.U32 R45, RZ, RZ, UR8 ;  /* 0x00000008ff2d7e24 */ /* 0x000fc4000f8e00ff */
[----:B------:R-:W-:Y:S02]  /*0af0*/  IMAD.U32 R46, RZ, RZ, UR9 ;  /* 0x00000009ff2e7e24 */ /* 0x000fe4000f8e00ff */
[----:B-1----:R-:W-:Y:S02]  /*0b00*/  IMAD.U32 R47, RZ, RZ, UR20 ;  /* 0x00000014ff2f7e24 */ /* 0x002fe4000f8e00ff */
[----:B------:R-:W-:Y:S02]  /*0b10*/  IMAD.U32 R48, RZ, RZ, UR21 ;  /* 0x00000015ff307e24 */ /* 0x000fe4000f8e00ff */
[----:B--2---:R-:W-:Y:S02]  /*0b20*/  IMAD.U32 R50, RZ, RZ, UR22 ;  /* 0x00000016ff327e24 */ /* 0x004fe4000f8e00ff */
[----:B------:R-:W-:Y:S02]  /*0b30*/  IMAD.U32 R49, RZ, RZ, UR23 ;  /* 0x00000017ff317e24 */ /* 0x000fe4000f8e00ff */
[----:B---3--:R-:W-:-:S02]  /*0b40*/  IMAD.U32 R52, RZ, RZ, UR24 ;  /* 0x00000018ff347e24 */ /* 0x008fc4000f8e00ff */
[----:B------:R-:W-:Y:S02]  /*0b50*/  IMAD.U32 R51, RZ, RZ, UR25 ;  /* 0x00000019ff337e24 */ /* 0x000fe4000f8e00ff */
[----:B----4-:R-:W-:Y:S02]  /*0b60*/  IMAD.U32 R53, RZ, RZ, UR26 ;  /* 0x0000001aff357e24 */ /* 0x010fe4000f8e00ff */
[----:B------:R-:W-:Y:S01]  /*0b70*/  IMAD.U32 R54, RZ, RZ, UR27 ;  /* 0x0000001bff367e24 */ /* 0x000fe2000f8e00ff */
[----:B------:R-:W-:Y:S06]  /*0b80*/  @!P0 BRA `(.L_x_28) ;  /* 0x0000001400248947 */ /* 0x000fec0003800000 */
[----:B------:R-:W-:Y:S01]  /*0b90*/  IMAD.U32 R37, RZ, RZ, UR16 ;  /* 0x00000010ff257e24 */ /* 0x000fe2000f8e00ff */
[----:B------:R-:W-:Y:S01]  /*0ba0*/  UMOV UR4, URZ ;  /* 0x000000ff00047c82 */ /* 0x000fe20008000000 */
[----:B------:R-:W-:Y:S01]  /*0bb0*/  IMAD.U32 R39, RZ, RZ, UR17 ;  /* 0x00000011ff277e24 */ /* 0x000fe2000f8e00ff */
[----:B------:R-:W-:Y:S01]  /*0bc0*/  UMOV UR5, URZ ;  /* 0x000000ff00057c82 */ /* 0x000fe20008000000 */
[----:B------:R-:W-:Y:S01]  /*0bd0*/  IMAD.U32 R38, RZ, RZ, UR18 ;  /* 0x00000012ff267e24 */ /* 0x000fe2000f8e00ff */
[----:B------:R-:W-:Y:S01]  /*0be0*/  UMOV UR6, URZ ;  /* 0x000000ff00067c82 */ /* 0x000fe20008000000 */
        /* <DEDUP_REMOVED lines=10> */
[----:B------:R-:W-:-:S07]  /*0c90*/  IMAD.U32 R54, RZ, RZ, UR27 ;  /* 0x0000001bff367e24 */ /* 0x000fce000f8e00ff */
.L_x_30:
        /* <DEDUP_REMOVED lines=9> */
[----:B------:R-:W3:Y:S01]  /*0d30*/  LDCU.64 UR26, c[0x3][0x8] ;  /* 0x00c00100ff1a77ac */ /* 0x000ee20008000a00 */
[----:B------:R-:W3:Y:S01]  /*0d40*/  LDCU.64 UR18, c[0x3][0x28] ;  /* 0x00c00500ff1277ac */ /* 0x000ee20008000a00 */
[----:B--2---:R2:W-:Y:S04]  /*0d50*/  STL.128 [R1], R4 ;  /* 0x0000000401007387 */ /* 0x0045e80000100c00 */
[----:B------:R-:W4:Y:S04]  /*0d60*/  LDL.128 R8, [R0+0x90] ;  /* 0x0000900000087983 */ /* 0x000f280000100c00 */
[----:B----4-:R4:W-:Y:S04]  /*0d70*/  STL.128 [R1+0x10], R8 ;  /* 0x0000100801007387 */ /* 0x0109e80000100c00 */
[----:B------:R-:W5:Y:S04]  /*0d80*/  LDL.128 R12, [R0+0xa0] ;  /* 0x0000a000000c7983 */ /* 0x000f680000100c00 */
[----:B-----5:R5:W-:Y:S04]  /*0d90*/  STL.128 [R1+0x20], R12 ;  /* 0x0000200c01007387 */ /* 0x020be80000100c00 */
[----:B------:R-:W3:Y:S04]  /*0da0*/  LDL.128 R16, [R0+0xb0] ;  /* 0x0000b00000107983 */ /* 0x000ee80000100c00 */
[----:B---3--:R-:W-:Y:S04]  /*0db0*/  STL.128 [R1+0x30], R16 ;  /* 0x0000301001007387 */ /* 0x008fe80000100c00 */
[----:B------:R-:W3:Y:S04]  /*0dc0*/  LDL.128 R20, [R0+0xc0] ;  /* 0x0000c00000147983 */ /* 0x000ee80000100c00 */
[----:B---3--:R-:W-:Y:S04]  /*0dd0*/  STL.128 [R1+0x40], R20 ;  /* 0x0000401401007387 */ /* 0x008fe80000100c00 */
[----:B------:R-:W3:Y:S04]  /*0de0*/  LDL.128 R24, [R0+0xd0] ;  /* 0x0000d00000187983 */ /* 0x000ee80000100c00 */
[----:B---3--:R-:W-:Y:S04]  /*0df0*/  STL.128 [R1+0x50], R24 ;  /* 0x0000501801007387 */ /* 0x008fe80000100c00 */
[----:B--2---:R-:W2:Y:S01]  /*0e00*/  LDL.128 R4, [R0+0xe0] ;  /* 0x0000e00000047983 */ /* 0x004ea20000100c00 */
[----:B------:R-:W-:-:S04]  /*0e10*/  UIADD3 UR4, UP0, UPT, UR4, 0x80, URZ ;  /* 0x0000008004047890 */ /* 0x000fc8000ff1e0ff */
[----:B------:R-:W-:Y:S01]  /*0e20*/  UIADD3.X UR5, UPT, UPT, URZ, UR5, URZ, UP0, !UPT ;  /* 0x00000005ff057290 */ /* 0x000fe200087fe4ff */
[----:B--2---:R2:W-:Y:S04]  /*0e30*/  STL.128 [R1+0x60], R4 ;  /* 0x0000600401007387 */ /* 0x0045e80000100c00 */
[----:B----4-:R3:W4:Y:S01]  /*0e40*/  LDL.128 R8, [R0+0xf0] ;  /* 0x0000f00000087983 */ /* 0x0107220000100c00 */
[----:B0-----:R-:W-:Y:S01]  /*0e50*/  ULOP3.LUT UR7, UR4, UR8, URZ, 0x3c, !UPT ;  /* 0x0000000804077292 */ /* 0x001fe2000f8e3cff */
[----:B-1----:R-:W-:Y:S01]  /*0e60*/  IMAD.U32 R68, RZ, RZ, UR14 ;  /* 0x0000000eff447e24 */ /* 0x002fe2000f8e00ff */
[----:B------:R-:W-:Y:S01]  /*0e70*/  ULOP3.LUT UR8, UR5, UR9, URZ, 0x3c, !UPT ;  /* 0x0000000905087292 */ /* 0x000fe2000f8e3cff */
[----:B-----5:R-:W-:Y:S01]  /*0e80*/  IMAD.U32 R15, RZ, RZ, UR15 ;  /* 0x0000000fff0f7e24 */ /* 0x020fe2000f8e00ff */
[----:B------:R-:W-:Y:S01]  /*0e90*/  UMOV UR13, 0x47 ;  /* 0x00000047000d7882 */ /* 0x000fe20000000000 */
[----:B------:R-:W-:-:S02]  /*0ea0*/  IMAD.U32 R2, RZ, RZ, UR20 ;  /* 0x00000014ff027e24 */ /* 0x000fc4000f8e00ff */
[----:B---3--:R-:W-:Y:S02]  /*0eb0*/  IMAD.U32 R0, RZ, RZ, UR21 ;  /* 0x00000015ff007e24 */ /* 0x008fe4000f8e00ff */
[----:B------:R-:W-:Y:S02]  /*0ec0*/  IMAD.U32 R3, RZ, RZ, UR24 ;  /* 0x00000018ff037e24 */ /* 0x000fe4000f8e00ff */
[----:B--2---:R-:W-:Y:S02]  /*0ed0*/  IMAD.U32 R5, RZ, RZ, UR22 ;  /* 0x00000016ff057e24 */ /* 0x004fe4000f8e00ff */
[----:B------:R-:W-:Y:S02]  /*0ee0*/  IMAD.U32 R7, RZ, RZ, UR23 ;  /* 0x00000017ff077e24 */ /* 0x000fe4000f8e00ff */
[----:B------:R-:W-:Y:S02]  /*0ef0*/  IMAD.U32 R4, RZ, RZ, UR25 ;  /* 0x00000019ff047e24 */ /* 0x000fe4000f8e00ff */
[----:B------:R-:W-:-:S02]  /*0f00*/  IMAD.U32 R21, RZ, RZ, UR16 ;  /* 0x00000010ff157e24 */ /* 0x000fc4000f8e00ff */
[----:B------:R-:W-:Y:S02]  /*0f10*/  IMAD.U32 R17, RZ, RZ, UR27 ;  /* 0x0000001bff117e24 */ /* 0x000fe4000f8e00ff */
[----:B------:R-:W-:Y:S02]  /*0f20*/  IMAD.U32 R14, RZ, RZ, UR18 ;  /* 0x00000012ff0e7e24 */ /* 0x000fe4000f8e00ff */
[----:B------:R-:W-:Y:S02]  /*0f30*/  IMAD.U32 R66, RZ, RZ, UR19 ;  /* 0x00000013ff427e24 */ /* 0x000fe4000f8e00ff */
        /* <DEDUP_REMOVED lines=16> */
[----:B------:R-:W-:Y:S02]  /*1040*/  IMAD.U32 R64, RZ, RZ, UR8 ;  /* 0x00000008ff407e24 */ /* 0x000fe4000f8e00ff */
[----:B------:R-:W-:Y:S01]  /*1050*/  IMAD.U32 R62, RZ, RZ, UR7 ;  /* 0x00000007ff3e7e24 */ /* 0x000fe2000f8e00ff */
[----:B------:R-:W-:Y:S01]  /*1060*/  UMOV UR7, URZ ;  /* 0x000000ff00077c82 */ /* 0x000fe20008000000 */
[----:B----4-:R0:W-:Y:S02]  /*1070*/  STL.128 [R1+0x70], R8 ;  /* 0x0000700801007387 */ /* 0x0101e40000100c00 */
[----:B0-----:R-:W-:Y:S02]  /*1080*/  IMAD.U32 R8, RZ, RZ, UR17 ;  /* 0x00000011ff087e24 */ /* 0x001fe4000f8e00ff */
[----:B------:R-:W-:-:S07]  /*1090*/  IMAD.U32 R11, RZ, RZ, UR26 ;  /* 0x0000001aff0b7e24 */ /* 0x000fce000f8e00ff */
.L_x_29:
[----:B------:R-:W0:Y:S01]  /*10a0*/  LDCU.U8 UR8, c[0x3][UR13+-0x7] ;  /* 0x00ffff200d0877ac */ /* 0x000e220008000000 */
[----:B------:R-:W1:Y:S01]  /*10b0*/  LDCU.U8 UR9, c[0x3][UR13+-0x6] ;  /* 0x00ffff400d0977ac */ /* 0x000e620008000000 */
[----:B0-----:R-:W-:-:S09]  /*10c0*/  ULEA UR8, UR8, UR12, 0x3 ;  /* 0x0000000c08087291 */ /* 0x001fd2000f8e18ff */
[----:B------:R-:W2:Y:S01]  /*10d0*/  LDL.64 R72, [UR8] ;  /* 0x00000008ff487983 */ /* 0x000ea20008100a00 */
[----:B-1----:R-:W-:-:S09]  /*10e0*/  ULEA UR9, UR9, UR12, 0x3 ;  /* 0x0000000c09097291 */ /* 0x002fd2000f8e18ff */
[----:B------:R-:W3:Y:S01]  /*10f0*/  LDL.64 R70, [UR9] ;  /* 0x00000009ff467983 */ /* 0x000ee20008100a00 */
[----:B------:R-:W0:Y:S01]  /*1100*/  LDCU.U8 UR8, c[0x3][UR13+-0x5] ;  /* 0x00ffff600d0877ac */ /* 0x000e220008000000 */
[----:B------:R-:W1:Y:S01]  /*1110*/  LDCU.U8 UR9, c[0x3][UR13+-0x3] ;  /* 0x00ffffa00d0977ac */ /* 0x000e620008000000 */
[----:B0-----:R-:W-:Y:S02]  /*1120*/  ULEA UR8, UR8, UR12, 0x3 ;  /* 0x0000000c08087291 */ /* 0x001fe4000f8e18ff */
[----:B-1----:R-:W-:-:S07]  /*1130*/  ULEA UR9, UR9, UR12, 0x3 ;  /* 0x0000000c09097291 */ /* 0x002fce000f8e18ff */
[----:B------:R-:W4:Y:S02]  /*1140*/  LDL.64 R74, [UR8] ;  /* 0x00000008ff4a7983 */ /* 0x000f240008100a00 */
[----:B------:R-:W0:Y:S02]  /*1150*/  LDCU.U8 UR8, c[0x3][UR13+-0x4] ;  /* 0x00ffff800d0877ac */ /* 0x000e240008000000 */
[----:B0-----:R-:W-:Y:S01]  /*1160*/  ULEA UR8, UR8, UR12, 0x3 ;  /* 0x0000000c08087291 */ /* 0x001fe2000f8e18ff */
[----:B--2---:R-:W-:-:S04]  /*1170*/  IADD3 R69, P0, P1, R72, R13, R6 ;  /* 0x0000000d48457210 */ /* 0x004fc8000791e006 */
[----:B------:R-:W-:Y:S02]  /*1180*/  IADD3.X R73, PT, PT, R73, R57, R25, P0, P1 ;  /* 0x0000003949497210 */ /* 0x000fe400007e2419 */
[----:B------:R-:W-:Y:S01]  /*1190*/  LOP3.LUT R9, R62, R69, RZ, 0x3c, !PT ;  /* 0x000000453e097212 */ /* 0x000fe200078e3cff */
[----:B------:R-:W2:Y:S01]  /*11a0*/  LDL.64 R24, [UR9] ;  /* 0x00000009ff187983 */ /* 0x000ea20008100a00 */
[----:B------:R-:W-:-:S04]  /*11b0*/  LOP3.LUT R19, R64, R73, RZ, 0x3c, !PT ;  /* 0x0000004940137212 */ /* 0x000fc800078e3cff */
[----:B------:R-:W-:-:S04]  /*11c0*/  IADD3 R26, P0, PT, R68, R19, RZ ;  /* 0x00000013441a7210 */ /* 0x000fc80007f1e0ff */
[----:B------:R-:W-:Y:S01]  /*11d0*/  LOP3.LUT R10, R13, R26, RZ, 0x3c, !PT ;  /* 0x0000001a0d0a7212 */ /* 0x000fe200078e3cff */
[----:B------:R-:W-:-:S05]  /*11e0*/  IMAD.X R15, R15, 0x1, R9, P0 ;  /* 0x000000010f0f7824 */ /* 0x000fca00000e0609 */
[----:B------:R-:W-:-:S04]  /*11f0*/  LOP3.LUT R13, R57, R15, RZ, 0x3c, !PT ;  /* 0x0000000f390d7212 */ /* 0x000fc800078e3cff */
[----:B------:R-:W-:Y:S02]  /*1200*/  SHF.L.W.U32.HI R6, R10, 0x8, R13 ;  /* 0x000000080a067819 */ /* 0x000fe40000010e0d */
[----:B------:R-:W-:Y:S02]  /*1210*/  SHF.L.W.U32.HI R10, R13, 0x8, R10 ;  /* 0x000000080d0a7819 */ /* 0x000fe40000010e0a */
[----:B---3--:R-:W-:Y:S01]  /*1220*/  IADD3 R69, P0, P1, R70, R69, R6 ;  /* 0x0000004546457210 */ /* 0x008fe2000791e006 */
[----:B------:R-:W0:Y:S03]  /*1230*/  LDCU.U8 UR9, c[0x3][UR13+-0x2] ;  /* 0x00ffffc00d0977ac */ /* 0x000e260008000000 */
[----:B------:R-:W-:Y:S02]  /*1240*/  IADD3.X R13, PT, PT, R71, R73, R10, P0, P1 ;  /* 0x00000049470d7210 */ /* 0x000fe400007e240a */
[----:B------:R-:W3:Y:S01]  /*1250*/  LDL.64 R70, [UR8] ;  /* 0x00000008ff467983 */ /* 0x000ee20008100a00 */
[----:B0-----:R-:W-:-:S09]  /*1260*/  ULEA UR9, UR9, UR12, 0x3 ;  /* 0x0000000c09097291 */ /* 0x001fd2000f8e18ff */
[----:B------:R-:W5:Y:S01]  /*1270*/  LDL.64 R72, [UR9] ;  /* 0x00000009ff487983 */ /* 0x000f620008100a00 */
[----:B------:R-:W0:Y:S02]  /*1280*/  LDCU.U8 UR8, c[0x3][UR13+-0x1] ;  /* 0x00ffffe00d0877ac */ /* 0x000e240008000000 */
[----:B0-----:R-:W-:-:S09]  /*1290*/  ULEA UR8, UR8, UR12, 0x3 ;  /* 0x0000000c08087291 */ /* 0x001fd2000f8e18ff */
[----:B------:R-:W5:Y:S01]  /*12a0*/  LDL.64 R76, [UR8] ;  /* 0x00000008ff4c7983 */ /* 0x000f620008100a00 */
[----:B------:R-:W0:Y:S01]  /*12b0*/  LDCU.U8 UR9, c[0x3][UR13] ;  /* 0x00c000000d0977ac */ /* 0x000e220008000000 */
[----:B----4-:R-:W-:-:S04]  /*12c0*/  IADD3 R65, P0, P1, R74, R22, R56 ;  /* 0x000000164a417210 */ /* 0x010fc8000791e038 */
[----:B------:R-:W-:Y:S01]  /*12d0*/  IADD3.X R61, PT, PT, R75, R23, R61, P0, P1 ;  /* 0x000000174b3d7210 */ /* 0x000fe200007e243d */
[----:B0-----:R-:W-:-:S09]  /*12e0*/  ULEA UR9, UR9, UR12, 0x3 ;  /* 0x0000000c09097291 */ /* 0x001fd2000f8e18ff */
[----:B------:R-:W4:Y:S01]  /*12f0*/  LDL.64 R74, [UR9] ;  /* 0x00000009ff4a7983 */ /* 0x000f220008100a00 */
[----:B------:R-:W-:Y:S01]  /*1300*/  LOP3.LUT R56, R66, R61, RZ, 0x3c, !PT ;  /* 0x0000003d42387212 */ /* 0x000fe200078e3cff */
[----:B------:R-:W0:Y:S02]  /*1310*/  LDCU.U8 UR8, c[0x3][UR13+0x3] ;  /* 0x00c000600d0877ac */ /* 0x000e240008000000 */
[----:B0-----:R-:W-:Y:S01]  /*1320*/  ULEA UR8, UR8, UR12, 0x3 ;  /* 0x0000000c08087291 */ /* 0x001fe2000f8e18ff */
[----:B------:R-:W0:Y:S02]  /*1330*/  LDCU.U8 UR9, c[0x3][UR13+0x7] ;  /* 0x00c000e00d0977ac */ /* 0x000e240008000000 */
[----:B0-----:R-:W-:Y:S01]  /*1340*/  ULEA UR9, UR9, UR12, 0x3 ;  /* 0x0000000c09097291 */ /* 0x001fe2000f8e18ff */
[----:B--2---:R-:W-:Y:S02]  /*1350*/  IADD3 R57, P0, P1, R24, R27, R60 ;  /* 0x0000001b18397210 */ /* 0x004fe4000791e03c */
[----:B------:R-:W-:-:S02]  /*1360*/  LOP3.LUT R24, R14, R65, RZ, 0x3c, !PT ;  /* 0x000000410e187212 */ /* 0x000fc400078e3cff */
[----:B------:R-:W-:Y:S02]  /*1370*/  IADD3.X R25, PT, PT, R25, R63, R58, P0, P1 ;  /* 0x0000003f19197210 */ /* 0x000fe400007e243a */
[----:B------:R-:W-:-:S05]  /*1380*/  IADD3 R16, P0, PT, R11, R56, RZ ;  /* 0x000000380b107210 */ /* 0x000fca0007f1e0ff */
[----:B------:R-:W-:Y:S01]  /*1390*/  IMAD.X R17, R17, 0x1, R24, P0 ;  /* 0x0000000111117824 */ /* 0x000fe200000e0618 */
[----:B------:R-:W-:-:S04]  /*13a0*/  LOP3.LUT R22, R22, R16, RZ, 0x3c, !PT ;  /* 0x0000001016167212 */ /* 0x000fc800078e3cff */
[----:B------:R-:W-:-:S04]  /*13b0*/  LOP3.LUT R23, R23, R17, RZ, 0x3c, !PT ;  /* 0x0000001117177212 */ /* 0x000fc800078e3cff */
[----:B------:R-:W-:Y:S02]  /*13c0*/  SHF.L.W.U32.HI R11, R22, 0x8, R23 ;  /* 0x00000008160b7819 */ /* 0x000fe40000010e17 */
[----:B------:R-:W-:Y:S02]  /*13d0*/  SHF.L.W.U32.HI R22, R23, 0x8, R22 ;  /* 0x0000000817167819 */ /* 0x000fe40000010e16 */
[----:B------:R-:W-:Y:S02]  /*13e0*/  LOP3.LUT R8, R8, R25, RZ, 0x3c, !PT ;  /* 0x0000001908087212 */ /* 0x000fe400078e3cff */
[----:B---3--:R-:W-:Y:S02]  /*13f0*/  IADD3 R65, P0, P1, R70, R65, R11 ;  /* 0x0000004146417210 */ /* 0x008fe4000791e00b */
[----:B------:R-:W-:Y:S02]  /*1400*/  LOP3.LUT R66, R21, R57, RZ, 0x3c, !PT ;  /* 0x0000003915427212 */ /* 0x000fe400078e3cff */
[----:B------:R-:W-:-:S02]  /*1410*/  IADD3.X R61, PT, PT, R71, R61, R22, P0, P1 ;  /* 0x0000003d473d7210 */ /* 0x000fc400007e2416 */
[----:B------:R-:W-:-:S05]  /*1420*/  IADD3 R62, P0, PT, R3, R8, RZ ;  /* 0x00000008033e7210 */ /* 0x000fca0007f1e0ff */
[----:B------:R-:W-:Y:S01]  /*1430*/  IMAD.X R14, R4, 0x1, R66, P0 ;  /* 0x00000001040e7824 */ /* 0x000fe200000e0642 */
[----:B------:R-:W-:-:S04]  /*1440*/  LOP3.LUT R68, R27, R62, RZ, 0x3c, !PT ;  /* 0x0000003e1b447212 */ /* 0x000fc800078e3cff */
[----:B------:R-:W-:-:S04]  /*1450*/  LOP3.LUT R3, R63, R14, RZ, 0x3c, !PT ;  /* 0x0000000e3f037212 */ /* 0x000fc800078e3cff */
[----:B------:R-:W-:Y:S02]  /*1460*/  SHF.L.W.U32.HI R70, R3, 0x8, R68 ;  /* 0x0000000803467819 */ /* 0x000fe40000010e44 */
[----:B------:R-:W-:-:S04]  /*1470*/  SHF.L.W.U32.HI R68, R68, 0x8, R3 ;  /* 0x0000000844447819 */ /* 0x000fc80000010e03 */
[----:B-----5:R-:W-:-:S04]  /*1480*/  IADD3 R57, P0, P1, R72, R57, R68 ;  /* 0x0000003948397210 */ /* 0x020fc8000791e044 */
[----:B------:R-:W-:Y:S02]  /*1490*/  IADD3.X R25, PT, PT, R73, R25, R70, P0, P1 ;  /* 0x0000001949197210 */ /* 0x000fe400007e2446 */
[----:B------:R-:W2:Y:S01]  /*14a0*/  LDL.64 R72, [UR8] ;  /* 0x00000008ff487983 */ /* 0x000ea20008100a00 */
[----:B------:R-:W0:Y:S02]  /*14b0*/  LDCU.U8 UR8, c[0x3][UR13+0x1] ;  /* 0x00c000200d0877ac */ /* 0x000e240008000000 */
[----:B0-----:R-:W-:Y:S01]  /*14c0*/  ULEA UR8, UR8, UR12, 0x3 ;  /* 0x0000000c08087291 */ /* 0x001fe2000f8e18ff */
[----:B------:R-:W-:-:S08]  /*14d0*/  IADD3 R27, P0, P1, R76, R12, R18 ;  /* 0x0000000c4c1b7210 */ /* 0x000fd0000791e012 */
[----:B------:R-:W3:Y:S02]  /*14e0*/  LDL.64 R58, [UR8] ;  /* 0x00000008ff3a7983 */ /* 0x000ee40008100a00 */
[----:B------:R-:W0:Y:S01]  /*14f0*/  LDCU.U8 UR8, c[0x3][UR13+0x5] ;  /* 0x00c000a00d0877ac */ /* 0x000e220008000000 */
[----:B------:R-:W-:-:S04]  /*1500*/  IADD3.X R23, PT, PT, R77, R67, R20, P0, P1 ;  /* 0x000000434d177210 */ /* 0x000fc800007e2414 */
[----:B------:R-:W-:Y:S02]  /*1510*/  LOP3.LUT R3, R0, R23, RZ, 0x3c, !PT ;  /* 0x0000001700037212 */ /* 0x000fe400078e3cff */
[----:B------:R-:W-:Y:S02]  /*1520*/  LOP3.LUT R60, R2, R27, RZ, 0x3c, !PT ;  /* 0x0000001b023c7212 */ /* 0x000fe400078e3cff */
[----:B------:R-:W-:Y:S02]  /*1530*/  IADD3 R21, P0, PT, R5, R3, RZ ;  /* 0x0000000305157210 */ /* 0x000fe40007f1e0ff */
[----:B------:R-:W-:-:S03]  /*1540*/  LOP3.LUT R66, R66, R25, RZ, 0x3c, !PT ;  /* 0x0000001942427212 */ /* 0x000fc600078e3cff */
[----:B------:R-:W-:Y:S01]  /*1550*/  IMAD.X R2, R7, 0x1, R60, P0 ;  /* 0x0000000107027824 */ /* 0x000fe200000e063c */
[----:B------:R-:W-:Y:S01]  /*1560*/  LOP3.LUT R7, R8, R57, RZ, 0x3c, !PT ;  /* 0x0000003908077212 */ /* 0x000fe200078e3cff */
[----:B0-----:R-:W-:-:S03]  /*1570*/  ULEA UR8, UR8, UR12, 0x3 ;  /* 0x0000000c08087291 */ /* 0x001fc6000f8e18ff */
[----:B------:R-:W-:Y:S02]  /*1580*/  SHF.L.W.U32.HI R8, R7, 0x10, R66 ;  /* 0x0000001007087819 */ /* 0x000fe40000010e42 */
[----:B------:R-:W-:Y:S02]  /*1590*/  LOP3.LUT R5, R67, R2, RZ, 0x3c, !PT ;  /* 0x0000000243057212 */ /* 0x000fe400078e3cff */
[----:B------:R-:W-:Y:S02]  /*15a0*/  SHF.L.W.U32.HI R7, R66, 0x10, R7 ;  /* 0x0000001042077819 */ /* 0x000fe40000010e07 */
[----:B------:R-:W5:Y:S01]  /*15b0*/  LDL.64 R66, [UR8] ;  /* 0x00000008ff427983 */ /* 0x000f620008100a00 */
[----:B------:R-:W-:-:S04]  /*15c0*/  LOP3.LUT R20, R12, R21, RZ, 0x3c, !PT ;  /* 0x000000150c147212 */ /* 0x000fc800078e3cff */
[----:B------:R-:W-:Y:S02]  /*15d0*/  SHF.L.W.U32.HI R4, R20, 0x8, R5 ;  /* 0x0000000814047819 */ /* 0x000fe40000010e05 */
[----:B------:R-:W-:Y:S02]  /*15e0*/  SHF.L.W.U32.HI R20, R5, 0x8, R20 ;  /* 0x0000000805147819 */ /* 0x000fe40000010e14 */
[----:B----4-:R-:W-:-:S04]  /*15f0*/  IADD3 R64, P0, P1, R74, R27, R4 ;  /* 0x0000001b4a407210 */ /* 0x010fc8000791e004 */
[----:B------:R-:W-:Y:S02]  /*1600*/  IADD3.X R23, PT, PT, R75, R23, R20, P0, P1 ;  /* 0x000000174b177210 */ /* 0x000fe400007e2414 */
[----:B------:R-:W-:-:S05]  /*1610*/  IADD3 R63, P0, PT, R8, R62, RZ ;  /* 0x0000003e083f7210 */ /* 0x000fca0007f1e0ff */
[----:B------:R-:W-:-:S05]  /*1620*/  IMAD.X R27, R7, 0x1, R14, P0 ;  /* 0x00000001071b7824 */ /* 0x000fca00000e060e */
[----:B------:R-:W-:Y:S02]  /*1630*/  LOP3.LUT R5, R70, R27, RZ, 0x3c, !PT ;  /* 0x0000001b46057212 */ /* 0x000fe400078e3cff */
[----:B------:R-:W4:Y:S01]  /*1640*/  LDL.64 R70, [UR9] ;  /* 0x00000009ff467983 */ /* 0x000f220008100a00 */
[----:B------:R-:W-:Y:S02]  /*1650*/  LOP3.LUT R14, R68, R63, RZ, 0x3c, !PT ;  /* 0x0000003f440e7212 */ /* 0x000fe400078e3cff */
[----:B------:R-:W-:Y:S02]  /*1660*/  LOP3.LUT R24, R24, R61, RZ, 0x3c, !PT ;  /* 0x0000003d18187212 */ /* 0x000fe400078e3cff */
[----:B------:R-:W-:Y:S02]  /*1670*/  SHF.L.W.U32.HI R12, R5, 0x1, R14 ;  /* 0x00000001050c7819 */ /* 0x000fe40000010e0e */
[----:B------:R-:W-:Y:S02]  /*1680*/  SHF.L.W.U32.HI R14, R14, 0x1, R5 ;  /* 0x000000010e0e7819 */ /* 0x000fe40000010e05 */
[----:B------:R-:W-:-:S04]  /*1690*/  LOP3.LUT R5, R56, R65, RZ, 0x3c, !PT ;  /* 0x0000004138057212 */ /* 0x000fc800078e3cff */
[----:B------:R-:W-:Y:S02]  /*16a0*/  SHF.L.W.U32.HI R18, R24, 0x10, R5 ;  /* 0x0000001018127819 */ /* 0x000fe40000010e05 */
[----:B------:R-:W-:Y:S01]  /*16b0*/  SHF.L.W.U32.HI R5, R5, 0x10, R24 ;  /* 0x0000001005057819 */ /* 0x000fe20000010e18 */
[----:B------:R-:W0:Y:S01]  /*16c0*/  LDCU.U8 UR8, c[0x3][UR13+0x2] ;  /* 0x00c000400d0877ac */ /* 0x000e220008000000 */
[----:B------:R-:W-:Y:S02]  /*16d0*/  LOP3.LUT R3, R3, R64, RZ, 0x3c, !PT ;  /* 0x0000004003037212 */ /* 0x000fe400078e3cff */
[----:B------:R-:W-:Y:S01]  /*16e0*/  LOP3.LUT R56, R60, R23, RZ, 0x3c, !PT ;  /* 0x000000173c387212 */ /* 0x000fe200078e3cff */
[----:B0-----:R-:W-:Y:S01]  /*16f0*/  ULEA UR8, UR8, UR12, 0x3 ;  /* 0x0000000c08087291 */ /* 0x001fe2000f8e18ff */
[----:B------:R-:W0:Y:S01]  /*1700*/  LDCU.U8 UR9, c[0x3][UR13+0x6] ;  /* 0x00c000c00d0977ac */ /* 0x000e220008000000 */
[----:B------:R-:W-:Y:S01]  /*1710*/  LOP3.LUT R9, R9, R13, RZ, 0x3c, !PT ;  /* 0x0000000d09097212 */ /* 0x000fe200078e3cff */
[----:B0-----:R-:W-:Y:S01]  /*1720*/  ULEA UR9, UR9, UR12, 0x3 ;  /* 0x0000000c09097291 */ /* 0x001fe2000f8e18ff */
[----:B--2---:R-:W-:-:S04]  /*1730*/  IADD3 R0, P0, P1, R72, R12, R65 ;  /* 0x0000000c48007210 */ /* 0x004fc8000791e041 */
[----:B------:R-:W-:Y:S02]  /*1740*/  IADD3.X R65, PT, PT, R73, R14, R61, P0, P1 ;  /* 0x0000000e49417210 */ /* 0x000fe400007e243d */
[----:B------:R-:W-:Y:S02]  /*1750*/  IADD3 R16, P0, PT, R5, R16, RZ ;  /* 0x0000001005107210 */ /* 0x000fe40007f1e0ff */
[----:B------:R-:W2:Y:S01]  /*1760*/  LDL.64 R72, [UR9] ;  /* 0x00000009ff487983 */ /* 0x000ea20008100a00 */
[----:B------:R-:W-:Y:S02]  /*1770*/  SHF.L.W.U32.HI R61, R56, 0x10, R3 ;  /* 0x00000010383d7819 */ /* 0x000fe40000010e03 */
[----:B------:R-:W-:Y:S01]  /*1780*/  IMAD.X R17, R18, 0x1, R17, P0 ;  /* 0x0000000112117824 */ /* 0x000fe200000e0611 */
[----:B------:R-:W-:Y:S02]  /*1790*/  SHF.L.W.U32.HI R56, R3, 0x10, R56 ;  /* 0x0000001003387819 */ /* 0x000fe40000010e38 */
[----:B------:R-:W-:-:S02]  /*17a0*/  LOP3.LUT R11, R11, R16, RZ, 0x3c, !PT ;  /* 0x000000100b0b7212 */ /* 0x000fc400078e3cff */
[----:B------:R-:W-:Y:S02]  /*17b0*/  LOP3.LUT R62, R22, R17, RZ, 0x3c, !PT ;  /* 0x00000011163e7212 */ /* 0x000fe400078e3cff */
[----:B------:R-:W-:Y:S02]  /*17c0*/  IADD3 R21, P0, PT, R56, R21, RZ ;  /* 0x0000001538157210 */ /* 0x000fe40007f1e0ff */
[----:B------:R-:W-:Y:S02]  /*17d0*/  SHF.L.W.U32.HI R22, R11, 0x1, R62 ;  /* 0x000000010b167819 */ /* 0x000fe40000010e3e */
[----:B------:R-:W-:Y:S01]  /*17e0*/  SHF.L.W.U32.HI R62, R62, 0x1, R11 ;  /* 0x000000013e3e7819 */ /* 0x000fe20000010e0b */
[----:B------:R-:W-:Y:S01]  /*17f0*/  IMAD.X R11, R61, 0x1, R2, P0 ;  /* 0x000000013d0b7824 */ /* 0x000fe200000e0602 */
[----:B------:R-:W-:-:S04]  /*1800*/  LOP3.LUT R60, R4, R21, RZ, 0x3c, !PT ;  /* 0x00000015043c7212 */ /* 0x000fc800078e3cff */
[----:B------:R-:W-:-:S04]  /*1810*/  LOP3.LUT R3, R20, R11, RZ, 0x3c, !PT ;  /* 0x0000000b14037212 */ /* 0x000fc800078e3cff */
[----:B------:R-:W-:Y:S02]  /*1820*/  SHF.L.W.U32.HI R24, R60, 0x1, R3 ;  /* 0x000000013c187819 */ /* 0x000fe40000010e03 */
[----:B------:R-:W-:Y:S02]  /*1830*/  SHF.L.W.U32.HI R60, R3, 0x1, R60 ;  /* 0x00000001033c7819 */ /* 0x000fe40000010e3c */
[----:B------:R-:W2:Y:S01]  /*1840*/  LDL.64 R2, [UR8] ;  /* 0x00000008ff027983 */ /* 0x000ea20008100a00 */
[----:B------:R-:W0:Y:S01]  /*1850*/  LDCU.U8 UR8, c[0x3][UR13+0x4] ;  /* 0x00c000800d0877ac */ /* 0x000e220008000000 */
[----:B------:R-:W-:Y:S02]  /*1860*/  LOP3.LUT R4, R19, R69, RZ, 0x3c, !PT ;  /* 0x0000004513047212 */ /* 0x000fe400078e3cff */
[----:B---3--:R-:W-:-:S04]  /*1870*/  IADD3 R69, P0, P1, R58, R62, R69 ;  /* 0x0000003e3a457210 */ /* 0x008fc8000791e045 */
[----:B------:R-:W-:Y:S01]  /*1880*/  IADD3.X R58, PT, PT, R59, R22, R13, P0, P1 ;  /* 0x000000163b3a7210 */ /* 0x000fe200007e240d */
[----:B0-----:R-:W-:Y:S01]  /*1890*/  ULEA UR8, UR8, UR12, 0x3 ;  /* 0x0000000c08087291 */ /* 0x001fe2000f8e18ff */
[----:B-----5:R-:W-:-:S04]  /*18a0*/  IADD3 R20, P0, P1, R66, R60, R57 ;  /* 0x0000003c42147210 */ /* 0x020fc8000791e039 */
[----:B------:R-:W-:Y:S02]  /*18b0*/  IADD3.X R19, PT, PT, R67, R24, R25, P0, P1 ;  /* 0x0000001843137210 */ /* 0x000fe400007e2419 */
[----:B------:R-:W-:Y:S02]  /*18c0*/  SHF.L.W.U32.HI R67, R4, 0x10, R9 ;  /* 0x0000001004437819 */ /* 0x000fe40000010e09 */
[----:B------:R-:W3:Y:S02]  /*18d0*/  LDL.64 R74, [UR8] ;  /* 0x00000008ff4a7983 */ /* 0x000ee40008100a00 */
[----:B------:R-:W0:Y:S01]  /*18e0*/  LDCU.U8 UR8, c[0x3][UR13+0x8] ;  /* 0x00c001000d0877ac */ /* 0x000e220008000000 */
[----:B------:R-:W-:Y:S02]  /*18f0*/  SHF.L.W.U32.HI R4, R9, 0x10, R4 ;  /* 0x0000001009047819 */ /* 0x000fe40000010e04 */
[----:B------:R-:W-:-:S05]  /*1900*/  IADD3 R13, P0, PT, R67, R26, RZ ;  /* 0x0000001a430d7210 */ /* 0x000fca0007f1e0ff */
[----:B------:R-:W-:Y:S01]  /*1910*/  IMAD.X R15, R4, 0x1, R15, P0 ;  /* 0x00000001040f7824 */ /* 0x000fe200000e060f */
[----:B------:R-:W-:-:S04]  /*1920*/  LOP3.LUT R6, R6, R13, RZ, 0x3c, !PT ;  /* 0x0000000d06067212 */ /* 0x000fc800078e3cff */
[----:B------:R-:W-:-:S04]  /*1930*/  LOP3.LUT R9, R10, R15, RZ, 0x3c, !PT ;  /* 0x0000000f0a097212 */ /* 0x000fc800078e3cff */
[----:B------:R-:W-:Y:S01]  /*1940*/  SHF.L.W.U32.HI R59, R9, 0x1, R6 ;  /* 0x00000001093b7819 */ /* 0x000fe20000010e06 */
[----:B0-----:R-:W-:Y:S01]  /*1950*/  ULEA UR8, UR8, UR12, 0x3 ;  /* 0x0000000c08087291 */ /* 0x001fe2000f8e18ff */
[----:B------:R-:W-:Y:S02]  /*1960*/  SHF.L.W.U32.HI R26, R6, 0x1, R9 ;  /* 0x00000001061a7819 */ /* 0x000fe40000010e09 */
[----:B----4-:R-:W-:-:S04]  /*1970*/  IADD3 R9, P0, P1, R70, R59, R64 ;  /* 0x0000003b46097210 */ /* 0x010fc8000791e040 */
[----:B------:R-:W-:Y:S02]  /*1980*/  IADD3.X R10, PT, PT, R71, R26, R23, P0, P1 ;  /* 0x0000001a470a7210 */ /* 0x000fe400007e2417 */
[----:B------:R-:W4:Y:S01]  /*1990*/  LDL.64 R70, [UR8] ;  /* 0x00000008ff467983 */ /* 0x000f220008100a00 */
[----:B------:R-:W-:-:S04]  /*19a0*/  LOP3.LUT R6, R61, R58, RZ, 0x3c, !PT ;  /* 0x0000003a3d067212 */ /* 0x000fc800078e3cff */
[----:B------:R-:W-:Y:S02]  /*19b0*/  IADD3 R63, P0, PT, R6, R63, RZ ;  /* 0x0000003f063f7210 */ /* 0x000fe40007f1e0ff */
[----:B------:R-:W-:-:S05]  /*19c0*/  LOP3.LUT R6, R56, R69, RZ, 0x3c, !PT ;  /* 0x0000004538067212 */ /* 0x000fca00078e3cff */
[----:B------:R-:W-:Y:S01]  /*19d0*/  IMAD.X R27, R6, 0x1, R27, P0 ;  /* 0x00000001061b7824 */ /* 0x000fe200000e061b */
[----:B------:R-:W-:-:S04]  /*19e0*/  LOP3.LUT R6, R4, R65, RZ, 0x3c, !PT ;  /* 0x0000004104067212 */ /* 0x000fc800078e3cff */
[----:B------:R-:W-:Y:S02]  /*19f0*/  IADD3 R21, P0, PT, R6, R21, RZ ;  /* 0x0000001506157210 */ /* 0x000fe40007f1e0ff */
[----:B------:R-:W-:-:S05]  /*1a00*/  LOP3.LUT R6, R67, R0, RZ, 0x3c, !PT ;  /* 0x0000000043067212 */ /* 0x000fca00078e3cff */
[----:B------:R-:W-:Y:S01]  /*1a10*/  IMAD.X R11, R6, 0x1, R11, P0 ;  /* 0x00000001060b7824 */ /* 0x000fe200000e060b */
[----:B------:R-:W-:-:S04]  /*1a20*/  LOP3.LUT R6, R12, R21, RZ, 0x3c, !PT ;  /* 0x000000150c067212 */ /* 0x000fc800078e3cff */
[----:B------:R-:W-:-:S04]  /*1a30*/  LOP3.LUT R25, R14, R11, RZ, 0x3c, !PT ;  /* 0x0000000b0e197212 */ /* 0x000fc800078e3cff */
[----:B------:R-:W-:Y:S02]  /*1a40*/  SHF.L.W.U32.HI R12, R25, 0x8, R6 ;  /* 0x00000008190c7819 */ /* 0x000fe40000010e06 */
[----:B------:R-:W-:Y:S02]  /*1a50*/  SHF.L.W.U32.HI R14, R6, 0x8, R25 ;  /* 0x00000008060e7819 */ /* 0x000fe40000010e19 */
[----:B------:R-:W-:-:S04]  /*1a60*/  LOP3.LUT R6, R18, R19, RZ, 0x3c, !PT ;  /* 0x0000001312067212 */ /* 0x000fc800078e3cff */
[----:B------:R-:W-:Y:S02]  /*1a70*/  IADD3 R13, P0, PT, R6, R13, RZ ;  /* 0x0000000d060d7210 */ /* 0x000fe40007f1e0ff */
[----:B------:R-:W-:Y:S02]  /*1a80*/  LOP3.LUT R6, R5, R20, RZ, 0x3c, !PT ;  /* 0x0000001405067212 */ /* 0x000fe400078e3cff */
[----:B------:R-:W-:Y:S02]  /*1a90*/  LOP3.LUT R25, R7, R10, RZ, 0x3c, !PT ;  /* 0x0000000a07197212 */ /* 0x000fe400078e3cff */
[----:B------:R-:W-:Y:S01]  /*1aa0*/  LOP3.LUT R62, R62, R63, RZ, 0x3c, !PT ;  /* 0x0000003f3e3e7212 */ /* 0x000fe200078e3cff */
[----:B------:R-:W-:Y:S01]  /*1ab0*/  IMAD.X R15, R6, 0x1, R15, P0 ;  /* 0x00000001060f7824 */ /* 0x000fe200000e060f */
[----:B------:R-:W-:Y:S02]  /*1ac0*/  LOP3.LUT R57, R22, R27, RZ, 0x3c, !PT ;  /* 0x0000001b16397212 */ /* 0x000fe400078e3cff */
[----:B------:R-:W-:-:S02]  /*1ad0*/  IADD3 R16, P0, PT, R25, R16, RZ ;  /* 0x0000001019107210 */ /* 0x000fc40007f1e0ff */
[----:B------:R-:W-:Y:S02]  /*1ae0*/  LOP3.LUT R6, R8, R9, RZ, 0x3c, !PT ;  /* 0x0000000908067212 */ /* 0x000fe400078e3cff */
[----:B------:R-:W-:Y:S02]  /*1af0*/  SHF.L.W.U32.HI R22, R62, 0x8, R57 ;  /* 0x000000083e167819 */ /* 0x000fe40000010e39 */
[----:B------:R-:W-:Y:S01]  /*1b00*/  SHF.L.W.U32.HI R23, R57, 0x8, R62 ;  /* 0x0000000839177819 */ /* 0x000fe20000010e3e */
[----:B------:R-:W-:Y:S01]  /*1b10*/  IMAD.X R17, R6, 0x1, R17, P0 ;  /* 0x0000000106117824 */ /* 0x000fe200000e0611 */
[----:B------:R-:W-:Y:S01]  /*1b20*/  LOP3.LUT R57, R60, R13, RZ, 0x3c, !PT ;  /* 0x0000000d3c397212 */ /* 0x000fe200078e3cff */
[----:B------:R-:W-:-:S04]  /*1b30*/  UIADD3 UR7, UPT, UPT, UR7, 0x1, URZ ;  /* 0x0000000107077890 */ /* 0x000fc8000fffe0ff */
[----:B------:R-:W-:Y:S02]  /*1b40*/  UISETP.NE.AND UP0, UPT, UR7, 0xc, UPT ;  /* 0x0000000c0700788c */ /* 0x000fe4000bf05270 */
[----:B------:R-:W-:Y:S01]  /*1b50*/  UIADD3 UR13, UPT, UPT, UR13, 0x10, URZ ;  /* 0x000000100d0d7890 */ /* 0x000fe2000fffe0ff */
[----:B--2---:R-:W-:Y:S02]  /*1b60*/  IADD3 R6, P0, P1, R2, R69, R22 ;  /* 0x0000004502067210 */ /* 0x004fe4000791e016 */
[----:B------:R-:W-:Y:S02]  /*1b70*/  LOP3.LUT R2, R24, R15, RZ, 0x3c, !PT ;  /* 0x0000000f18027212 */ /* 0x000fe400078e3cff */
[----:B------:R-:W-:Y:S02]  /*1b80*/  IADD3.X R25, PT, PT, R3, R58, R23, P0, P1 ;  /* 0x0000003a03197210 */ /* 0x000fe400007e2417 */
[----:B------:R-:W-:Y:S02]  /*1b90*/  SHF.L.W.U32.HI R24, R2, 0x8, R57 ;  /* 0x0000000802187819 */ /* 0x000fe40000010e39 */
[----:B------:R-:W-:-:S02]  /*1ba0*/  SHF.L.W.U32.HI R57, R57, 0x8, R2 ;  /* 0x0000000839397819 */ /* 0x000fc40000010e02 */
[----:B------:R-:W-:Y:S02]  /*1bb0*/  LOP3.LUT R2, R59, R16, RZ, 0x3c, !PT ;  /* 0x000000103b027212 */ /* 0x000fe400078e3cff */
[----:B------:R-:W-:Y:S02]  /*1bc0*/  LOP3.LUT R3, R26, R17, RZ, 0x3c, !PT ;  /* 0x000000111a037212 */ /* 0x000fe400078e3cff */
[----:B------:R-:W-:Y:S02]  /*1bd0*/  LOP3.LUT R64, R25, R56, R69, 0x96, !PT ;  /* 0x0000003819407212 */ /* 0x000fe400078e9645 */
[----:B------:R-:W-:Y:S02]  /*1be0*/  SHF.L.W.U32.HI R59, R3, 0x8, R2 ;  /* 0x00000008033b7819 */ /* 0x000fe40000010e02 */
[----:B------:R-:W-:Y:S02]  /*1bf0*/  SHF.L.W.U32.HI R26, R2, 0x8, R3 ;  /* 0x00000008021a7819 */ /* 0x000fe40000010e03 */
[----:B------:R-:W-:-:S02]  /*1c00*/  LOP3.LUT R3, R6, R61, R58, 0x96, !PT ;  /* 0x0000003d06037212 */ /* 0x000fc400078e963a */
[----:B---3--:R-:W-:-:S04]  /*1c10*/  IADD3 R56, P0, P1, R74, R0, R14 ;  /* 0x000000004a387210 */ /* 0x008fc8000791e00e */
[----:B------:R-:W-:Y:S02]  /*1c20*/  IADD3.X R61, PT, PT, R75, R65, R12, P0, P1 ;  /* 0x000000414b3d7210 */ /* 0x000fe400007e240c */
[----:B------:R-:W-:Y:S02]  /*1c30*/  IADD3 R60, P0, P1, R72, R20, R57 ;  /* 0x00000014483c7210 */ /* 0x000fe4000791e039 */
[----:B------:R-:W-:Y:S02]  /*1c40*/  SHF.L.W.U32.HI R2, R3, 0x10, R64 ;  /* 0x0000001003027819 */ /* 0x000fe40000010e40 */
[----:B------:R-:W-:Y:S02]  /*1c50*/  LOP3.LUT R62, R56, R4, R65, 0x96, !PT ;  /* 0x00000004383e7212 */ /* 0x000fe400078e9641 */
[----:B------:R-:W-:Y:S02]  /*1c60*/  LOP3.LUT R67, R61, R67, R0, 0x96, !PT ;  /* 0x000000433d437212 */ /* 0x000fe400078e9600 */
[----:B------:R-:W-:-:S02]  /*1c70*/  IADD3.X R58, PT, PT, R73, R19, R24, P0, P1 ;  /* 0x00000013493a7210 */ /* 0x000fc400007e2418 */
[----:B------:R-:W-:Y:S02]  /*1c80*/  SHF.L.W.U32.HI R0, R64, 0x10, R3 ;  /* 0x0000001040007819 */ /* 0x000fe40000010e03 */
[----:B------:R-:W-:Y:S02]  /*1c90*/  IADD3 R3, P0, PT, R2, R63, RZ ;  /* 0x0000003f02037210 */ /* 0x000fe40007f1e0ff */
[----:B------:R-:W-:Y:S02]  /*1ca0*/  SHF.L.W.U32.HI R64, R67, 0x10, R62 ;  /* 0x0000001043407819 */ /* 0x000fe40000010e3e */
[----:B------:R-:W-:Y:S01]  /*1cb0*/  SHF.L.W.U32.HI R62, R62, 0x10, R67 ;  /* 0x000000103e3e7819 */ /* 0x000fe20000010e43 */
[----:B------:R-:W-:Y:S01]  /*1cc0*/  IMAD.X R4, R0, 0x1, R27, P0 ;  /* 0x0000000100047824 */ /* 0x000fe200000e061b */
[----:B------:R-:W-:Y:S02]  /*1cd0*/  LOP3.LUT R19, R60, R18, R19, 0x96, !PT ;  /* 0x000000123c137212 */ /* 0x000fe400078e9613 */
[----:B------:R-:W-:-:S02]  /*1ce0*/  LOP3.LUT R66, R58, R5, R20, 0x96, !PT ;  /* 0x000000053a427212 */ /* 0x000fc400078e9614 */
[----:B------:R-:W-:Y:S02]  /*1cf0*/  IADD3 R5, P0, PT, R62, R21, RZ ;  /* 0x000000153e057210 */ /* 0x000fe40007f1e0ff */
[----:B----4-:R-:W-:Y:S02]  /*1d00*/  IADD3 R18, P1, P2, R70, R9, R26 ;  /* 0x0000000946127210 */ /* 0x010fe40007a3e01a */
[----:B------:R-:W-:Y:S02]  /*1d10*/  LOP3.LUT R22, R22, R3, RZ, 0x3c, !PT ;  /* 0x0000000316167212 */ /* 0x000fe400078e3cff */
[----:B------:R-:W-:Y:S02]  /*1d20*/  IADD3.X R20, PT, PT, R71, R10, R59, P1, P2 ;  /* 0x0000000a47147210 */ /* 0x000fe40000fe443b */
[----:B------:R-:W-:Y:S02]  /*1d30*/  LOP3.LUT R27, R23, R4, RZ, 0x3c, !PT ;  /* 0x00000004171b7212 */ /* 0x000fe400078e3cff */
[----:B------:R-:W-:Y:S01]  /*1d40*/  LOP3.LUT R10, R18, R7, R10, 0x96, !PT ;  /* 0x00000007120a7212 */ /* 0x000fe200078e960a */
[----:B------:R-:W-:Y:S01]  /*1d50*/  IMAD.X R7, R64, 0x1, R11, P0 ;  /* 0x0000000140077824 */ /* 0x000fe200000e060b */
[----:B------:R-:W-:-:S02]  /*1d60*/  SHF.L.W.U32.HI R23, R22, 0x1, R27 ;  /* 0x0000000116177819 */ /* 0x000fc40000010e1b */
[----:B------:R-:W-:Y:S02]  /*1d70*/  SHF.L.W.U32.HI R22, R27, 0x1, R22 ;  /* 0x000000011b167819 */ /* 0x000fe40000010e16 */
[----:B------:R-:W-:Y:S02]  /*1d80*/  LOP3.LUT R14, R14, R5, RZ, 0x3c, !PT ;  /* 0x000000050e0e7212 */ /* 0x000fe400078e3cff */
[----:B------:R-:W-:Y:S02]  /*1d90*/  LOP3.LUT R27, R12, R7, RZ, 0x3c, !PT ;  /* 0x000000070c1b7212 */ /* 0x000fe400078e3cff */
[----:B------:R-:W-:Y:S02]  /*1da0*/  LOP3.LUT R9, R20, R8, R9, 0x96, !PT ;  /* 0x0000000814097212 */ /* 0x000fe400078e9609 */
[----:B------:R-:W-:Y:S02]  /*1db0*/  SHF.L.W.U32.HI R63, R14, 0x1, R27 ;  /* 0x000000010e3f7819 */ /* 0x000fe40000010e1b */
[----:B------:R-:W-:-:S02]  /*1dc0*/  SHF.L.W.U32.HI R27, R27, 0x1, R14 ;  /* 0x000000011b1b7819 */ /* 0x000fc40000010e0e */
[----:B------:R-:W-:Y:S02]  /*1dd0*/  SHF.L.W.U32.HI R14, R19, 0x10, R66 ;  /* 0x00000010130e7819 */ /* 0x000fe40000010e42 */
[----:B------:R-:W-:Y:S02]  /*1de0*/  SHF.L.W.U32.HI R21, R10, 0x10, R9 ;  /* 0x000000100a157819 */ /* 0x000fe40000010e09 */
[----:B------:R-:W-:Y:S02]  /*1df0*/  SHF.L.W.U32.HI R66, R66, 0x10, R19 ;  /* 0x0000001042427819 */ /* 0x000fe40000010e13 */
[----:B------:R-:W-:Y:S02]  /*1e00*/  SHF.L.W.U32.HI R8, R9, 0x10, R10 ;  /* 0x0000001009087819 */ /* 0x000fe40000010e0a */
[----:B------:R-:W-:Y:S02]  /*1e10*/  IADD3 R68, P0, PT, R14, R13, RZ ;  /* 0x0000000d0e447210 */ /* 0x000fe40007f1e0ff */
[----:B------:R-:W-:-:S03]  /*1e20*/  IADD3 R11, P1, PT, R21, R16, RZ ;  /* 0x00000010150b7210 */ /* 0x000fc60007f3e0ff */
[----:B------:R-:W-:Y:S02]  /*1e30*/  IMAD.X R15, R66, 0x1, R15, P0 ;  /* 0x00000001420f7824 */ /* 0x000fe400000e060f */
[----:B------:R-:W-:Y:S01]  /*1e40*/  IMAD.X R17, R8, 0x1, R17, P1 ;  /* 0x0000000108117824 */ /* 0x000fe200008e0611 */
[----:B------:R-:W-:Y:S02]  /*1e50*/  LOP3.LUT R12, R57, R68, RZ, 0x3c, !PT ;  /* 0x00000044390c7212 */ /* 0x000fe400078e3cff */
[----:B------:R-:W-:Y:S02]  /*1e60*/  LOP3.LUT R9, R24, R15, RZ, 0x3c, !PT ;  /* 0x0000000f18097212 */ /* 0x000fe400078e3cff */
[----:B------:R-:W-:Y:S02]  /*1e70*/  LOP3.LUT R13, R26, R11, RZ, 0x3c, !PT ;  /* 0x0000000b1a0d7212 */ /* 0x000fe400078e3cff */
[----:B------:R-:W-:Y:S02]  /*1e80*/  LOP3.LUT R10, R59, R17, RZ, 0x3c, !PT ;  /* 0x000000113b0a7212 */ /* 0x000fe400078e3cff */
[----:B------:R-:W-:-:S02]  /*1e90*/  SHF.L.W.U32.HI R67, R12, 0x1, R9 ;  /* 0x000000010c437819 */ /* 0x000fc40000010e09 */
[----:B------:R-:W-:Y:S02]  /*1ea0*/  SHF.L.W.U32.HI R57, R13, 0x1, R10 ;  /* 0x000000010d397819 */ /* 0x000fe40000010e0a */
[----:B------:R-:W-:Y:S02]  /*1eb0*/  SHF.L.W.U32.HI R12, R9, 0x1, R12 ;  /* 0x00000001090c7819 */ /* 0x000fe40000010e0c */
[----:B------:R-:W-:Y:S01]  /*1ec0*/  SHF.L.W.U32.HI R13, R10, 0x1, R13 ;  /* 0x000000010a0d7819 */ /* 0x000fe20000010e0d */
[----:B------:R-:W-:Y:S06]  /*1ed0*/  BRA.U UP0, `(.L_x_29) ;  /* 0xfffffff100707547 */ /* 0x000fec000b83ffff */
[----:B------:R-:W-:Y:S01]  /*1ee0*/  UIADD3 UR6, UPT, UPT, UR6, 0x1, URZ ;  /* 0x0000000106067890 */ /* 0x000fe2000fffe0ff */
[----:B------:R-:W-:Y:S02]  /*1ef0*/  LOP3.LUT R52, R52, R3, R60, 0x96, !PT ;  /* 0x0000000334347212 */ /* 0x000fe400078e963c */
[----:B------:R-:W-:Y:S02]  /*1f00*/  SHF.R.U32.HI R3, RZ, 0x7, R31 ;  /* 0x00000007ff037819 */ /* 0x000fe4000001161f */
[----:B------:R-:W-:Y:S02]  /*1f10*/  LOP3.LUT R55, R55, R68, R6, 0x96, !PT ;  /* 0x0000004437377212 */ /* 0x000fe400078e9606 */
[----:B------:R-:W-:Y:S02]  /*1f20*/  ISETP.NE.AND P0, PT, R3, UR6, PT ;  /* 0x0000000603007c0c */ /* 0x000fe4000bf05270 */
        /* <DEDUP_REMOVED lines=13> */
[----:B------:R-:W-:Y:S01]  /*2000*/  LOP3.LUT R39, R39, R0, R67, 0x96, !PT ;  /* 0x0000000027277212 */ /* 0x000fe200078e9643 */
[----:B------:R-:W-:Y:S06]  /*2010*/  @P0 BRA `(.L_x_30) ;  /* 0xffffffec00200947 */ /* 0x000fec000383ffff */
.L_x_28:
[----:B------:R0:W-:Y:S01]  /*2020*/  STL.128 [R1], RZ ;  /* 0x000000ff01007387 */ /* 0x0001e20000100c00 */
[----:B------:R-:W-:-:S03]  /*2030*/  LOP3.LUT P0, R3, R31, 0x7f, RZ, 0xc0, !PT ;  /* 0x0000007f1f037812 */ /* 0x000fc6000780c0ff */
[----:B------:R0:W-:Y:S04]  /*2040*/  STL.128 [R1+0x10], RZ ;  /* 0x000010ff01007387 */ /* 0x0001e80000100c00 */
[----:B------:R0:W-:Y:S04]  /*2050*/  STL.128 [R1+0x20], RZ ;  /* 0x000020ff01007387 */ /* 0x0001e80000100c00 */
[----:B------:R0:W-:Y:S04]  /*2060*/  STL.128 [R1+0x30], RZ ;  /* 0x000030ff01007387 */ /* 0x0001e80000100c00 */
[----:B------:R0:W-:Y:S04]  /*2070*/  STL.128 [R1+0x40], RZ ;  /* 0x000040ff01007387 */ /* 0x0001e80000100c00 */
[----:B------:R0:W-:Y:S04]  /*2080*/  STL.128 [R1+0x50], RZ ;  /* 0x000050ff01007387 */ /* 0x0001e80000100c00 */
[----:B------:R0:W-:Y:S04]  /*2090*/  STL.128 [R1+0x60], RZ ;  /* 0x000060ff01007387 */ /* 0x0001e80000100c00 */
[----:B------:R0:W-:Y:S01]  /*20a0*/  STL.128 [R1+0x70], RZ ;  /* 0x000070ff01007387 */ /* 0x0001e20000100c00 */
[----:B------:R-:W-:Y:S05]  /*20b0*/  @!P0 BRA `(.L_x_31) ;  /* 0x00000004000c8947 */ /* 0x000fea0003800000 */
[----:B------:R-:W-:Y:S01]  /*20c0*/  ISETP.GE.U32.AND P0, PT, R3, 0x4, PT ;  /* 0x000000040300780c */ /* 0x000fe20003f06070 */
[----:B------:R-:W-:Y:S01]  /*20d0*/  IMAD.MOV.U32 R0, RZ, RZ, RZ ;  /* 0x000000ffff007224 */ /* 0x000fe200078e00ff */
[----:B------:R-:W-:-:S11]  /*20e0*/  LOP3.LUT R8, R31, 0x3, RZ, 0xc0, !PT ;  /* 0x000000031f087812 */ /* 0x000fd600078ec0ff */
[----:B------:R-:W-:Y:S05]  /*20f0*/  @!P0 BRA `(.L_x_32) ;  /* 0x0000000000c88947 */ /* 0x000fea0003800000 */
[----:B------:R-:W-:Y:S01]  /*2100*/  LOP3.LUT R0, R31, 0xffff, RZ, 0xc0, !PT ;  /* 0x0000ffff1f007812 */ /* 0x000fe200078ec0ff */
[----:B------:R-:W-:Y:S01]  /*2110*/  IMAD.MOV.U32 R2, RZ, RZ, R1 ;  /* 0x000000ffff027224 */ /* 0x000fe200078e0001 */
[----:B------:R-:W-:Y:S02]  /*2120*/  SHF.R.U32.HI R5, RZ, 0x7, R31 ;  /* 0x00000007ff057819 */ /* 0x000fe4000001161f */
[----:B------:R-:W-:Y:S02]  /*2130*/  SHF.R.U32.HI R0, RZ, 0x2, R0 ;  /* 0x00000002ff007819 */ /* 0x000fe40000011600 */
[----:B------:R-:W-:-:S03]  /*2140*/  LOP3.LUT R5, R5, 0xffffff, RZ, 0xc0, !PT ;  /* 0x00ffffff05057812 */ /* 0x000fc600078ec0ff */
[----:B------:R-:W-:Y:S02]  /*2150*/  IMAD.SHL.U32 R0, R0, 0x4, RZ ;  /* 0x0000000400007824 */ /* 0x000fe400078e00ff */
[----:B------:R-:W-:-:S03]  /*2160*/  IMAD R6, R5, 0x80, R30 ;  /* 0x0000008005067824 */ /* 0x000fc600078e021e */
[----:B------:R-:W-:-:S05]  /*2170*/  LOP3.LUT R0, R0, 0x7c, RZ, 0xe2, !PT ;  /* 0x0000007c00007812 */ /* 0x000fca00078ee2ff */
[----:B------:R-:W-:Y:S01]  /*2180*/  IMAD.MOV R4, RZ, RZ, -R0 ;  /* 0x000000ffff047224 */ /* 0x000fe200078e0a00 */
[----:B------:R-:W-:-:S04]  /*2190*/  LOP3.LUT R0, R31, 0x7c, RZ, 0xc0, !PT ;  /* 0x0000007c1f007812 */ /* 0x000fc800078ec0ff */
[----:B------:R-:W-:-:S13]  /*21a0*/  ISETP.GE.AND P0, PT, R4, RZ, PT ;  /* 0x000000ff0400720c */ /* 0x000fda0003f06270 */
[----:B------:R-:W-:Y:S05]  /*21b0*/  @P0 BRA `(.L_x_33) ;  /* 0x00000000007c0947 */ /* 0x000fea0003800000 */
[----:B------:R-:W-:Y:S01]  /*21c0*/  IMAD.MOV R5, RZ, RZ, -R4 ;  /* 0x000000ffff057224 */ /* 0x000fe200078e0a04 */
[----:B------:R-:W-:-:S04]  /*21d0*/  PLOP3.LUT P0, PT, PT, PT, PT, 0x80, 0x8 ;  /* 0x000000000008781c */ /* 0x000fc80003f0f070 */
[----:B------:R-:W-:-:S13]  /*21e0*/  ISETP.GT.AND P1, PT, R5, 0xc, PT ;  /* 0x0000000c0500780c */ /* 0x000fda0003f24270 */
[----:B------:R-:W-:Y:S05]  /*21f0*/  @!P1 BRA `(.L_x_34) ;  /* 0x0000000000389947 */ /* 0x000fea0003800000 */
[----:B------:R-:W-:-:S13]  /*2200*/  PLOP3.LUT P0, PT, PT, PT, PT, 0x8, 0x80 ;  /* 0x000000000080781c */ /* 0x000fda0003f0e170 */
.L_x_35:
[----:B------:R-:W2:Y:S04]  /*2210*/  LDL R5, [R6] ;  /* 0x0000000006057983 */ /* 0x000ea80000100800 */
[----:B--2---:R-:W-:Y:S04]  /*2220*/  STL [R2], R5 ;  /* 0x0000000502007387 */ /* 0x004fe80000100800 */
[----:B------:R-:W2:Y:S04]  /*2230*/  LDL R7, [R6+0x4] ;  /* 0x0000040006077983 */ /* 0x000ea80000100800 */
[----:B--2---:R-:W-:Y:S04]  /*2240*/  STL [R2+0x4], R7 ;  /* 0x0000040702007387 */ /* 0x004fe80000100800 */
[----:B------:R-:W2:Y:S01]  /*2250*/  LDL R9, [R6+0x8] ;  /* 0x0000080006097983 */ /* 0x000ea20000100800 */
[----:B------:R-:W-:-:S05]  /*2260*/  VIADD R4, R4, 0x10 ;  /* 0x0000001004047836 */ /* 0x000fca0000000000 */
[----:B------:R-:W-:Y:S01]  /*2270*/  ISETP.GE.AND P1, PT, R4, -0xc, PT ;  /* 0xfffffff40400780c */ /* 0x000fe20003f26270 */
[----:B--2---:R-:W-:Y:S04]  /*2280*/  STL [R2+0x8], R9 ;  /* 0x0000080902007387 */ /* 0x004fe80000100800 */
[----:B------:R1:W2:Y:S02]  /*2290*/  LDL R11, [R6+0xc] ;  /* 0x00000c00060b7983 */ /* 0x0002a40000100800 */
[----:B-1----:R-:W-:Y:S02]  /*22a0*/  VIADD R6, R6, 0x10 ;  /* 0x0000001006067836 */ /* 0x002fe40000000000 */
[----:B--2---:R1:W-:Y:S02]  /*22b0*/  STL [R2+0xc], R11 ;  /* 0x00000c0b02007387 */ /* 0x0043e40000100800 */
[----:B-1----:R-:W-:-:S02]  /*22c0*/  VIADD R2, R2, 0x10 ;  /* 0x0000001002027836 */ /* 0x002fc40000000000 */
[----:B------:R-:W-:Y:S05]  /*22d0*/  @!P1 BRA `(.L_x_35) ;  /* 0xfffffffc00cc9947 */ /* 0x000fea000383ffff */
.L_x_34:
[----:B------:R-:W-:-:S05]  /*22e0*/  IMAD.MOV R5, RZ, RZ, -R4 ;  /* 0x000000ffff057224 */ /* 0x000fca00078e0a04 */
[----:B------:R-:W-:-:S13]  /*22f0*/  ISETP.GT.AND P1, PT, R5, 0x4, PT ;  /* 0x000000040500780c */ /* 0x000fda0003f24270 */
[----:B------:R-:W-:Y:S05]  /*2300*/  @!P1 BRA `(.L_x_36) ;  /* 0x0000000000209947 */ /* 0x000fea0003800000 */
[----:B------:R-:W2:Y:S04]  /*2310*/  LDL R5, [R6] ;  /* 0x0000000006057983 */ /* 0x000ea80000100800 */
[----:B--2---:R-:W-:Y:S04]  /*2320*/  STL [R2], R5 ;  /* 0x0000000502007387 */ /* 0x004fe80000100800 */
[----:B------:R1:W2:Y:S01]  /*2330*/  LDL R7, [R6+0x4] ;  /* 0x0000040006077983 */ /* 0x0002a20000100800 */
[----:B------:R-:W-:Y:S01]  /*2340*/  PLOP3.LUT P0, PT, PT, PT, PT, 0x8, 0x80 ;  /* 0x000000000080781c */ /* 0x000fe20003f0e170 */
[----:B------:R-:W-:-:S02]  /*2350*/  VIADD R4, R4, 0x8 ;  /* 0x0000000804047836 */ /* 0x000fc40000000000 */
[----:B-1----:R-:W-:Y:S01]  /*2360*/  VIADD R6, R6, 0x8 ;  /* 0x0000000806067836 */ /* 0x002fe20000000000 */
[----:B--2---:R1:W-:Y:S02]  /*2370*/  STL [R2+0x4], R7 ;  /* 0x0000040702007387 */ /* 0x0043e40000100800 */
[----:B-1----:R-:W-:-:S07]  /*2380*/  VIADD R2, R2, 0x8 ;  /* 0x0000000802027836 */ /* 0x002fce0000000000 */
.L_x_36:
[----:B------:R-:W-:-:S13]  /*2390*/  ISETP.NE.OR P0, PT, R4, RZ, P0 ;  /* 0x000000ff0400720c */ /* 0x000fda0000705670 */
[----:B------:R-:W-:Y:S05]  /*23a0*/  @!P0 BRA `(.L_x_32) ;  /* 0x00000000001c8947 */ /* 0x000fea0003800000 */
.L_x_33:
[----:B------:R1:W2:Y:S01]  /*23b0*/  LDL R5, [R6] ;  /* 0x0000000006057983 */ /* 0x0002a20000100800 */
[----:B------:R-:W-:-:S05]  /*23c0*/  VIADD R4, R4, 0x4 ;  /* 0x0000000404047836 */ /* 0x000fca0000000000 */
[----:B------:R-:W-:Y:S01]  /*23d0*/  ISETP.NE.AND P0, PT, R4, RZ, PT ;  /* 0x000000ff0400720c */ /* 0x000fe20003f05270 */
[----:B-1----:R-:W-:Y:S01]  /*23e0*/  VIADD R6, R6, 0x4 ;  /* 0x0000000406067836 */ /* 0x002fe20000000000 */
[----:B--2---:R1:W-:Y:S02]  /*23f0*/  STL [R2], R5 ;  /* 0x0000000502007387 */ /* 0x0043e40000100800 */
[----:B-1----:R-:W-:-:S09]  /*2400*/  VIADD R2, R2, 0x4 ;  /* 0x0000000402027836 */ /* 0x002fd20000000000 */
[----:B------:R-:W-:Y:S05]  /*2410*/  @P0 BRA `(.L_x_33) ;  /* 0xfffffffc00e40947 */ /* 0x000fea000383ffff */
.L_x_32:
[----:B------:R-:W-:-:S13]  /*2420*/  ISETP.NE.AND P0, PT, R8, RZ, PT ;  /* 0x000000ff0800720c */ /* 0x000fda0003f05270 */
[----:B------:R-:W-:Y:S05]  /*2430*/  @!P0 BRA `(.L_x_31) ;  /* 0x00000000002c8947 */ /* 0x000fea0003800000 */
[----:B------:R-:W-:Y:S01]  /*2440*/  LOP3.LUT R31, R0, 0x7fffff80, R31, 0xf8, !PT ;  /* 0x7fffff80001f7812 */ /* 0x000fe200078ef81f */
[----:B------:R-:W-:Y:S02]  /*2450*/  IMAD.IADD R5, R1, 0x1, R0 ;  /* 0x0000000101057824 */ /* 0x000fe400078e0200 */
[----:B------:R-:W-:Y:S02]  /*2460*/  IMAD.MOV R0, RZ, RZ, -R8 ;  /* 0x000000ffff007224 */ /* 0x000fe400078e0a08 */
[----:B------:R-:W-:-:S07]  /*2470*/  IMAD.IADD R30, R31, 0x1, R30 ;  /* 0x000000011f1e7824 */ /* 0x000fce00078e021e */
.L_x_37:
[----:B------:R1:W2:Y:S01]  /*2480*/  LDL.U8 R2, [R30] ;  /* 0x000000001e027983 */ /* 0x0002a20000100000 */
[----:B------:R-:W-:-:S05]  /*2490*/  VIADD R0, R0, 0x1 ;  /* 0x0000000100007836 */ /* 0x000fca0000000000 */
[----:B------:R-:W-:Y:S01]  /*24a0*/  ISETP.NE.AND P0, PT, R0, RZ, PT ;  /* 0x000000ff0000720c */ /* 0x000fe20003f05270 */
[----:B-1----:R-:W-:Y:S01]  /*24b0*/  VIADD R30, R30, 0x1 ;  /* 0x000000011e1e7836 */ /* 0x002fe20000000000 */
[----:B--2---:R1:W-:Y:S02]  /*24c0*/  STL.U8 [R5], R2 ;  /* 0x0000000205007387 */ /* 0x0043e40000100000 */
[----:B-1----:R-:W-:-:S09]  /*24d0*/  VIADD R5, R5, 0x1 ;  /* 0x0000000105057836 */ /* 0x002fd20000000000 */
[----:B------:R-:W-:Y:S05]  /*24e0*/  @P0 BRA `(.L_x_37) ;  /* 0xfffffffc00e40947 */ /* 0x000fea000383ffff */
.L_x_31:
[----:B------:R-:W1:Y:S01]  /*24f0*/  LDCU.64 UR6, c[0x3][0x18] ;  /* 0x00c00300ff0677ac */ /* 0x000e620008000a00 */
[----:B------:R-:W-:Y:S01]  /*2500*/  IADD3 R3, P0, PT, R3, UR4, RZ ;  /* 0x0000000403037c10 */ /* 0x000fe2000ff1e0ff */
[----:B------:R-:W-:Y:S01]  /*2510*/  IMAD.MOV.U32 R9, RZ, RZ, R50 ;  /* 0x000000ffff097224 */ /* 0x000fe200078e0032 */
[----:B------:R-:W2:Y:S01]  /*2520*/  LDCU.64 UR8, c[0x3][0x30] ;  /* 0x00c00600ff0877ac */ /* 0x000ea20008000a00 */
[----:B------:R-:W-:Y:S02]  /*2530*/  IMAD.MOV.U32 R58, RZ, RZ, R49 ;  /* 0x000000ffff3a7224 */ /* 0x000fe400078e0031 */
[----:B------:R-:W-:Y:S01]  /*2540*/  IMAD.X R63, RZ, RZ, UR5, P0 ;  /* 0x00000005ff3f7e24 */ /* 0x000fe200080e06ff */
[----:B------:R-:W3:Y:S01]  /*2550*/  LDCU.64 UR18, c[0x3][0x28] ;  /* 0x00c00500ff1277ac */ /* 0x000ee20008000a00 */
[----:B------:R-:W-:Y:S02]  /*2560*/  IMAD.MOV.U32 R15, RZ, RZ, R52 ;  /* 0x000000ffff0f7224 */ /* 0x000fe400078e0034 */
[----:B------:R-:W-:Y:S01]  /*2570*/  IMAD.MOV.U32 R11, RZ, RZ, R51 ;  /* 0x000000ffff0b7224 */ /* 0x000fe200078e0033 */
[----:B------:R-:W4:Y:S01]  /*2580*/  LDCU.64 UR22, c[0x3][0x38] ;  /* 0x00c00700ff1677ac */ /* 0x000f220008000a00 */
[----:B------:R-:W-:-:S02]  /*2590*/  IMAD.MOV.U32 R6, RZ, RZ, R53 ;  /* 0x000000ffff067224 */ /* 0x000fc400078e0035 */
[----:B------:R-:W-:Y:S01]  /*25a0*/  IMAD.MOV.U32 R7, RZ, RZ, R54 ;  /* 0x000000ffff077224 */ /* 0x000fe200078e0036 */
[----:B------:R-:W5:Y:S01]  /*25b0*/  LDCU.64 UR16, c[0x3][0x10] ;  /* 0x00c00200ff1077ac */ /* 0x000f620008000a00 */
[----:B------:R-:W-:Y:S02]  /*25c0*/  IMAD.MOV.U32 R16, RZ, RZ, R55 ;  /* 0x000000ffff107224 */ /* 0x000fe400078e0037 */
[----:B-1----:R-:W-:Y:S01]  /*25d0*/  IMAD.U32 R10, RZ, RZ, UR6 ;  /* 0x00000006ff0a7e24 */ /* 0x002fe2000f8e00ff */
[----:B------:R-:W1:Y:S01]  /*25e0*/  LDCU.64 UR20, c[0x3][0x8] ;  /* 0x00c00100ff1477ac */ /* 0x000e620008000a00 */
[----:B------:R-:W-:Y:S02]  /*25f0*/  IMAD.U32 R26, RZ, RZ, UR7 ;  /* 0x00000007ff1a7e24 */ /* 0x000fe4000f8e00ff */
[----:B------:R-:W-:Y:S01]  /*2600*/  IMAD.MOV.U32 R5, RZ, RZ, R36 ;  /* 0x000000ffff057224 */ /* 0x000fe200078e0024 */
[----:B------:R-:W0:Y:S01]  /*2610*/  LDCU.64 UR6, c[0x3][0x20] ;  /* 0x00c00400ff0677ac */ /* 0x000e220008000a00 */
[----:B---3--:R-:W-:Y:S01]  /*2620*/  IMAD.U32 R19, RZ, RZ, UR18 ;  /* 0x00000012ff137e24 */ /* 0x008fe2000f8e00ff */
[----:B------:R-:W3:Y:S01]  /*2630*/  LDCU.64 UR14, c[0x3][URZ] ;  /* 0x00c00000ff0e77ac */ /* 0x000ee20008000a00 */
[----:B------:R-:W-:-:S02]  /*2640*/  IMAD.U32 R56, RZ, RZ, UR19 ;  /* 0x00000013ff387e24 */ /* 0x000fc4000f8e00ff */
[----:B----4-:R-:W-:Y:S01]  /*2650*/  IMAD.U32 R14, RZ, RZ, UR22 ;  /* 0x00000016ff0e7e24 */ /* 0x010fe2000f8e00ff */
[----:B--2---:R-:W-:Y:S01]  /*2660*/  ULOP3.LUT UR8, URZ, UR8, URZ, 0x33, !UPT ;  /* 0x00000008ff087292 */ /* 0x004fe2000f8e33ff */
[----:B------:R-:W-:Y:S01]  /*2670*/  IMAD.U32 R4, RZ, RZ, UR23 ;  /* 0x00000017ff047e24 */ /* 0x000fe2000f8e00ff */
[----:B------:R-:W-:Y:S01]  /*2680*/  ULOP3.LUT UR9, URZ, UR9, URZ, 0x33, !UPT ;  /* 0x00000009ff097292 */ /* 0x000fe2000f8e33ff */
[----:B-----5:R-:W-:Y:S01]  /*2690*/  IMAD.U32 R13, RZ, RZ, UR16 ;  /* 0x00000010ff0d7e24 */ /* 0x020fe2000f8e00ff */
[----:B------:R-:W-:Y:S01]  /*26a0*/  UMOV UR4, URZ ;  /* 0x000000ff00047c82 */ /* 0x000fe20008000000 */
[----:B------:R-:W-:Y:S02]  /*26b0*/  IMAD.U32 R12, RZ, RZ, UR17 ;  /* 0x00000011ff0c7e24 */ /* 0x000fe4000f8e00ff */
[----:B-1----:R-:W-:Y:S02]  /*26c0*/  IMAD.U32 R30, RZ, RZ, UR20 ;  /* 0x00000014ff1e7e24 */ /* 0x002fe4000f8e00ff */
[----:B------:R-:W-:Y:S01]  /*26d0*/  IMAD.U32 R24, RZ, RZ, UR21 ;  /* 0x00000015ff187e24 */ /* 0x000fe2000f8e00ff */
[----:B0-----:R-:W-:Y:S01]  /*26e0*/  LOP3.LUT R61, R3, UR6, RZ, 0x3c, !PT ;  /* 0x00000006033d7c12 */ /* 0x001fe2000f8e3cff */
[----:B------:R-:W-:Y:S01]  /*26f0*/  IMAD.U32 R3, RZ, RZ, UR8 ;  /* 0x00000008ff037e24 */ /* 0x000fe2000f8e00ff */
[----:B------:R-:W-:Y:S01]  /*2700*/  LOP3.LUT R63, R63, UR7, RZ, 0x3c, !PT ;  /* 0x000000073f3f7c12 */ /* 0x000fe2000f8e3cff */
[----:B------:R-:W-:-:S02]  /*2710*/  IMAD.U32 R8, RZ, RZ, UR9 ;  /* 0x00000009ff087e24 */ /* 0x000fc4000f8e00ff */
[----:B---3--:R-:W-:Y:S02]  /*2720*/  IMAD.U32 R0, RZ, RZ, UR14 ;  /* 0x0000000eff007e24 */ /* 0x008fe4000f8e00ff */
[----:B------:R-:W-:Y:S02]  /*2730*/  IMAD.U32 R2, RZ, RZ, UR15 ;  /* 0x0000000fff027e24 */ /* 0x000fe4000f8e00ff */
[----:B------:R-:W-:Y:S02]  /*2740*/  IMAD.U32 R59, RZ, RZ, UR14 ;  /* 0x0000000eff3b7e24 */ /* 0x000fe4000f8e00ff */
[----:B------:R-:W-:Y:S02]  /*2750*/  IMAD.U32 R17, RZ, RZ, UR15 ;  /* 0x0000000fff117e24 */ /* 0x000fe4000f8e00ff */
[----:B------:R-:W-:Y:S02]  /*2760*/  IMAD.U32 R31, RZ, RZ, UR8 ;  /* 0x00000008ff1f7e24 */ /* 0x000fe4000f8e00ff */
[----:B------:R-:W-:-:S07]  /*2770*/  IMAD.U32 R57, RZ, RZ, UR9 ;  /* 0x00000009ff397e24 */ /* 0x000fce000f8e00ff */
.L_x_38:
[----:B------:R-:W-:Y:S02]  /*2780*/  UMOV UR5, 0x40 ;  /* 0x0000004000057882 */ /* 0x000fe40000000000 */
[----:B------:R-:W-:-:S12]  /*2790*/  ULEA UR5, UR4, UR5, 0x4 ;  /* 0x0000000504057291 */ /* 0x000fd8000f8e20ff */
[----:B------:R-:W0:Y:S02]  /*27a0*/  LDCU.U8 UR7, c[0x3][UR5] ;  /* 0x00c00000050777ac */ /* 0x000e240008000000 */
[----:B0-----:R-:W-:-:S09]  /*27b0*/  ULEA UR7, UR7, UR12, 0x3 ;  /* 0x0000000c07077291 */ /* 0x001fd2000f8e18ff */
[----:B------:R-:W2:Y:S01]  /*27c0*/  LDL.64 R20, [UR7] ;  /* 0x00000007ff147983 */ /* 0x000ea20008100a00 */
[----:B------:R-:W0:Y:S01]  /*27d0*/  LDCU.U8 UR8, c[0x3][UR5+0x2] ;  /* 0x00c00040050877ac */ /* 0x000e220008000000 */
[----:B------:R-:W1:Y:S02]  /*27e0*/  LDCU.U8 UR7, c[0x3][UR5+0x1] ;  /* 0x00c00020050777ac */ /* 0x000e640008000000 */
[----:B-1----:R-:W-:-:S09]  /*27f0*/  ULEA UR7, UR7, UR12, 0x3 ;  /* 0x0000000c07077291 */ /* 0x002fd2000f8e18ff */
[----:B------:R-:W3:Y:S01]  /*2800*/  LDL.64 R70, [UR7] ;  /* 0x00000007ff467983 */ /* 0x000ee20008100a00 */
[----:B0-----:R-:W-:Y:S01]  /*2810*/  ULEA UR8, UR8, UR12, 0x3 ;  /* 0x0000000c08087291 */ /* 0x001fe2000f8e18ff */
[----:B------:R-:W0:Y:S08]  /*2820*/  LDCU.U8 UR7, c[0x3][UR5+0x3] ;  /* 0x00c00060050777ac */ /* 0x000e300008000000 */
[----:B------:R-:W4:Y:S02]  /*2830*/  LDL.64 R72, [UR8] ;  /* 0x00000008ff487983 */ /* 0x000f240008100a00 */
[----:B------:R-:W1:Y:S01]  /*2840*/  LDCU.U8 UR8, c[0x3][UR5+0x4] ;  /* 0x00c00080050877ac */ /* 0x000e620008000000 */
[----:B0-----:R-:W-:-:S09]  /*2850*/  ULEA UR7, UR7, UR12, 0x3 ;  /* 0x0000000c07077291 */ /* 0x001fd2000f8e18ff */
[----:B------:R-:W5:Y:S01]  /*2860*/  LDL.64 R66, [UR7] ;  /* 0x00000007ff427983 */ /* 0x000f620008100a00 */
[----:B-1----:R-:W-:Y:S01]  /*2870*/  ULEA UR8, UR8, UR12, 0x3 ;  /* 0x0000000c08087291 */ /* 0x002fe2000f8e18ff */
[----:B------:R-:W0:Y:S08]  /*2880*/  LDCU.U8 UR7, c[0x3][UR5+0x6] ;  /* 0x00c000c0050777ac */ /* 0x000e300008000000 */
[----:B------:R-:W5:Y:S01]  /*2890*/  LDL.64 R64, [UR8] ;  /* 0x00000008ff407983 */ /* 0x000f620008100a00 */
[----:B0-----:R-:W-:-:S09]  /*28a0*/  ULEA UR7, UR7, UR12, 0x3 ;  /* 0x0000000c07077291 */ /* 0x001fd2000f8e18ff */
[----:B------:R-:W5:Y:S02]  /*28b0*/  LDL.64 R68, [UR7] ;  /* 0x00000007ff447983 */ /* 0x000f640008100a00 */
[----:B------:R-:W0:Y:S01]  /*28c0*/  LDCU.U8 UR7, c[0x3][UR5+0x5] ;  /* 0x00c000a0050777ac */ /* 0x000e220008000000 */
[----:B------:R-:W1:Y:S01]  /*28d0*/  LDCU.U8 UR8, c[0x3][UR5+0x7] ;  /* 0x00c000e0050877ac */ /* 0x000e620008000000 */
[----:B0-----:R-:W-:Y:S02]  /*28e0*/  ULEA UR7, UR7, UR12, 0x3 ;  /* 0x0000000c07077291 */ /* 0x001fe4000f8e18ff */
[----:B-1----:R-:W-:Y:S01]  /*28f0*/  ULEA UR8, UR8, UR12, 0x3 ;  /* 0x0000000c08087291 */ /* 0x002fe2000f8e18ff */
        /* <DEDUP_REMOVED lines=12> */
[----:B------:R-:W2:Y:S01]  /*29c0*/  LDL.64 R70, [UR7] ;  /* 0x00000007ff467983 */ /* 0x000ea20008100a00 */
[----:B----4-:R-:W-:-:S03]  /*29d0*/  IADD3 R48, P0, P1, R72, R45, R6 ;  /* 0x0000002d48307210 */ /* 0x010fc6000791e006 */
[----:B------:R-:W3:Y:S01]  /*29e0*/  LDL.64 R60, [UR8] ;  /* 0x00000008ff3c7983 */ /* 0x000ee20008100a00 */
[----:B------:R-:W-:Y:S01]  /*29f0*/  IADD3.X R25, PT, PT, R73, R46, R7, P0, P1 ;  /* 0x0000002e49197210 */ /* 0x000fe200007e2407 */
[----:B------:R-:W0:Y:S03]  /*2a00*/  LDCU.U8 UR7, c[0x3][UR5+0xa] ;  /* 0x00c00140050777ac */ /* 0x000e260008000000 */
[----:B------:R-:W-:Y:S02]  /*2a10*/  LOP3.LUT R56, R56, R25, RZ, 0x3c, !PT ;  /* 0x0000001938387212 */ /* 0x000fe400078e3cff */
[----:B------:R-:W-:Y:S02]  /*2a20*/  LOP3.LUT R21, R19, R48, RZ, 0x3c, !PT ;  /* 0x0000003013157212 */ /* 0x000fe400078e3cff */
[----:B------:R-:W-:-:S05]  /*2a30*/  IADD3 R30, P0, PT, R30, R56, RZ ;  /* 0x000000381e1e7210 */ /* 0x000fca0007f1e0ff */
[----:B------:R-:W-:Y:S01]  /*2a40*/  IMAD.X R6, R24, 0x1, R21, P0 ;  /* 0x0000000118067824 */ /* 0x000fe200000e0615 */
[----:B------:R-:W-:Y:S01]  /*2a50*/  LOP3.LUT R19, R45, R30, RZ, 0x3c, !PT ;  /* 0x0000001e2d137212 */ /* 0x000fe200078e3cff */
[----:B------:R-:W1:Y:S03]  /*2a60*/  LDCU.U8 UR8, c[0x3][UR5+0xc] ;  /* 0x00c00180050877ac */ /* 0x000e660008000000 */
[----:B------:R-:W-:Y:S01]  /*2a70*/  LOP3.LUT R46, R46, R6, RZ, 0x3c, !PT ;  /* 0x000000062e2e7212 */ /* 0x000fe200078e3cff */
[----:B0-----:R-:W-:-:S03]  /*2a80*/  ULEA UR7, UR7, UR12, 0x3 ;  /* 0x0000000c07077291 */ /* 0x001fc6000f8e18ff */
[----:B------:R-:W-:Y:S02]  /*2a90*/  SHF.L.W.U32.HI R7, R19, 0x8, R46 ;  /* 0x0000000813077819 */ /* 0x000fe40000010e2e */
[----:B------:R-:W-:Y:S02]  /*2aa0*/  SHF.L.W.U32.HI R19, R46, 0x8, R19 ;  /* 0x000000082e137819 */ /* 0x000fe40000010e13 */
[----:B-----5:R-:W-:-:S04]  /*2ab0*/  IADD3 R46, P0, P1, R66, R48, R7 ;  /* 0x00000030422e7210 */ /* 0x020fc8000791e007 */
[----:B------:R-:W-:Y:S02]  /*2ac0*/  IADD3.X R48, PT, PT, R67, R25, R19, P0, P1 ;  /* 0x0000001943307210 */ /* 0x000fe400007e2413 */
[----:B------:R-:W4:Y:S01]  /*2ad0*/  LDL.64 R66, [UR7] ;  /* 0x00000007ff427983 */ /* 0x000f220008100a00 */
[----:B-1----:R-:W-:Y:S01]  /*2ae0*/  ULEA UR8, UR8, UR12, 0x3 ;  /* 0x0000000c08087291 */ /* 0x002fe2000f8e18ff */
[----:B------:R-:W-:-:S04]  /*2af0*/  IADD3 R15, P0, P1, R64, R38, R15 ;  /* 0x00000026400f7210 */ /* 0x000fc8000791e00f */
[----:B------:R-:W-:-:S04]  /*2b00*/  IADD3.X R11, PT, PT, R65, R44, R11, P0, P1 ;  /* 0x0000002c410b7210 */ /* 0x000fc800007e240b */
[----:B------:R-:W5:Y:S01]  /*2b10*/  LDL.64 R64, [UR8] ;  /* 0x00000008ff407983 */ /* 0x000f620008100a00 */
[----:B------:R-:W0:Y:S01]  /*2b20*/  LDCU.U8 UR7, c[0x3][UR5+0x8] ;  /* 0x00c00100050777ac */ /* 0x000e220008000000 */
[----:B------:R-:W-:Y:S02]  /*2b30*/  LOP3.LUT R57, R57, R11, RZ, 0x3c, !PT ;  /* 0x0000000b39397212 */ /* 0x000fe400078e3cff */
[----:B------:R-:W-:Y:S02]  /*2b40*/  IADD3 R24, P0, P1, R68, R37, R9 ;  /* 0x0000002544187210 */ /* 0x000fe4000791e009 */
[----:B------:R-:W-:Y:S02]  /*2b50*/  LOP3.LUT R31, R31, R15, RZ, 0x3c, !PT ;  /* 0x0000000f1f1f7212 */ /* 0x000fe400078e3cff */
[----:B------:R-:W-:Y:S02]  /*2b60*/  IADD3.X R68, PT, PT, R69, R39, R58, P0, P1 ;  /* 0x0000002745447210 */ /* 0x000fe400007e243a */
[----:B------:R-:W-:-:S05]  /*2b70*/  IADD3 R13, P0, PT, R13, R57, RZ ;  /* 0x000000390d0d7210 */ /* 0x000fca0007f1e0ff */
[----:B------:R-:W-:Y:S01]  /*2b80*/  IMAD.X R12, R12, 0x1, R31, P0 ;  /* 0x000000010c0c7824 */ /* 0x000fe200000e061f */
[----:B0-----:R-:W-:Y:S01]  /*2b90*/  ULEA UR7, UR7, UR12, 0x3 ;  /* 0x0000000c07077291 */ /* 0x001fe2000f8e18ff */
[----:B------:R-:W-:-:S03]  /*2ba0*/  LOP3.LUT R58, R38, R13, RZ, 0x3c, !PT ;  /* 0x0000000d263a7212 */ /* 0x000fc600078e3cff */
[----:B------:R-:W-:-:S04]  /*2bb0*/  LOP3.LUT R9, R44, R12, RZ, 0x3c, !PT ;  /* 0x0000000c2c097212 */ /* 0x000fc800078e3cff */
[----:B------:R-:W-:Y:S01]  /*2bc0*/  SHF.L.W.U32.HI R38, R58, 0x8, R9 ;  /* 0x000000083a267819 */ /* 0x000fe20000010e09 */
[----:B------:R-:W5:Y:S02]  /*2bd0*/  LDL.64 R62, [UR7] ;  /* 0x00000007ff3e7983 */ /* 0x000f640008100a00 */
[----:B------:R-:W0:Y:S01]  /*2be0*/  LDCU.U8 UR7, c[0x3][UR5+0xe] ;  /* 0x00c001c0050777ac */ /* 0x000e220008000000 */
[----:B------:R-:W-:Y:S02]  /*2bf0*/  SHF.L.W.U32.HI R58, R9, 0x8, R58 ;  /* 0x00000008093a7819 */ /* 0x000fe40000010e3a */
[----:B------:R-:W-:Y:S01]  /*2c00*/  LOP3.LUT R25, R14, R24, RZ, 0x3c, !PT ;  /* 0x000000180e197212 */ /* 0x000fe200078e3cff */
[----:B0-----:R-:W-:Y:S01]  /*2c10*/  ULEA UR7, UR7, UR12, 0x3 ;  /* 0x0000000c07077291 */ /* 0x001fe2000f8e18ff */
[----:B------:R-:W-:Y:S01]  /*2c20*/  LOP3.LUT R59, R56, R46, RZ, 0x3c, !PT ;  /* 0x0000002e383b7212 */ /* 0x000fe200078e3cff */
[----:B------:R-:W0:Y:S02]  /*2c30*/  LDCU.U8 UR8, c[0x3][UR5+0xd] ;  /* 0x00c001a0050877ac */ /* 0x000e240008000000 */
[----:B0-----:R-:W-:Y:S01]  /*2c40*/  ULEA UR8, UR8, UR12, 0x3 ;  /* 0x0000000c08087291 */ /* 0x001fe2000f8e18ff */
[----:B--2---:R-:W-:-:S02]  /*2c50*/  IADD3 R44, P0, P1, R70, R15, R38 ;  /* 0x0000000f462c7210 */ /* 0x004fc4000791e026 */
[----:B------:R-:W-:Y:S02]  /*2c60*/  LOP3.LUT R15, R4, R68, RZ, 0x3c, !PT ;  /* 0x00000044040f7212 */ /* 0x000fe400078e3cff */
[----:B------:R-:W-:Y:S02]  /*2c70*/  IADD3.X R9, PT, PT, R71, R11, R58, P0, P1 ;  /* 0x0000000b47097210 */ /* 0x000fe400007e243a */
[----:B------:R-:W-:Y:S01]  /*2c80*/  IADD3 R10, P0, PT, R10, R15, RZ ;  /* 0x0000000f0a0a7210 */ /* 0x000fe20007f1e0ff */
[----:B------:R-:W2:Y:S04]  /*2c90*/  LDL.64 R70, [UR7] ;  /* 0x00000007ff467983 */ /* 0x000ea80008100a00 */
[----:B------:R-:W-:Y:S01]  /*2ca0*/  IMAD.X R26, R26, 0x1, R25, P0 ;  /* 0x000000011a1a7824 */ /* 0x000fe200000e0619 */
[----:B------:R-:W-:-:S04]  /*2cb0*/  LOP3.LUT R37, R37, R10, RZ, 0x3c, !PT ;  /* 0x0000000a25257212 */ /* 0x000fc800078e3cff */
[----:B------:R-:W-:Y:S02]  /*2cc0*/  LOP3.LUT R4, R39, R26, RZ, 0x3c, !PT ;  /* 0x0000001a27047212 */ /* 0x000fe400078e3cff */
[----:B------:R-:W-:Y:S02]  /*2cd0*/  LOP3.LUT R57, R57, R44, RZ, 0x3c, !PT ;  /* 0x0000002c39397212 */ /* 0x000fe400078e3cff */
[----:B------:R-:W-:Y:S02]  /*2ce0*/  SHF.L.W.U32.HI R11, R37, 0x8, R4 ;  /* 0x00000008250b7819 */ /* 0x000fe40000010e04 */
[----:B------:R-:W-:Y:S02]  /*2cf0*/  SHF.L.W.U32.HI R45, R4, 0x8, R37 ;  /* 0x00000008042d7819 */ /* 0x000fe40000010e25 */
[----:B------:R-:W-:Y:S02]  /*2d00*/  LOP3.LUT R4, R31, R9, RZ, 0x3c, !PT ;  /* 0x000000091f047212 */ /* 0x000fe400078e3cff */
[----:B---3--:R-:W-:Y:S01]  /*2d10*/  IADD3 R24, P0, P1, R60, R24, R11 ;  /* 0x000000183c187210 */ /* 0x008fe2000791e00b */
[----:B------:R-:W0:Y:S01]  /*2d20*/  LDCU.U8 UR7, c[0x3][UR5+0x9] ;  /* 0x00c00120050777ac */ /* 0x000e220008000000 */
[----:B------:R-:W-:-:S02]  /*2d30*/  SHF.L.W.U32.HI R31, R57, 0x10, R4 ;  /* 0x00000010391f7819 */ /* 0x000fc40000010e04 */
[----:B------:R-:W-:Y:S02]  /*2d40*/  IADD3.X R68, PT, PT, R61, R68, R45, P0, P1 ;  /* 0x000000443d447210 */ /* 0x000fe400007e242d */
[----:B------:R-:W-:Y:S02]  /*2d50*/  SHF.L.W.U32.HI R37, R4, 0x10, R57 ;  /* 0x0000001004257819 */ /* 0x000fe40000010e39 */
[----:B------:R-:W-:Y:S02]  /*2d60*/  IADD3 R13, P0, PT, R31, R13, RZ ;  /* 0x0000000d1f0d7210 */ /* 0x000fe40007f1e0ff */
[----:B------:R-:W-:-:S03]  /*2d70*/  LOP3.LUT R14, R15, R24, RZ, 0x3c, !PT ;  /* 0x000000180f0e7212 */ /* 0x000fc600078e3cff */
[----:B------:R-:W-:Y:S01]  /*2d80*/  IMAD.X R61, R37, 0x1, R12, P0 ;  /* 0x00000001253d7824 */ /* 0x000fe200000e060c */
[----:B------:R-:W-:Y:S02]  /*2d90*/  LOP3.LUT R15, R25, R68, RZ, 0x3c, !PT ;  /* 0x00000044190f7212 */ /* 0x000fe400078e3cff */
[----:B------:R-:W-:Y:S02]  /*2da0*/  LOP3.LUT R38, R38, R13, RZ, 0x3c, !PT ;  /* 0x0000000d26267212 */ /* 0x000fe400078e3cff */
[----:B------:R-:W-:Y:S02]  /*2db0*/  LOP3.LUT R47, R58, R61, RZ, 0x3c, !PT ;  /* 0x0000003d3a2f7212 */ /* 0x000fe400078e3cff */
[----:B------:R-:W-:Y:S01]  /*2dc0*/  SHF.L.W.U32.HI R25, R15, 0x10, R14 ;  /* 0x000000100f197819 */ /* 0x000fe20000010e0e */
[----:B0-----:R-:W-:Y:S01]  /*2dd0*/  ULEA UR7, UR7, UR12, 0x3 ;  /* 0x0000000c07077291 */ /* 0x001fe2000f8e18ff */
[----:B------:R-:W-:Y:S02]  /*2de0*/  SHF.L.W.U32.HI R39, R38, 0x1, R47 ;  /* 0x0000000126277819 */ /* 0x000fe40000010e2f */
[----:B------:R-:W-:-:S02]  /*2df0*/  SHF.L.W.U32.HI R14, R14, 0x10, R15 ;  /* 0x000000100e0e7819 */ /* 0x000fc40000010e0f */
[----:B------:R-:W-:Y:S02]  /*2e00*/  SHF.L.W.U32.HI R47, R47, 0x1, R38 ;  /* 0x000000012f2f7819 */ /* 0x000fe40000010e26 */
[----:B------:R-:W-:Y:S02]  /*2e10*/  IADD3 R56, P0, PT, R14, R10, RZ ;  /* 0x0000000a0e387210 */ /* 0x000fe40007f1e0ff */
[----:B----4-:R-:W-:-:S03]  /*2e20*/  IADD3 R46, P1, P2, R66, R47, R46 ;  /* 0x0000002f422e7210 */ /* 0x010fc60007a3e02e */
[----:B------:R-:W-:Y:S01]  /*2e30*/  IMAD.X R26, R25, 0x1, R26, P0 ;  /* 0x00000001191a7824 */ /* 0x000fe200000e061a */
[----:B------:R-:W-:Y:S02]  /*2e40*/  IADD3.X R15, PT, PT, R67, R39, R48, P1, P2 ;  /* 0x00000027430f7210 */ /* 0x000fe40000fe4430 */
[----:B------:R-:W3:Y:S01]  /*2e50*/  LDL.64 R66, [UR7] ;  /* 0x00000007ff427983 */ /* 0x000ee20008100a00 */
[----:B------:R-:W-:Y:S02]  /*2e60*/  LOP3.LUT R4, R11, R56, RZ, 0x3c, !PT ;  /* 0x000000380b047212 */ /* 0x000fe400078e3cff */
[----:B------:R-:W-:Y:S01]  /*2e70*/  LOP3.LUT R45, R45, R26, RZ, 0x3c, !PT ;  /* 0x0000001a2d2d7212 */ /* 0x000fe200078e3cff */
[----:B------:R-:W0:Y:S01]  /*2e80*/  LDCU.U8 UR7, c[0x3][UR5+0xb] ;  /* 0x00c00160050777ac */ /* 0x000e220008000000 */
[----:B------:R-:W-:Y:S02]  /*2e90*/  LOP3.LUT R10, R21, R48, RZ, 0x3c, !PT ;  /* 0x00000030150a7212 */ /* 0x000fe400078e3cff */
[----:B------:R-:W-:-:S02]  /*2ea0*/  SHF.L.W.U32.HI R21, R45, 0x1, R4 ;  /* 0x000000012d157819 */ /* 0x000fc40000010e04 */
[----:B------:R-:W-:Y:S02]  /*2eb0*/  SHF.L.W.U32.HI R4, R4, 0x1, R45 ;  /* 0x0000000104047819 */ /* 0x000fe40000010e2d */
[----:B-----5:R-:W-:Y:S02]  /*2ec0*/  IADD3 R44, P0, P1, R64, R21, R44 ;  /* 0x00000015402c7210 */ /* 0x020fe4000791e02c */
[----:B------:R-:W-:Y:S01]  /*2ed0*/  SHF.L.W.U32.HI R57, R59, 0x10, R10 ;  /* 0x000000103b397819 */ /* 0x000fe20000010e0a */
[----:B------:R-:W1:Y:S01]  /*2ee0*/  LDCU.U8 UR5, c[0x3][UR5+0xf] ;  /* 0x00c001e0050577ac */ /* 0x000e620008000000 */
[----:B------:R-:W-:Y:S02]  /*2ef0*/  IADD3.X R48, PT, PT, R65, R4, R9, P0, P1 ;  /* 0x0000000441307210 */ /* 0x000fe400007e2409 */
[----:B------:R-:W-:Y:S02]  /*2f00*/  SHF.L.W.U32.HI R59, R10, 0x10, R59 ;  /* 0x000000100a3b7819 */ /* 0x000fe40000010e3b */
[----:B------:R-:W-:Y:S01]  /*2f10*/  IADD3 R38, P0, PT, R57, R30, RZ ;  /* 0x0000001e39267210 */ /* 0x000fe20007f1e0ff */
[----:B------:R-:W4:Y:S01]  /*2f20*/  LDL.64 R10, [UR8] ;  /* 0x00000008ff0a7983 */ /* 0x000f220008100a00 */
[----:B0-----:R-:W-:-:S03]  /*2f30*/  ULEA UR7, UR7, UR12, 0x3 ;  /* 0x0000000c07077291 */ /* 0x001fc6000f8e18ff */
[----:B------:R-:W-:Y:S01]  /*2f40*/  IMAD.X R12, R59, 0x1, R6, P0 ;  /* 0x000000013b0c7824 */ /* 0x000fe200000e0606 */
[----:B------:R-:W-:-:S04]  /*2f50*/  LOP3.LUT R7, R7, R38, RZ, 0x3c, !PT ;  /* 0x0000002607077212 */ /* 0x000fc800078e3cff */
[----:B------:R-:W-:-:S04]  /*2f60*/  LOP3.LUT R64, R19, R12, RZ, 0x3c, !PT ;  /* 0x0000000c13407212 */ /* 0x000fc800078e3cff */
[----:B------:R-:W-:Y:S02]  /*2f70*/  SHF.L.W.U32.HI R60, R7, 0x1, R64 ;  /* 0x00000001073c7819 */ /* 0x000fe40000010e40 */
[----:B------:R-:W-:Y:S01]  /*2f80*/  SHF.L.W.U32.HI R64, R64, 0x1, R7 ;  /* 0x0000000140407819 */ /* 0x000fe20000010e07 */
[----:B-1----:R-:W-:Y:S01]  /*2f90*/  ULEA UR5, UR5, UR12, 0x3 ;  /* 0x0000000c05057291 */ /* 0x002fe2000f8e18ff */
[----:B------:R-:W5:Y:S01]  /*2fa0*/  LDL.64 R6, [UR7] ;  /* 0x00000007ff067983 */ /* 0x000f620008100a00 */
[----:B------:R-:W-:-:S07]  /*2fb0*/  LOP3.LUT R58, R18, R27, RZ, 0x3c, !PT ;  /* 0x0000001b123a7212 */ /* 0x000fce00078e3cff */
[----:B------:R-:W4:Y:S01]  /*2fc0*/  LDL.64 R18, [UR5] ;  /* 0x00000005ff127983 */ /* 0x000f220008100a00 */
[----:B------:R-:W-:-:S04]  /*2fd0*/  IADD3 R27, P0, P1, R62, R64, R27 ;  /* 0x000000403e1b7210 */ /* 0x000fc8000791e01b */
[----:B------:R-:W-:Y:S02]  /*2fe0*/  IADD3.X R30, PT, PT, R63, R60, R23, P0, P1 ;  /* 0x0000003c3f1e7210 */ /* 0x000fe400007e2417 */
[----:B------:R-:W-:-:S04]  /*2ff0*/  LOP3.LUT R23, R22, R23, RZ, 0x3c, !PT ;  /* 0x0000001716177212 */ /* 0x000fc800078e3cff */
[----:B------:R-:W-:Y:S02]  /*3000*/  SHF.L.W.U32.HI R9, R58, 0x10, R23 ;  /* 0x000000103a097819 */ /* 0x000fe40000010e17 */
[----:B------:R-:W-:Y:S02]  /*3010*/  SHF.L.W.U32.HI R58, R23, 0x10, R58 ;  /* 0x00000010173a7819 */ /* 0x000fe40000010e3a */
[----:B------:R-:W-:-:S05]  /*3020*/  IADD3 R65, P0, PT, R9, R16, RZ ;  /* 0x0000001009417210 */ /* 0x000fca0007f1e0ff */
[----:B------:R-:W-:Y:S01]  /*3030*/  IMAD.X R62, R58, 0x1, R5, P0 ;  /* 0x000000013a3e7824 */ /* 0x000fe200000e0605 */
[----:B------:R-:W-:-:S04]  /*3040*/  LOP3.LUT R20, R20, R65, RZ, 0x3c, !PT ;  /* 0x0000004114147212 */ /* 0x000fc800078e3cff */
[----:B------:R-:W-:-:S04]  /*3050*/  LOP3.LUT R17, R17, R62, RZ, 0x3c, !PT ;  /* 0x0000003e11117212 */ /* 0x000fc800078e3cff */
[----:B------:R-:W-:Y:S02]  /*3060*/  SHF.L.W.U32.HI R23, R17, 0x1, R20 ;  /* 0x0000000111177819 */ /* 0x000fe40000010e14 */
[----:B------:R-:W-:Y:S02]  /*3070*/  SHF.L.W.U32.HI R63, R20, 0x1, R17 ;  /* 0x00000001143f7819 */ /* 0x000fe40000010e11 */
[----:B------:R-:W-:Y:S02]  /*3080*/  LOP3.LUT R16, R25, R30, RZ, 0x3c, !PT ;  /* 0x0000001e19107212 */ /* 0x000fe400078e3cff */
[----:B------:R-:W-:Y:S02]  /*3090*/  LOP3.LUT R5, R58, R15, RZ, 0x3c, !PT ;  /* 0x0000000f3a057212 */ /* 0x000fe400078e3cff */
[----:B------:R-:W-:Y:S01]  /*30a0*/  LOP3.LUT R17, R57, R44, RZ, 0x3c, !PT ;  /* 0x0000002c39117212 */ /* 0x000fe200078e3cff */
[----:B------:R-:W-:-:S04]  /*30b0*/  UIADD3 UR4, UPT, UPT, UR4, 0x1, URZ ;  /* 0x0000000104047890 */ /* 0x000fc8000fffe0ff */
[----:B------:R-:W-:Y:S01]  /*30c0*/  UISETP.NE.AND UP0, UPT, UR4, 0xc, UPT ;  /* 0x0000000c0400788c */ /* 0x000fe2000bf05270 */
[----:B--2---:R-:W-:-:S04]  /*30d0*/  IADD3 R24, P0, P1, R70, R23, R24 ;  /* 0x0000001746187210 */ /* 0x004fc8000791e018 */
[----:B------:R-:W-:Y:S02]  /*30e0*/  IADD3.X R22, PT, PT, R71, R63, R68, P0, P1 ;  /* 0x0000003f47167210 */ /* 0x000fe400007e2444 */
[----:B------:R-:W-:Y:S02]  /*30f0*/  IADD3 R13, P0, PT, R16, R13, RZ ;  /* 0x0000000d100d7210 */ /* 0x000fe40007f1e0ff */
[----:B------:R-:W-:-:S05]  /*3100*/  LOP3.LUT R16, R14, R27, RZ, 0x3c, !PT ;  /* 0x0000001b0e107212 */ /* 0x000fca00078e3cff */
[----:B------:R-:W-:Y:S01]  /*3110*/  IMAD.X R61, R16, 0x1, R61, P0 ;  /* 0x00000001103d7824 */ /* 0x000fe200000e063d */
[----:B------:R-:W-:Y:S02]  /*3120*/  LOP3.LUT R45, R64, R13, RZ, 0x3c, !PT ;  /* 0x0000000d402d7212 */ /* 0x000fe400078e3cff */
[----:B------:R-:W-:Y:S02]  /*3130*/  IADD3 R56, P0, PT, R5, R56, RZ ;  /* 0x0000003805387210 */ /* 0x000fe40007f1e0ff */
[----:B------:R-:W-:Y:S02]  /*3140*/  LOP3.LUT R16, R60, R61, RZ, 0x3c, !PT ;  /* 0x0000003d3c107212 */ /* 0x000fe400078e3cff */
[----:B------:R-:W-:Y:S02]  /*3150*/  LOP3.LUT R5, R9, R46, RZ, 0x3c, !PT ;  /* 0x0000002e09057212 */ /* 0x000fe400078e3cff */
[----:B------:R-:W-:Y:S02]  /*3160*/  SHF.L.W.U32.HI R60, R45, 0x8, R16 ;  /* 0x000000082d3c7819 */ /* 0x000fe40000010e10 */
[----:B------:R-:W-:Y:S01]  /*3170*/  SHF.L.W.U32.HI R45, R16, 0x8, R45 ;  /* 0x00000008102d7819 */ /* 0x000fe20000010e2d */
[----:B------:R-:W-:Y:S01]  /*3180*/  IMAD.X R26, R5, 0x1, R26, P0 ;  /* 0x00000001051a7824 */ /* 0x000fe200000e061a */
[----:B------:R-:W-:-:S04]  /*3190*/  LOP3.LUT R47, R47, R56, RZ, 0x3c, !PT ;  /* 0x000000382f2f7212 */ /* 0x000fc800078e3cff */
[----:B------:R-:W-:-:S04]  /*31a0*/  LOP3.LUT R20, R39, R26, RZ, 0x3c, !PT ;  /* 0x0000001a27147212 */ /* 0x000fc800078e3cff */
[----:B------:R-:W-:Y:S02]  /*31b0*/  SHF.L.W.U32.HI R39, R20, 0x8, R47 ;  /* 0x0000000814277819 */ /* 0x000fe40000010e2f */
[----:B---3--:R-:W-:-:S04]  /*31c0*/  IADD3 R16, P0, P1, R66, R27, R60 ;  /* 0x0000001b42107210 */ /* 0x008fc8000791e03c */
[----:B------:R-:W-:Y:S02]  /*31d0*/  IADD3.X R5, PT, PT, R67, R30, R45, P0, P1 ;  /* 0x0000001e43057210 */ /* 0x000fe400007e242d */
[----:B------:R-:W-:Y:S02]  /*31e0*/  LOP3.LUT R64, R16, R25, R30, 0x96, !PT ;  /* 0x0000001910407212 */ /* 0x000fe400078e961e */
[----:B------:R-:W-:Y:S02]  /*31f0*/  LOP3.LUT R30, R59, R48, RZ, 0x3c, !PT ;  /* 0x000000303b1e7212 */ /* 0x000fe400078e3cff */
[----:B------:R-:W-:Y:S02]  /*3200*/  LOP3.LUT R25, R37, R22, RZ, 0x3c, !PT ;  /* 0x0000001625197212 */ /* 0x000fe400078e3cff */
[----:B------:R-:W-:-:S05]  /*3210*/  IADD3 R30, P0, PT, R30, R65, RZ ;  /* 0x000000411e1e7210 */ /* 0x000fca0007f1e0ff */
[----:B------:R-:W-:Y:S01]  /*3220*/  IMAD.X R17, R17, 0x1, R62, P0 ;  /* 0x0000000111117824 */ /* 0x000fe200000e063e */
[----:B------:R-:W-:Y:S02]  /*3230*/  IADD3 R38, P0, PT, R25, R38, RZ ;  /* 0x0000002619267210 */ /* 0x000fe40007f1e0ff */
[----:B------:R-:W-:Y:S02]  /*3240*/  LOP3.LUT R25, R31, R24, RZ, 0x3c, !PT ;  /* 0x000000181f197212 */ /* 0x000fe400078e3cff */
[----:B------:R-:W-:-:S03]  /*3250*/  SHF.L.W.U32.HI R47, R47, 0x8, R20 ;  /* 0x000000082f2f7819 */ /* 0x000fc60000010e14 */
[----:B------:R-:W-:Y:S01]  /*3260*/  IMAD.X R20, R25, 0x1, R12, P0 ;  /* 0x0000000119147824 */ /* 0x000fe200000e060c */
[----:B------:R-:W-:Y:S02]  /*3270*/  LOP3.LUT R67, R5, R14, R27, 0x96, !PT ;  /* 0x0000000e05437212 */ /* 0x000fe400078e961b */
        /* <DEDUP_REMOVED lines=8> */
[----:B------:R-:W-:Y:S02]  /*3300*/  SHF.L.W.U32.HI R27, R27, 0x8, R4 ;  /* 0x000000081b1b7819 */ /* 0x000fe40000010e04 */
[----:B------:R-:W-:Y:S02]  /*3310*/  SHF.L.W.U32.HI R4, R67, 0x10, R64 ;  /* 0x0000001043047819 */ /* 0x000fe40000010e40 */
[----:B------:R-:W-:-:S02]  /*3320*/  IADD3 R13, P0, PT, R14, R13, RZ ;  /* 0x0000000d0e0d7210 */ /* 0x000fc40007f1e0ff */
[----:B-----5:R-:W-:-:S03]  /*3330*/  IADD3 R6, P1, P2, R6, R46, R47 ;  /* 0x0000002e06067210 */ /* 0x020fc60007a3e02f */
[----:B------:R-:W-:Y:S01]  /*3340*/  IMAD.X R12, R4, 0x1, R61, P0 ;  /* 0x00000001040c7824 */ /* 0x000fe200000e063d */
[----:B------:R-:W-:Y:S02]  /*3350*/  IADD3.X R7, PT, PT, R7, R15, R39, P1, P2 ;  /* 0x0000000f07077210 */ /* 0x000fe40000fe4427 */
[----:B------:R-:W-:Y:S02]  /*3360*/  LOP3.LUT R58, R6, R58, R15, 0x96, !PT ;  /* 0x0000003a063a7212 */ /* 0x000fe400078e960f */
[----:B----4-:R-:W-:Y:S02]  /*3370*/  IADD3 R15, P0, P1, R10, R44, R23 ;  /* 0x0000002c0a0f7210 */ /* 0x010fe4000791e017 */
[----:B------:R-:W-:Y:S02]  /*3380*/  LOP3.LUT R61, R7, R9, R46, 0x96, !PT ;  /* 0x00000009073d7212 */ /* 0x000fe400078e962e */
[----:B------:R-:W-:Y:S02]  /*3390*/  IADD3.X R11, PT, PT, R11, R48, R21, P0, P1 ;  /* 0x000000300b0b7210 */ /* 0x000fe400007e2415 */
[----:B------:R-:W-:-:S02]  /*33a0*/  IADD3 R9, P0, P1, R18, R24, R27 ;  /* 0x0000001812097210 */ /* 0x000fc4000791e01b */
[----:B------:R-:W-:Y:S02]  /*33b0*/  SHF.L.W.U32.HI R63, R61, 0x10, R58 ;  /* 0x000000103d3f7819 */ /* 0x000fe40000010e3a */
[----:B------:R-:W-:Y:S02]  /*33c0*/  SHF.L.W.U32.HI R61, R58, 0x10, R61 ;  /* 0x000000103a3d7819 */ /* 0x000fe40000010e3d */
[----:B------:R-:W-:Y:S02]  /*33d0*/  IADD3.X R58, PT, PT, R19, R22, R25, P0, P1 ;  /* 0x00000016133a7210 */ /* 0x000fe400007e2419 */
[----:B------:R-:W-:Y:S02]  /*33e0*/  LOP3.LUT R48, R15, R59, R48, 0x96, !PT ;  /* 0x0000003b0f307212 */ /* 0x000fe400078e9630 */
[----:B------:R-:W-:Y:S02]  /*33f0*/  LOP3.LUT R19, R11, R57, R44, 0x96, !PT ;  /* 0x000000390b137212 */ /* 0x000fe400078e962c */
[----:B------:R-:W-:-:S02]  /*3400*/  LOP3.LUT R22, R9, R37, R22, 0x96, !PT ;  /* 0x0000002509167212 */ /* 0x000fc400078e9616 */
[----:B------:R-:W-:Y:S02]  /*3410*/  LOP3.LUT R57, R58, R31, R24, 0x96, !PT ;  /* 0x0000001f3a397212 */ /* 0x000fe400078e9618 */
[----:B------:R-:W-:Y:S02]  /*3420*/  IADD3 R10, P0, PT, R61, R56, RZ ;  /* 0x000000383d0a7210 */ /* 0x000fe40007f1e0ff */
[----:B------:R-:W-:Y:S02]  /*3430*/  SHF.L.W.U32.HI R56, R19, 0x10, R48 ;  /* 0x0000001013387819 */ /* 0x000fe40000010e30 */
[----:B------:R-:W-:Y:S02]  /*3440*/  SHF.L.W.U32.HI R19, R48, 0x10, R19 ;  /* 0x0000001030137819 */ /* 0x000fe40000010e13 */
[----:B------:R-:W-:Y:S01]  /*3450*/  SHF.L.W.U32.HI R31, R22, 0x10, R57 ;  /* 0x00000010161f7819 */ /* 0x000fe20000010e39 */
[----:B------:R-:W-:Y:S01]  /*3460*/  IMAD.X R26, R63, 0x1, R26, P0 ;  /* 0x000000013f1a7824 */ /* 0x000fe200000e061a */
[----:B------:R-:W-:-:S02]  /*3470*/  IADD3 R59, P0, PT, R19, R30, RZ ;  /* 0x0000001e133b7210 */ /* 0x000fc40007f1e0ff */
[----:B------:R-:W-:Y:S02]  /*3480*/  SHF.L.W.U32.HI R57, R57, 0x10, R22 ;  /* 0x0000001039397819 */ /* 0x000fe40000010e16 */
[----:B------:R-:W-:Y:S01]  /*3490*/  IADD3 R30, P1, PT, R31, R38, RZ ;  /* 0x000000261f1e7210 */ /* 0x000fe20007f3e0ff */
[----:B------:R-:W-:Y:S01]  /*34a0*/  IMAD.X R17, R56, 0x1, R17, P0 ;  /* 0x0000000138117824 */ /* 0x000fe200000e0611 */
[----:B------:R-:W-:Y:S02]  /*34b0*/  LOP3.LUT R47, R47, R10, RZ, 0x3c, !PT ;  /* 0x0000000a2f2f7212 */ /* 0x000fe400078e3cff */
[----:B------:R-:W-:Y:S01]  /*34c0*/  LOP3.LUT R18, R39, R26, RZ, 0x3c, !PT ;  /* 0x0000001a27127212 */ /* 0x000fe200078e3cff */
[----:B------:R-:W-:Y:S01]  /*34d0*/  IMAD.X R24, R57, 0x1, R20, P1 ;  /* 0x0000000139187824 */ /* 0x000fe200008e0614 */
[----:B------:R-:W-:Y:S02]  /*34e0*/  LOP3.LUT R60, R60, R13, RZ, 0x3c, !PT ;  /* 0x0000000d3c3c7212 */ /* 0x000fe400078e3cff */
[----:B------:R-:W-:-:S02]  /*34f0*/  LOP3.LUT R45, R45, R12, RZ, 0x3c, !PT ;  /* 0x0000000c2d2d7212 */ /* 0x000fc400078e3cff */
[----:B------:R-:W-:Y:S02]  /*3500*/  SHF.L.W.U32.HI R44, R47, 0x1, R18 ;  /* 0x000000012f2c7819 */ /* 0x000fe40000010e12 */
[----:B------:R-:W-:Y:S02]  /*3510*/  SHF.L.W.U32.HI R38, R18, 0x1, R47 ;  /* 0x0000000112267819 */ /* 0x000fe40000010e2f */
[----:B------:R-:W-:Y:S02]  /*3520*/  LOP3.LUT R23, R23, R59, RZ, 0x3c, !PT ;  /* 0x0000003b17177212 */ /* 0x000fe400078e3cff */
[----:B------:R-:W-:Y:S02]  /*3530*/  LOP3.LUT R20, R21, R17, RZ, 0x3c, !PT ;  /* 0x0000001115147212 */ /* 0x000fe400078e3cff */
[----:B------:R-:W-:Y:S02]  /*3540*/  LOP3.LUT R27, R27, R30, RZ, 0x3c, !PT ;  /* 0x0000001e1b1b7212 */ /* 0x000fe400078e3cff */
[----:B------:R-:W-:-:S02]  /*3550*/  LOP3.LUT R18, R25, R24, RZ, 0x3c, !PT ;  /* 0x0000001819127212 */ /* 0x000fc400078e3cff */
[----:B------:R-:W-:Y:S02]  /*3560*/  SHF.L.W.U32.HI R46, R60, 0x1, R45 ;  /* 0x000000013c2e7819 */ /* 0x000fe40000010e2d */
[----:B------:R-:W-:Y:S02]  /*3570*/  SHF.L.W.U32.HI R45, R45, 0x1, R60 ;  /* 0x000000012d2d7819 */ /* 0x000fe40000010e3c */
[----:B------:R-:W-:Y:S02]  /*3580*/  SHF.L.W.U32.HI R39, R23, 0x1, R20 ;  /* 0x0000000117277819 */ /* 0x000fe40000010e14 */
[----:B------:R-:W-:Y:S02]  /*3590*/  SHF.L.W.U32.HI R37, R20, 0x1, R23 ;  /* 0x0000000114257819 */ /* 0x000fe40000010e17 */
[----:B------:R-:W-:Y:S02]  /*35a0*/  SHF.L.W.U32.HI R48, R27, 0x1, R18 ;  /* 0x000000011b307819 */ /* 0x000fe40000010e12 */
[----:B------:R-:W-:Y:S01]  /*35b0*/  SHF.L.W.U32.HI R47, R18, 0x1, R27 ;  /* 0x00000001122f7819 */ /* 0x000fe20000010e1b */
[----:B------:R-:W-:Y:S06]  /*35c0*/  BRA.U UP0, `(.L_x_38) ;  /* 0xfffffff1006c7547 */ /* 0x000fec000b83ffff */
[----:B------:R-:W0:Y:S01]  /*35d0*/  LDCU UR5, c[0x0][0x3a8] ;  /* 0x00007500ff0577ac */ /* 0x000e220008000800 */
[----:B------:R-:W-:Y:S02]  /*35e0*/  LOP3.LUT R26, R49, R26, R58, 0x96, !PT ;  /* 0x0000001a311a7212 */ /* 0x000fe400078e963a */
[----:B------:R-:W-:Y:S01]  /*35f0*/  LOP3.LUT R5, R36, R17, R5, 0x96, !PT ;  /* 0x0000001124057212 */ /* 0x000fe200078e9605 */
[----:B------:R-:W1:Y:S01]  /*3600*/  LDCU UR8, c[0x3][0x24] ;  /* 0x00c00480ff0877ac */ /* 0x000e620008000800 */
[----:B------:R-:W-:Y:S02]  /*3610*/  LOP3.LUT R4, R55, R59, R16, 0x96, !PT ;  /* 0x0000003b37047212 */ /* 0x000fe400078e9610 */
[----:B------:R-:W-:Y:S01]  /*3620*/  LOP3.LUT R6, R53, R30, R6, 0x96, !PT ;  /* 0x0000001e35067212 */ /* 0x000fe200078e9606 */
[----:B------:R-:W-:Y:S01]  /*3630*/  ULOP3.LUT UR6, UR6, 0x20, URZ, 0x3c, !UPT ;  /* 0x0000002006067892 */ /* 0x000fe2000f8e3cff */
[----:B------:R-:W-:Y:S02]  /*3640*/  LOP3.LUT R7, R54, R24, R7, 0x96, !PT ;  /* 0x0000001836077212 */ /* 0x000fe400078e9607 */
[----:B------:R-:W-:-:S02]  /*3650*/  LOP3.LUT R48, R52, R13, R15, 0x96, !PT ;  /* 0x0000000d34307212 */ /* 0x000fc400078e960f */
[----:B------:R-:W-:Y:S01]  /*3660*/  LOP3.LUT R49, R51, R12, R11, 0x96, !PT ;  /* 0x0000000c33317212 */ /* 0x000fe200078e960b */
[----:B------:R-:W-:Y:S01]  /*3670*/  IMAD.U32 R17, RZ, RZ, UR6 ;  /* 0x00000006ff117e24 */ /* 0x000fe2000f8e00ff */
[----:B------:R-:W-:Y:S01]  /*3680*/  LOP3.LUT R50, R50, R10, R9, 0x96, !PT ;  /* 0x0000000a32327212 */ /* 0x000fe200078e9609 */
[----:B0-----:R-:W-:-:S04]  /*3690*/  USHF.R.S32.HI UR4, URZ, 0x1f, UR5 ;  /* 0x0000001fff047899 */ /* 0x001fc80008011405 */
[----:B------:R-:W-:Y:S01]  /*36a0*/  ULEA.HI UR4, UR4, UR5, URZ, 0x2 ;  /* 0x0000000504047291 */ /* 0x000fe2000f8f10ff */
[----:B-1----:R-:W-:-:S03]  /*36b0*/  IMAD.U32 R18, RZ, RZ, UR8 ;  /* 0x00000008ff127e24 */ /* 0x002fc6000f8e00ff */
[----:B------:R-:W-:-:S03]  /*36c0*/  ULEA.HI.SX32 UR7, UR4, 0xfffffffc, 0x1e ;  /* 0xfffffffc04077891 */ /* 0x000fc6000f8ff2ff */
[----:B------:R-:W-:-:S09]  /*36d0*/  UMOV UR4, URZ ;  /* 0x000000ff00047c82 */ /* 0x000fd20008000000 */
.L_x_41:
[----:B------:R-:W0:Y:S01]  /*36e0*/  I2F.U32.RP R9, UR7 ;  /* 0x0000000700097d06 */ /* 0x000e220008209000 */
[----:B------:R-:W-:Y:S01]  /*36f0*/  IMAD R13, RZ, RZ, -UR7 ;  /* 0x80000007ff0d7e24 */ /* 0x000fe2000f8e02ff */
[----:B------:R-:W1:Y:S01]  /*3700*/  LDC.64 R20, c[0x0][0x3a0] ;  /* 0x0000e800ff147b82 */ /* 0x000e620000000a00 */
[----:B------:R-:W2:Y:S05]  /*3710*/  LDCU UR6, c[0x3][URZ] ;  /* 0x00c00000ff0677ac */ /* 0x000eaa0008000800 */
[----:B0-----:R-:W0:Y:S02]  /*3720*/  MUFU.RCP R9, R9 ;  /* 0x0000000900097308 */ /* 0x001e240000001000 */
[----:B0-----:R-:W-:-:S06]  /*3730*/  VIADD R10, R9, 0xffffffe ;  /* 0x0ffffffe090a7836 */ /* 0x001fcc0000000000 */
[----:B------:R0:W3:Y:S02]  /*3740*/  F2I.FTZ.U32.TRUNC.NTZ R11, R10 ;  /* 0x0000000a000b7305 */ /* 0x0000e4000021f000 */
[----:B0-----:R-:W-:Y:S02]  /*3750*/  IMAD.MOV.U32 R10, RZ, RZ, RZ ;  /* 0x000000ffff0a7224 */ /* 0x001fe400078e00ff */
[----:B---3--:R-:W-:-:S04]  /*3760*/  IMAD R13, R13, R11, RZ ;  /* 0x0000000b0d0d7224 */ /* 0x008fc800078e02ff */
[----:B------:R-:W-:-:S06]  /*3770*/  IMAD.HI.U32 R11, R11, R13, R10 ;  /* 0x0000000d0b0b7227 */ /* 0x000fcc00078e000a */
[----:B------:R-:W-:-:S04]  /*3780*/  IMAD.HI.U32 R12, R11, R4, RZ ;  /* 0x000000040b0c7227 */ /* 0x000fc800078e00ff */
[----:B------:R-:W-:-:S04]  /*3790*/  IMAD.HI.U32 R13, R11, R6, RZ ;  /* 0x000000060b0d7227 */ /* 0x000fc800078e00ff */
[----:B------:R-:W-:-:S04]  /*37a0*/  IMAD.HI.U32 R14, R11, R48, RZ ;  /* 0x000000300b0e7227 */ /* 0x000fc800078e00ff */
[----:B------:R-:W-:-:S04]  /*37b0*/  IMAD.HI.U32 R11, R11, R50, RZ ;  /* 0x000000320b0b7227 */ /* 0x000fc800078e00ff */
[----:B------:R-:W-:Y:S01]  /*37c0*/  IMAD.MOV R9, RZ, RZ, -R12 ;  /* 0x000000ffff097224 */ /* 0x000fe200078e0a0c */
[----:B------:R-:W-:Y:S01]  /*37d0*/  LOP3.LUT R12, RZ, UR7, RZ, 0x33, !PT ;  /* 0x00000007ff0c7c12 */ /* 0x000fe2000f8e33ff */
[----:B------:R-:W-:Y:S02]  /*37e0*/  IMAD.MOV R13, RZ, RZ, -R13 ;  /* 0x000000ffff0d7224 */ /* 0x000fe400078e0a0d */
[----:B------:R-:W-:Y:S02]  /*37f0*/  IMAD.MOV R15, RZ, RZ, -R14 ;  /* 0x000000ffff0f7224 */ /* 0x000fe400078e0a0e */
[----:B------:R-:W-:Y:S02]  /*3800*/  IMAD.MOV R11, RZ, RZ, -R11 ;  /* 0x000000ffff0b7224 */ /* 0x000fe400078e0a0b */
[----:B------:R-:W-:Y:S02]  /*3810*/  IMAD R9, R9, UR7, R4 ;  /* 0x0000000709097c24 */ /* 0x000fe4000f8e0204 */
[----:B------:R-:W-:-:S02]  /*3820*/  IMAD R13, R13, UR7, R6 ;  /* 0x000000070d0d7c24 */ /* 0x000fc4000f8e0206 */
[----:B------:R-:W-:Y:S01]  /*3830*/  IMAD R15, R15, UR7, R48 ;  /* 0x000000070f0f7c24 */ /* 0x000fe2000f8e0230 */
[----:B------:R-:W-:Y:S01]  /*3840*/  ISETP.GE.U32.AND P0, PT, R9, UR7, PT ;  /* 0x0000000709007c0c */ /* 0x000fe2000bf06070 */
[----:B------:R-:W-:Y:S01]  /*3850*/  IMAD R19, R11, UR7, R50 ;  /* 0x000000070b137c24 */ /* 0x000fe2000f8e0232 */
[----:B------:R-:W-:Y:S02]  /*3860*/  ISETP.GE.U32.AND P1, PT, R13, UR7, PT ;  /* 0x000000070d007c0c */ /* 0x000fe4000bf26070 */
[----:B------:R-:W-:Y:S02]  /*3870*/  ISETP.GE.U32.AND P2, PT, R15, UR7, PT ;  /* 0x000000070f007c0c */ /* 0x000fe4000bf46070 */
[----:B------:R-:W-:-:S07]  /*3880*/  ISETP.GE.U32.AND P3, PT, R19, UR7, PT ;  /* 0x0000000713007c0c */ /* 0x000fce000bf66070 */
[----:B------:R-:W-:Y:S02]  /*3890*/  @P0 VIADD R9, R9, -UR7 ;  /* 0x8000000709090c36 */ /* 0x000fe40008000000 */
[----:B------:R-:W-:Y:S01]  /*38a0*/  @P1 VIADD R13, R13, -UR7 ;  /* 0x800000070d0d1c36 */ /* 0x000fe20008000000 */
[----:B------:R-:W-:Y:S01]  /*38b0*/  ISETP.NE.U32.AND P1, PT, RZ, UR7, PT ;  /* 0x00000007ff007c0c */ /* 0x000fe2000bf25070 */
[----:B------:R-:W-:Y:S01]  /*38c0*/  @P2 VIADD R15, R15, -UR7 ;  /* 0x800000070f0f2c36 */ /* 0x000fe20008000000 */
[----:B------:R-:W-:Y:S01]  /*38d0*/  ISETP.GE.U32.AND P0, PT, R9, UR7, PT ;  /* 0x0000000709007c0c */ /* 0x000fe2000bf06070 */
[----:B------:R-:W-:Y:S01]  /*38e0*/  @P3 VIADD R19, R19, -UR7 ;  /* 0x8000000713133c36 */ /* 0x000fe20008000000 */
[----:B------:R-:W-:Y:S02]  /*38f0*/  ISETP.GE.U32.AND P2, PT, R13, UR7, PT ;  /* 0x000000070d007c0c */ /* 0x000fe4000bf46070 */
[----:B------:R-:W-:Y:S02]  /*3900*/  ISETP.GE.U32.AND P3, PT, R15, UR7, PT ;  /* 0x000000070f007c0c */ /* 0x000fe4000bf66070 */
[----:B------:R-:W-:-:S07]  /*3910*/  ISETP.GE.U32.AND P4, PT, R19, UR7, PT ;  /* 0x0000000713007c0c */ /* 0x000fce000bf86070 */
[----:B------:R-:W-:Y:S02]  /*3920*/  @P0 VIADD R9, R9, -UR7 ;  /* 0x8000000709090c36 */ /* 0x000fe40008000000 */
[----:B------:R-:W-:Y:S02]  /*3930*/  @P2 VIADD R13, R13, -UR7 ;  /* 0x800000070d0d2c36 */ /* 0x000fe40008000000 */
[----:B------:R-:W-:Y:S01]  /*3940*/  @P3 VIADD R15, R15, -UR7 ;  /* 0x800000070f0f3c36 */ /* 0x000fe20008000000 */
[C---:B------:R-:W-:Y:S01]  /*3950*/  SEL R11, R12.reuse, R9, !P1 ;  /* 0x000000090c0b7207 */ /* 0x040fe20004800000 */
[----:B------:R-:W-:Y:S01]  /*3960*/  @P4 VIADD R19, R19, -UR7 ;  /* 0x8000000713134c36 */ /* 0x000fe20008000000 */
[C---:B------:R-:W-:Y:S02]  /*3970*/  SEL R13, R12.reuse, R13, !P1 ;  /* 0x0000000d0c0d7207 */ /* 0x040fe40004800000 */
[C---:B------:R-:W-:Y:S01]  /*3980*/  SEL R15, R12.reuse, R15, !P1 ;  /* 0x0000000f0c0f7207 */ /* 0x040fe20004800000 */
[----:B-1----:R-:W-:Y:S01]  /*3990*/  IMAD.WIDE R10, R11, 0x4, R20 ;  /* 0x000000040b0a7825 */ /* 0x002fe200078e0214 */
[----:B------:R-:W-:-:S03]  /*39a0*/  SEL R19, R12, R19, !P1 ;  /* 0x000000130c137207 */ /* 0x000fc60004800000 */
[--C-:B------:R-:W-:Y:S01]  /*39b0*/  IMAD.WIDE R12, R13, 0x4, R20.reuse ;  /* 0x000000040d0c7825 */ /* 0x100fe200078e0214 */
[----:B------:R-:W3:Y:S03]  /*39c0*/  LDG.E R51, desc[UR10][R10.64] ;  /* 0x0000000a0a337981 */ /* 0x000ee6000c1e1900 */
[--C-:B------:R-:W-:Y:S01]  /*39d0*/  IMAD.WIDE R14, R15, 0x4, R20.reuse ;  /* 0x000000040f0e7825 */ /* 0x100fe200078e0214 */
[----:B------:R-:W4:Y:S03]  /*39e0*/  LDG.E R16, desc[UR10][R12.64] ;  /* 0x0000000a0c107981 */ /* 0x000f26000c1e1900 */
[----:B------:R-:W-:Y:S01]  /*39f0*/  IMAD.WIDE R20, R19, 0x4, R20 ;  /* 0x0000000413147825 */ /* 0x000fe200078e0214 */
[----:B------:R-:W5:Y:S04]  /*3a00*/  LDG.E R9, desc[UR10][R14.64] ;  /* 0x0000000a0e097981 */ /* 0x000f68000c1e1900 */
[----:B------:R-:W5:Y:S04]  /*3a10*/  LDG.E R22, desc[UR10][R20.64] ;  /* 0x0000000a14167981 */ /* 0x000f68000c1e1900 */
[----:B------:R-:W5:Y:S04]  /*3a20*/  LDG.E R19, desc[UR10][R10.64+0x4] ;  /* 0x0000040a0a137981 */ /* 0x000f68000c1e1900 */
[----:B------:R-:W5:Y:S04]  /*3a30*/  LDG.E R24, desc[UR10][R12.64+0x4] ;  /* 0x0000040a0c187981 */ /* 0x000f68000c1e1900 */
[----:B------:R-:W5:Y:S04]  /*3a40*/  LDG.E R23, desc[UR10][R14.64+0x4] ;  /* 0x0000040a0e177981 */ /* 0x000f68000c1e1900 */
[----:B------:R-:W5:Y:S01]  /*3a50*/  LDG.E R25, desc[UR10][R20.64+0x4] ;  /* 0x0000040a14197981 */ /* 0x000f62000c1e1900 */
[----:B------:R-:W-:-:S04]  /*3a60*/  ULOP3.LUT UR5, UR4, 0x7, URZ, 0xc0, !UPT ;  /* 0x0000000704057892 */ /* 0x000fc8000f8ec0ff */
[----:B------:R-:W-:Y:S02]  /*3a70*/  UISETP.NE.AND UP1, UPT, UR5, 0x7, UPT ;  /* 0x000000070500788c */ /* 0x000fe4000bf25270 */
[----:B------:R-:W-:Y:S02]  /*3a80*/  UIADD3 UR4, UPT, UPT, UR4, 0x1, URZ ;  /* 0x0000000104047890 */ /* 0x000fe4000fffe0ff */
[----:B--2---:R-:W-:Y:S02]  /*3a90*/  ULOP3.LUT UR6, UR6, 0x1010020, URZ, 0x3c, !UPT ;  /* 0x0101002006067892 */ /* 0x004fe4000f8e3cff */
[----:B------:R-:W-:Y:S01]  /*3aa0*/  UISETP.NE.AND UP0, UPT, UR4, 0x40, UPT ;  /* 0x000000400400788c */ /* 0x000fe2000bf05270 */
[----:B---3--:R-:W-:Y:S01]  /*3ab0*/  LOP3.LUT R51, R4, R51, RZ, 0x3c, !PT ;  /* 0x0000003304337212 */ /* 0x008fe200078e3cff */
[----:B----4-:R-:W-:Y:S01]  /*3ac0*/  IMAD.IADD R4, R16, 0x1, R5 ;  /* 0x0000000110047824 */ /* 0x010fe200078e0205 */
[----:B-----5:R-:W-:Y:S01]  /*3ad0*/  LOP3.LUT R5, R6, R9, RZ, 0x3c, !PT ;  /* 0x0000000906057212 */ /* 0x020fe200078e3cff */
[----:B------:R-:W-:Y:S01]  /*3ae0*/  IMAD.IADD R6, R22, 0x1, R7 ;  /* 0x0000000116067824 */ /* 0x000fe200078e0207 */
[----:B------:R-:W-:Y:S01]  /*3af0*/  LOP3.LUT R7, R48, R19, RZ, 0x3c, !PT ;  /* 0x0000001330077212 */ /* 0x000fe200078e3cff */
[----:B------:R-:W-:Y:S01]  /*3b00*/  IMAD.IADD R48, R24, 0x1, R49 ;  /* 0x0000000118307824 */ /* 0x000fe200078e0231 */
[----:B------:R-:W-:Y:S01]  /*3b10*/  LOP3.LUT R49, R50, R23, RZ, 0x3c, !PT ;  /* 0x0000001732317212 */ /* 0x000fe200078e3cff */
[----:B------:R-:W-:Y:S01]  /*3b20*/  IMAD.IADD R50, R25, 0x1, R26 ;  /* 0x0000000119327824 */ /* 0x000fe200078e021a */
[----:B------:R-:W-:Y:S06]  /*3b30*/  BRA.U UP1, `(.L_x_39) ;  /* 0x0000001101947547 */ /* 0x000fec000b800000 */
[----:B------:R-:W0:Y:S01]  /*3b40*/  LDCU.64 UR16, c[0x3][0x38] ;  /* 0x00c00700ff1077ac */ /* 0x000e220008000a00 */
[----:B------:R-:W-:Y:S01]  /*3b50*/  STL.128 [R1+0x20], RZ ;  /* 0x000020ff01007387 */ /* 0x000fe20000100c00 */
[----:B------:R-:W-:Y:S01]  /*3b60*/  IMAD.MOV.U32 R53, RZ, RZ, R3 ;  /* 0x000000ffff357224 */ /* 0x000fe200078e0003 */
[----:B------:R-:W1:Y:S02]  /*3b70*/  LDCU.64 UR14, c[0x3][0x18] ;  /* 0x00c00300ff0e77ac */ /* 0x000e640008000a00 */
[----:B------:R-:W-:Y:S01]  /*3b80*/  STL.128 [R1+0x30], RZ ;  /* 0x000030ff01007387 */ /* 0x000fe20000100c00 */
[----:B------:R-:W-:Y:S01]  /*3b90*/  IMAD.MOV.U32 R57, RZ, RZ, R8 ;  /* 0x000000ffff397224 */ /* 0x000fe200078e0008 */
[----:B------:R-:W2:Y:S02]  /*3ba0*/  LDCU.64 UR18, c[0x3][0x10] ;  /* 0x00c00200ff1277ac */ /* 0x000ea40008000a00 */
[----:B------:R-:W-:Y:S01]  /*3bb0*/  STL.128 [R1+0x40], RZ ;  /* 0x000040ff01007387 */ /* 0x000fe20000100c00 */
[----:B------:R-:W-:Y:S01]  /*3bc0*/  IMAD.MOV.U32 R21, RZ, RZ, R17 ;  /* 0x000000ffff157224 */ /* 0x000fe200078e0011 */
[----:B------:R-:W3:Y:S02]  /*3bd0*/  LDCU.64 UR8, c[0x3][0x38] ;  /* 0x00c00700ff0877ac */ /* 0x000ee40008000a00 */
[----:B------:R-:W-:Y:S01]  /*3be0*/  STL.128 [R1+0x50], RZ ;  /* 0x000050ff01007387 */ /* 0x000fe20000100c00 */
[----:B------:R-:W-:Y:S01]  /*3bf0*/  IMAD.MOV.U32 R23, RZ, RZ, R18 ;  /* 0x000000ffff177224 */ /* 0x000fe200078e0012 */
[----:B------:R-:W4:Y:S02]  /*3c00*/  LDCU.64 UR20, c[0x3][0x8] ;  /* 0x00c00100ff1477ac */ /* 0x000f240008000a00 */
[----:B------:R-:W-:Y:S01]  /*3c10*/  STL.128 [R1+0x60], RZ ;  /* 0x000060ff01007387 */ /* 0x000fe20000100c00 */
[----:B0-----:R-:W-:-:S02]  /*3c20*/  IMAD.U32 R11, RZ, RZ, UR16 ;  /* 0x00000010ff0b7e24 */ /* 0x001fc4000f8e00ff */
[----:B------:R-:W-:Y:S01]  /*3c30*/  IMAD.U32 R12, RZ, RZ, UR17 ;  /* 0x00000011ff0c7e24 */ /* 0x000fe2000f8e00ff */
[----:B------:R-:W-:Y:S01]  /*3c40*/  STL.128 [R1+0x70], RZ ;  /* 0x000070ff01007387 */ /* 0x000fe20000100c00 */
[----:B-1----:R-:W-:Y:S01]  /*3c50*/  IMAD.U32 R10, RZ, RZ, UR14 ;  /* 0x0000000eff0a7e24 */ /* 0x002fe2000f8e00ff */
[----:B------:R-:W0:Y:S01]  /*3c60*/  LDCU.64 UR22, c[0x3][0x28] ;  /* 0x00c00500ff1677ac */ /* 0x000e220008000a00 */
[----:B------:R-:W-:Y:S01]  /*3c70*/  IMAD.U32 R9, RZ, RZ, UR15 ;  /* 0x0000000fff097e24 */ /* 0x000fe2000f8e00ff */
[----:B------:R4:W-:Y:S01]  /*3c80*/  STL.128 [R1], R4 ;  /* 0x0000000401007387 */ /* 0x0009e20000100c00 */
[----:B------:R-:W-:Y:S01]  /*3c90*/  IMAD.U32 R13, RZ, RZ, UR14 ;  /* 0x0000000eff0d7e24 */ /* 0x000fe2000f8e00ff */
[----:B------:R-:W1:Y:S01]  /*3ca0*/  LDCU.64 UR24, c[0x3][URZ] ;  /* 0x00c00000ff1877ac */ /* 0x000e620008000a00 */
[----:B------:R-:W-:Y:S01]  /*3cb0*/  IMAD.U32 R14, RZ, RZ, UR15 ;  /* 0x0000000fff0e7e24 */ /* 0x000fe2000f8e00ff */
[----:B------:R5:W-:Y:S01]  /*3cc0*/  STL.128 [R1+0x10], R48 ;  /* 0x0000103001007387 */ /* 0x000be20000100c00 */
[----:B--2---:R-:W-:Y:S01]  /*3cd0*/  IMAD.U32 R16, RZ, RZ, UR18 ;  /* 0x00000012ff107e24 */ /* 0x004fe2000f8e00ff */
[----:B------:R-:W2:Y:S01]  /*3ce0*/  LDCU.64 UR16, c[0x3][0x30] ;  /* 0x00c00600ff1077ac */ /* 0x000ea20008000a00 */
[----:B------:R-:W-:-:S02]  /*3cf0*/  IMAD.U32 R15, RZ, RZ, UR19 ;  /* 0x00000013ff0f7e24 */ /* 0x000fc4000f8e00ff */
[----:B------:R-:W-:Y:S01]  /*3d00*/  IMAD.U32 R39, RZ, RZ, UR18 ;  /* 0x00000012ff277e24 */ /* 0x000fe2000f8e00ff */
[----:B------:R-:W2:Y:S01]  /*3d10*/  LDCU.64 UR14, c[0x3][0x28] ;  /* 0x00c00500ff0e77ac */ /* 0x000ea20008000a00 */
[----:B------:R-:W-:Y:S02]  /*3d20*/  IMAD.U32 R58, RZ, RZ, UR19 ;  /* 0x00000013ff3a7e24 */ /* 0x000fe4000f8e00ff */
[----:B------:R-:W-:Y:S01]  /*3d30*/  IMAD.U32 R19, RZ, RZ, UR6 ;  /* 0x00000006ff137e24 */ /* 0x000fe2000f8e00ff */
[----:B------:R-:W2:Y:S01]  /*3d40*/  LDCU.64 UR18, c[0x3][0x20] ;  /* 0x00c00400ff1277ac */ /* 0x000ea20008000a00 */
[----:B---3--:R-:W-:Y:S02]  /*3d50*/  IMAD.U32 R30, RZ, RZ, UR8 ;  /* 0x00000008ff1e7e24 */ /* 0x008fe4000f8e00ff */
[----:B0-----:R-:W-:Y:S01]  /*3d60*/  IMAD.U32 R52, RZ, RZ, UR23 ;  /* 0x00000017ff347e24 */ /* 0x001fe2000f8e00ff */
[----:B------:R-:W-:Y:S01]  /*3d70*/  UMOV UR5, URZ ;  /* 0x000000ff00057c82 */ /* 0x000fe20008000000 */
[----:B----4-:R-:W-:-:S02]  /*3d80*/  IMAD.U32 R6, RZ, RZ, UR20 ;  /* 0x00000014ff067e24 */ /* 0x010fc4000f8e00ff */
[----:B-----5:R-:W-:Y:S02]  /*3d90*/  IMAD.U32 R49, RZ, RZ, UR22 ;  /* 0x00000016ff317e24 */ /* 0x020fe4000f8e00ff */
[----:B------:R-:W-:Y:S02]  /*3da0*/  IMAD.U32 R51, RZ, RZ, UR20 ;  /* 0x00000014ff337e24 */ /* 0x000fe4000f8e00ff */
[----:B------:R-:W-:Y:S02]  /*3db0*/  IMAD.U32 R50, RZ, RZ, UR21 ;  /* 0x00000015ff327e24 */ /* 0x000fe4000f8e00ff */
[----:B------:R-:W-:Y:S02]  /*3dc0*/  IMAD.U32 R7, RZ, RZ, UR21 ;  /* 0x00000015ff077e24 */ /* 0x000fe4000f8e00ff */
[----:B-1----:R-:W-:Y:S02]  /*3dd0*/  IMAD.U32 R37, RZ, RZ, UR24 ;  /* 0x00000018ff257e24 */ /* 0x002fe4000f8e00ff */
[----:B------:R-:W-:-:S02]  /*3de0*/  IMAD.U32 R20, RZ, RZ, UR25 ;  /* 0x00000019ff147e24 */ /* 0x000fc4000f8e00ff */
[----:B------:R-:W-:Y:S02]  /*3df0*/  IMAD.U32 R5, RZ, RZ, UR25 ;  /* 0x00000019ff057e24 */ /* 0x000fe4000f8e00ff */
[----:B------:R-:W-:Y:S02]  /*3e00*/  IMAD.U32 R31, RZ, RZ, UR9 ;  /* 0x00000009ff1f7e24 */ /* 0x000fe4000f8e00ff */
[----:B--2---:R-:W-:Y:S02]  /*3e10*/  IMAD.U32 R62, RZ, RZ, UR16 ;  /* 0x00000010ff3e7e24 */ /* 0x004fe4000f8e00ff */
[----:B------:R-:W-:Y:S02]  /*3e20*/  IMAD.U32 R63, RZ, RZ, UR17 ;  /* 0x00000011ff3f7e24 */ /* 0x000fe4000f8e00ff */
[----:B------:R-:W-:Y:S02]  /*3e30*/  IMAD.U32 R47, RZ, RZ, UR15 ;  /* 0x0000000fff2f7e24 */ /* 0x000fe4000f8e00ff */
[----:B------:R-:W-:-:S02]  /*3e40*/  IMAD.U32 R70, RZ, RZ, UR18 ;  /* 0x00000012ff467e24 */ /* 0x000fc4000f8e00ff */
[----:B------:R-:W-:Y:S02]  /*3e50*/  IMAD.U32 R71, RZ, RZ, UR19 ;  /* 0x00000013ff477e24 */ /* 0x000fe4000f8e00ff */
[----:B------:R-:W-:Y:S01]  /*3e60*/  IMAD.U32 R46, RZ, RZ, UR14 ;  /* 0x0000000eff2e7e24 */ /* 0x000fe2000f8e00ff */
[----:B------:R-:W-:-:S06]  /*3e70*/  UMOV UR14, 0x47 ;  /* 0x00000047000e7882 */ /* 0x000fcc0000000000 */
.L_x_40:
[----:B------:R-:W0:Y:S02]  /*3e80*/  LDCU.U8 UR8, c[0x3][UR14+-0x7] ;  /* 0x00ffff200e0877ac */ /* 0x000e240008000000 */
[----:B0-----:R-:W-:-:S09]  /*3e90*/  ULEA UR8, UR8, UR12, 0x3 ;  /* 0x0000000c08087291 */ /* 0x001fd2000f8e18ff */
[----:B------:R-:W2:Y:S01]  /*3ea0*/  LDL.64 R44, [UR8] ;  /* 0x00000008ff2c7983 */ /* 0x000ea20008100a00 */
[----:B------:R-:W0:Y:S01]  /*3eb0*/  LDCU.U8 UR9, c[0x3][UR14+-0x5] ;  /* 0x00ffff600e0977ac */ /* 0x000e220008000000 */
[----:B------:R-:W1:Y:S01]  /*3ec0*/  LDCU.U8 UR8, c[0x3][UR14+-0x6] ;  /* 0x00ffff400e0877ac */ /* 0x000e620008000000 */
[----:B------:R-:W3:Y:S01]  /*3ed0*/  LDCU.U8 UR13, c[0x3][UR14+-0x3] ;  /* 0x00ffffa00e0d77ac */ /* 0x000ee20008000000 */
[----:B0-----:R-:W-:Y:S02]  /*3ee0*/  ULEA UR9, UR9, UR12, 0x3 ;  /* 0x0000000c09097291 */ /* 0x001fe4000f8e18ff */
[----:B-1----:R-:W-:Y:S02]  /*3ef0*/  ULEA UR8, UR8, UR12, 0x3 ;  /* 0x0000000c08087291 */ /* 0x002fe4000f8e18ff */
[----:B---3--:R-:W-:-:S05]  /*3f00*/  ULEA UR13, UR13, UR12, 0x3 ;  /* 0x0000000c0d0d7291 */ /* 0x008fca000f8e18ff */
[----:B------:R-:W3:Y:S04]  /*3f10*/  LDL.64 R66, [UR9] ;  /* 0x00000009ff427983 */ /* 0x000ee80008100a00 */
[----:B------:R-:W4:Y:S01]  /*3f20*/  LDL.64 R68, [UR8] ;  /* 0x00000008ff447983 */ /* 0x000f220008100a00 */
[----:B------:R-:W0:Y:S03]  /*3f30*/  LDCU.U8 UR8, c[0x3][UR14+-0x4] ;  /* 0x00ffff800e0877ac */ /* 0x000e260008000000 */
[----:B------:R-:W5:Y:S01]  /*3f40*/  LDL.64 R64, [UR13] ;  /* 0x0000000dff407983 */ /* 0x000f620008100a00 */
[----:B------:R-:W1:Y:S01]  /*3f50*/  LDCU.U8 UR9, c[0x3][UR14+-0x1] ;  /* 0x00ffffe00e0977ac */ /* 0x000e620008000000 */
[----:B0-----:R-:W-:-:S02]  /*3f60*/  ULEA UR8, UR8, UR12, 0x3 ;  /* 0x0000000c08087291 */ /* 0x001fc4000f8e18ff */
[----:B-1----:R-:W-:-:S07]  /*3f70*/  ULEA UR9, UR9, UR12, 0x3 ;  /* 0x0000000c09097291 */ /* 0x002fce000f8e18ff */
[----:B------:R-:W5:Y:S02]  /*3f80*/  LDL.64 R54, [UR8] ;  /* 0x00000008ff367983 */ /* 0x000f640008100a00 */
[----:B------:R-:W0:Y:S02]  /*3f90*/  LDCU.U8 UR8, c[0x3][UR14+-0x2] ;  /* 0x00ffffc00e0877ac */ /* 0x000e240008000000 */
[----:B------:R-:W5:Y:S01]  /*3fa0*/  LDL.64 R60, [UR9] ;  /* 0x00000009ff3c7983 */ /* 0x000f620008100a00 */
[----:B------:R-:W1:Y:S01]  /*3fb0*/  LDCU.U8 UR9, c[0x3][UR14] ;  /* 0x00c000000e0977ac */ /* 0x000e620008000000 */
        /* <DEDUP_REMOVED lines=14> */
[----:B------:R-:W-:Y:S02]  /*40a0*/  IADD3 R19, P0, PT, R37, R22, RZ ;  /* 0x0000001625137210 */ /* 0x000fe40007f1e0ff */
[----:B------:R-:W2:Y:S03]  /*40b0*/  LDL.64 R36, [UR9] ;  /* 0x00000009ff247983 */ /* 0x000ea60008100a00 */
[----:B------:R-:W-:Y:S01]  /*40c0*/  IMAD.X R4, R20, 0x1, R23, P0 ;  /* 0x0000000114047824 */ /* 0x000fe200000e0617 */
[----:B------:R-:W-:-:S04]  /*40d0*/  LOP3.LUT R5, R70, R19, RZ, 0x3c, !PT ;  /* 0x0000001346057212 */ /* 0x000fc800078e3cff */
[----:B------:R-:W-:-:S04]  /*40e0*/  LOP3.LUT R70, R71, R4, RZ, 0x3c, !PT ;  /* 0x0000000447467212 */ /* 0x000fc800078e3cff */
[----:B------:R-:W-:Y:S02]  /*40f0*/  SHF.L.W.U32.HI R21, R5, 0x8, R70 ;  /* 0x0000000805157819 */ /* 0x000fe40000010e46 */
[----:B------:R-:W-:Y:S02]  /*4100*/  SHF.L.W.U32.HI R5, R70, 0x8, R5 ;  /* 0x0000000846057819 */ /* 0x000fe40000010e05 */
[----:B----4-:R-:W-:-:S04]  /*4110*/  IADD3 R45, P0, P1, R68, R38, R21 ;  /* 0x00000026442d7210 */ /* 0x010fc8000791e015 */
[----:B------:R-:W-:Y:S02]  /*4120*/  IADD3.X R20, PT, PT, R69, R44, R5, P0, P1 ;  /* 0x0000002c45147210 */ /* 0x000fe400007e2405 */
[----:B---3--:R-:W-:-:S04]  /*4130*/  IADD3 R38, P0, P1, R66, R46, R6 ;  /* 0x0000002e42267210 */ /* 0x008fc8000791e006 */
[----:B------:R-:W-:Y:S02]  /*4140*/  IADD3.X R59, PT, PT, R67, R47, R7, P0, P1 ;  /* 0x0000002f433b7210 */ /* 0x000fe400007e2407 */
[----:B------:R-:W3:Y:S01]  /*4150*/  LDL.64 R6, [UR8] ;  /* 0x00000008ff067983 */ /* 0x000ee20008100a00 */
[----:B-----5:R-:W-:Y:S01]  /*4160*/  IADD3 R56, P0, P1, R64, R62, R39 ;  /* 0x0000003e40387210 */ /* 0x020fe2000791e027 */
[----:B------:R-:W0:Y:S01]  /*4170*/  LDCU.U8 UR9, c[0x3][UR14+0x5] ;  /* 0x00c000a00e0977ac */ /* 0x000e220008000000 */
[----:B------:R-:W-:Y:S02]  /*4180*/  LOP3.LUT R44, R52, R59, RZ, 0x3c, !PT ;  /* 0x0000003b342c7212 */ /* 0x000fe400078e3cff */
[----:B------:R-:W-:Y:S02]  /*4190*/  IADD3.X R58, PT, PT, R65, R63, R58, P0, P1 ;  /* 0x0000003f413a7210 */ /* 0x000fe400007e243a */
[----:B------:R-:W-:Y:S02]  /*41a0*/  LOP3.LUT R48, R49, R38, RZ, 0x3c, !PT ;  /* 0x0000002631307212 */ /* 0x000fe400078e3cff */
[----:B------:R-:W-:-:S05]  /*41b0*/  IADD3 R51, P0, PT, R51, R44, RZ ;  /* 0x0000002c33337210 */ /* 0x000fca0007f1e0ff */
[----:B------:R-:W-:Y:S01]  /*41c0*/  IMAD.X R50, R50, 0x1, R48, P0 ;  /* 0x0000000132327824 */ /* 0x000fe200000e0630 */
[----:B------:R-:W-:Y:S01]  /*41d0*/  LOP3.LUT R49, R46, R51, RZ, 0x3c, !PT ;  /* 0x000000332e317212 */ /* 0x000fe200078e3cff */
[----:B------:R-:W1:Y:S03]  /*41e0*/  LDCU.U8 UR8, c[0x3][UR14+0x2] ;  /* 0x00c000400e0877ac */ /* 0x000e660008000000 */
[----:B------:R-:W-:Y:S02]  /*41f0*/  LOP3.LUT R52, R47, R50, RZ, 0x3c, !PT ;  /* 0x000000322f347212 */ /* 0x000fe400078e3cff */
[----:B------:R-:W-:Y:S01]  /*4200*/  LOP3.LUT R47, R57, R58, RZ, 0x3c, !PT ;  /* 0x0000003a392f7212 */ /* 0x000fe200078e3cff */
[----:B0-----:R-:W-:Y:S01]  /*4210*/  ULEA UR9, UR9, UR12, 0x3 ;  /* 0x0000000c09097291 */ /* 0x001fe2000f8e18ff */
[----:B------:R-:W-:Y:S02]  /*4220*/  SHF.L.W.U32.HI R46, R52, 0x8, R49 ;  /* 0x00000008342e7819 */ /* 0x000fe40000010e31 */
[----:B------:R-:W-:-:S02]  /*4230*/  SHF.L.W.U32.HI R49, R49, 0x8, R52 ;  /* 0x0000000831317819 */ /* 0x000fc40000010e34 */
[----:B------:R-:W-:Y:S02]  /*4240*/  LOP3.LUT R52, R53, R56, RZ, 0x3c, !PT ;  /* 0x0000003835347212 */ /* 0x000fe400078e3cff */
[----:B------:R-:W-:Y:S02]  /*4250*/  IADD3 R16, P2, PT, R16, R47, RZ ;  /* 0x0000002f10107210 */ /* 0x000fe40007f5e0ff */
[----:B------:R-:W-:Y:S02]  /*4260*/  IADD3 R53, P0, P1, R54, R38, R49 ;  /* 0x0000002636357210 */ /* 0x000fe4000791e031 */
[----:B------:R-:W4:Y:S01]  /*4270*/  LDL.64 R38, [UR9] ;  /* 0x00000009ff267983 */ /* 0x000f220008100a00 */
[----:B------:R-:W-:Y:S01]  /*4280*/  IMAD.X R54, R15, 0x1, R52, P2 ;  /* 0x000000010f367824 */ /* 0x000fe200010e0634 */
[----:B------:R-:W-:Y:S02]  /*4290*/  IADD3.X R55, PT, PT, R55, R59, R46, P0, P1 ;  /* 0x0000003b37377210 */ /* 0x000fe400007e242e */
[----:B------:R-:W-:-:S02]  /*42a0*/  IADD3 R60, P0, P1, R60, R30, R13 ;  /* 0x0000001e3c3c7210 */ /* 0x000fc4000791e00d */
[----:B------:R-:W-:Y:S02]  /*42b0*/  LOP3.LUT R57, R62, R16, RZ, 0x3c, !PT ;  /* 0x000000103e397212 */ /* 0x000fe400078e3cff */
[----:B------:R-:W-:Y:S01]  /*42c0*/  LOP3.LUT R62, R63, R54, RZ, 0x3c, !PT ;  /* 0x000000363f3e7212 */ /* 0x000fe200078e3cff */
[----:B-1----:R-:W-:Y:S01]  /*42d0*/  ULEA UR8, UR8, UR12, 0x3 ;  /* 0x0000000c08087291 */ /* 0x002fe2000f8e18ff */
[----:B------:R-:W-:Y:S02]  /*42e0*/  IADD3.X R63, PT, PT, R61, R31, R14, P0, P1 ;  /* 0x0000001f3d3f7210 */ /* 0x000fe400007e240e */
[----:B------:R-:W5:Y:S01]  /*42f0*/  LDL.64 R14, [UR13] ;  /* 0x0000000dff0e7983 */ /* 0x000f620008100a00 */
[----:B------:R-:W0:Y:S01]  /*4300*/  LDCU.U8 UR9, c[0x3][UR14+0x4] ;  /* 0x00c000800e0977ac */ /* 0x000e220008000000 */
[----:B------:R-:W-:Y:S02]  /*4310*/  LOP3.LUT R13, R12, R63, RZ, 0x3c, !PT ;  /* 0x0000003f0c0d7212 */ /* 0x000fe400078e3cff */
[----:B------:R-:W-:-:S02]  /*4320*/  LOP3.LUT R12, R11, R60, RZ, 0x3c, !PT ;  /* 0x0000003c0b0c7212 */ /* 0x000fc400078e3cff */
[----:B------:R-:W-:Y:S02]  /*4330*/  IADD3 R61, P0, PT, R10, R13, RZ ;  /* 0x0000000d0a3d7210 */ /* 0x000fe40007f1e0ff */
[----:B------:R-:W5:Y:S01]  /*4340*/  LDL.64 R10, [UR8] ;  /* 0x00000008ff0a7983 */ /* 0x000f620008100a00 */
[----:B------:R-:W1:Y:S01]  /*4350*/  LDCU.U8 UR8, c[0x3][UR14+0x6] ;  /* 0x00c000c00e0877ac */ /* 0x000e620008000000 */
[----:B------:R-:W-:Y:S01]  /*4360*/  SHF.L.W.U32.HI R59, R62, 0x8, R57 ;  /* 0x000000083e3b7819 */ /* 0x000fe20000010e39 */
[----:B------:R-:W-:Y:S01]  /*4370*/  IMAD.X R9, R9, 0x1, R12, P0 ;  /* 0x0000000109097824 */ /* 0x000fe200000e060c */
[----:B------:R-:W-:Y:S01]  /*4380*/  SHF.L.W.U32.HI R57, R57, 0x8, R62 ;  /* 0x0000000839397819 */ /* 0x000fe20000010e3e */
[----:B------:R-:W1:Y:S01]  /*4390*/  LDCU.U8 UR13, c[0x3][UR14+0x8] ;  /* 0x00c001000e0d77ac */ /* 0x000e620008000000 */
[----:B------:R-:W-:Y:S02]  /*43a0*/  LOP3.LUT R65, R30, R61, RZ, 0x3c, !PT ;  /* 0x0000003d1e417212 */ /* 0x000fe400078e3cff */
[----:B------:R-:W-:Y:S01]  /*43b0*/  IADD3 R56, P0, P1, R24, R56, R57 ;  /* 0x0000003818387210 */ /* 0x000fe2000791e039 */
[----:B0-----:R-:W-:Y:S01]  /*43c0*/  ULEA UR9, UR9, UR12, 0x3 ;  /* 0x0000000c09097291 */ /* 0x001fe2000f8e18ff */
[----:B------:R-:W-:-:S02]  /*43d0*/  LOP3.LUT R30, R31, R9, RZ, 0x3c, !PT ;  /* 0x000000091f1e7212 */ /* 0x000fc400078e3cff */
[----:B------:R-:W-:Y:S02]  /*43e0*/  IADD3.X R67, PT, PT, R25, R58, R59, P0, P1 ;  /* 0x0000003a19437210 */ /* 0x000fe400007e243b */
[----:B------:R-:W-:Y:S02]  /*43f0*/  SHF.L.W.U32.HI R58, R30, 0x8, R65 ;  /* 0x000000081e3a7819 */ /* 0x000fe40000010e41 */
[----:B------:R-:W-:Y:S02]  /*4400*/  SHF.L.W.U32.HI R65, R65, 0x8, R30 ;  /* 0x0000000841417819 */ /* 0x000fe40000010e1e */
[----:B------:R-:W5:Y:S01]  /*4410*/  LDL.64 R30, [UR9] ;  /* 0x00000009ff1e7983 */ /* 0x000f620008100a00 */
[----:B-1----:R-:W-:Y:S01]  /*4420*/  ULEA UR8, UR8, UR12, 0x3 ;  /* 0x0000000c08087291 */ /* 0x002fe2000f8e18ff */
[----:B------:R-:W-:Y:S01]  /*4430*/  IADD3 R60, P0, P1, R26, R60, R65 ;  /* 0x0000003c1a3c7210 */ /* 0x000fe2000791e041 */
[----:B------:R-:W-:-:S03]  /*4440*/  ULEA UR13, UR13, UR12, 0x3 ;  /* 0x0000000c0d0d7291 */ /* 0x000fc6000f8e18ff */
[----:B------:R-:W-:-:S04]  /*4450*/  IADD3.X R63, PT, PT, R27, R63, R58, P0, P1 ;  /* 0x0000003f1b3f7210 */ /* 0x000fc800007e243a */
[----:B------:R-:W5:Y:S04]  /*4460*/  LDL.64 R26, [UR8] ;  /* 0x00000008ff1a7983 */ /* 0x000f680008100a00 */
[----:B------:R-:W5:Y:S01]  /*4470*/  LDL.64 R24, [UR13] ;  /* 0x0000000dff187983 */ /* 0x000f620008100a00 */
[----:B------:R-:W-:Y:S02]  /*4480*/  LOP3.LUT R62, R47, R56, RZ, 0x3c, !PT ;  /* 0x000000382f3e7212 */ /* 0x000fe400078e3cff */
[----:B------:R-:W-:-:S04]  /*4490*/  LOP3.LUT R69, R52, R67, RZ, 0x3c, !PT ;  /* 0x0000004334457212 */ /* 0x000fc800078e3cff */
[----:B------:R-:W-:Y:S02]  /*44a0*/  SHF.L.W.U32.HI R47, R62, 0x10, R69 ;  /* 0x000000103e2f7819 */ /* 0x000fe40000010e45 */
[----:B------:R-:W-:Y:S02]  /*44b0*/  SHF.L.W.U32.HI R52, R69, 0x10, R62 ;  /* 0x0000001045347819 */ /* 0x000fe40000010e3e */
[----:B------:R-:W-:-:S05]  /*44c0*/  IADD3 R16, P0, PT, R47, R16, RZ ;  /* 0x000000102f107210 */ /* 0x000fca0007f1e0ff */
[----:B------:R-:W-:Y:S01]  /*44d0*/  IMAD.X R54, R52, 0x1, R54, P0 ;  /* 0x0000000134367824 */ /* 0x000fe200000e0636 */
[----:B------:R-:W-:-:S04]  /*44e0*/  LOP3.LUT R57, R57, R16, RZ, 0x3c, !PT ;  /* 0x0000001039397212 */ /* 0x000fc800078e3cff */
[----:B------:R-:W-:Y:S02]  /*44f0*/  LOP3.LUT R62, R59, R54, RZ, 0x3c, !PT ;  /* 0x000000363b3e7212 */ /* 0x000fe400078e3cff */
[----:B------:R-:W-:Y:S02]  /*4500*/  LOP3.LUT R44, R44, R53, RZ, 0x3c, !PT ;  /* 0x000000352c2c7212 */ /* 0x000fe400078e3cff */
[----:B------:R-:W-:Y:S02]  /*4510*/  SHF.L.W.U32.HI R59, R62, 0x1, R57 ;  /* 0x000000013e3b7819 */ /* 0x000fe40000010e39 */
[----:B------:R-:W-:Y:S02]  /*4520*/  LOP3.LUT R69, R48, R55, RZ, 0x3c, !PT ;  /* 0x0000003730457212 */ /* 0x000fe400078e3cff */
[----:B------:R-:W-:Y:S02]  /*4530*/  SHF.L.W.U32.HI R57, R57, 0x1, R62 ;  /* 0x0000000139397819 */ /* 0x000fe40000010e3e */
[----:B------:R-:W-:-:S02]  /*4540*/  LOP3.LUT R22, R22, R45, RZ, 0x3c, !PT ;  /* 0x0000002d16167212 */ /* 0x000fc400078e3cff */
        /* <DEDUP_REMOVED lines=8> */
[----:B------:R-:W-:-:S05]  /*45d0*/  IADD3 R44, P0, PT, R36, R51, RZ ;  /* 0x00000033242c7210 */ /* 0x000fca0007f1e0ff */
[----:B------:R-:W-:Y:S01]  /*45e0*/  IMAD.X R51, R37, 0x1, R50, P0 ;  /* 0x0000000125337824 */ /* 0x000fe200000e0632 */
[----:B------:R-:W-:-:S04]  /*45f0*/  LOP3.LUT R49, R49, R44, RZ, 0x3c, !PT ;  /* 0x0000002c31317212 */ /* 0x000fc800078e3cff */
[----:B------:R-:W-:-:S04]  /*4600*/  LOP3.LUT R48, R46, R51, RZ, 0x3c, !PT ;  /* 0x000000332e307212 */ /* 0x000fc800078e3cff */
[----:B------:R-:W-:Y:S02]  /*4610*/  SHF.L.W.U32.HI R46, R48, 0x1, R49 ;  /* 0x00000001302e7819 */ /* 0x000fe40000010e31 */
[----:B------:R-:W-:Y:S02]  /*4620*/  SHF.L.W.U32.HI R49, R49, 0x1, R48 ;  /* 0x0000000131317819 */ /* 0x000fe40000010e30 */
[----:B---3--:R-:W-:Y:S02]  /*4630*/  IADD3 R6, P0, P1, R6, R46, R45 ;  /* 0x0000002e06067210 */ /* 0x008fe4000791e02d */
[----:B------:R-:W-:Y:S02]  /*4640*/  LOP3.LUT R45, R23, R20, RZ, 0x3c, !PT ;  /* 0x00000014172d7212 */ /* 0x000fe400078e3cff */
[----:B------:R-:W-:Y:S02]  /*4650*/  IADD3.X R7, PT, PT, R7, R49, R20, P0, P1 ;  /* 0x0000003107077210 */ /* 0x000fe400007e2414 */
[----:B------:R-:W-:-:S02]  /*4660*/  LOP3.LUT R23, R13, R60, RZ, 0x3c, !PT ;  /* 0x0000003c0d177212 */ /* 0x000fc400078e3cff */
[----:B------:R-:W-:Y:S02]  /*4670*/  SHF.L.W.U32.HI R20, R22, 0x10, R45 ;  /* 0x0000001016147819 */ /* 0x000fe40000010e2d */
[----:B------:R-:W-:Y:S02]  /*4680*/  SHF.L.W.U32.HI R13, R45, 0x10, R22 ;  /* 0x000000102d0d7819 */ /* 0x000fe40000010e16 */
[----:B------:R-:W-:Y:S02]  /*4690*/  SHF.L.W.U32.HI R22, R23, 0x10, R12 ;  /* 0x0000001017167819 */ /* 0x000fe40000010e0c */
[----:B------:R-:W-:Y:S02]  /*46a0*/  IADD3 R48, P0, PT, R20, R19, RZ ;  /* 0x0000001314307210 */ /* 0x000fe40007f1e0ff */
[----:B------:R-:W-:Y:S02]  /*46b0*/  SHF.L.W.U32.HI R12, R12, 0x10, R23 ;  /* 0x000000100c0c7819 */ /* 0x000fe40000010e17 */
[----:B------:R-:W-:Y:S01]  /*46c0*/  IADD3 R50, P1, PT, R22, R61, RZ ;  /* 0x0000003d16327210 */ /* 0x000fe20007f3e0ff */
[----:B------:R-:W-:-:S04]  /*46d0*/  IMAD.X R4, R13, 0x1, R4, P0 ;  /* 0x000000010d047824 */ /* 0x000fc800000e0604 */
[C---:B------:R-:W-:Y:S01]  /*46e0*/  IMAD.X R23, R12.reuse, 0x1, R9, P1 ;  /* 0x000000010c177824 */ /* 0x040fe200008e0609 */
[----:B------:R-:W-:Y:S02]  /*46f0*/  LOP3.LUT R64, R5, R4, RZ, 0x3c, !PT ;  /* 0x0000000405407212 */ /* 0x000fe400078e3cff */
[----:B------:R-:W-:Y:S02]  /*4700*/  LOP3.LUT R5, R12, R7, RZ, 0x3c, !PT ;  /* 0x000000070c057212 */ /* 0x000fe400078e3cff */
[----:B------:R-:W-:Y:S02]  /*4710*/  LOP3.LUT R61, R21, R48, RZ, 0x3c, !PT ;  /* 0x00000030153d7212 */ /* 0x000fe400078e3cff */
[----:B------:R-:W-:Y:S02]  /*4720*/  LOP3.LUT R21, R65, R50, RZ, 0x3c, !PT ;  /* 0x0000003241157212 */ /* 0x000fe400078e3cff */
[----:B------:R-:W-:Y:S02]  /*4730*/  LOP3.LUT R62, R58, R23, RZ, 0x3c, !PT ;  /* 0x000000173a3e7212 */ /* 0x000fe400078e3cff */
[----:B------:R-:W-:-:S02]  /*4740*/  IADD3 R16, P0, PT, R5, R16, RZ ;  /* 0x0000001005107210 */ /* 0x000fc40007f1e0ff */
[----:B------:R-:W-:Y:S02]  /*4750*/  LOP3.LUT R5, R22, R6, RZ, 0x3c, !PT ;  /* 0x0000000616057212 */ /* 0x000fe400078e3cff */
[----:B------:R-:W-:Y:S02]  /*4760*/  SHF.L.W.U32.HI R58, R21, 0x1, R62 ;  /* 0x00000001153a7819 */ /* 0x000fe40000010e3e */
[----:B------:R-:W-:Y:S01]  /*4770*/  SHF.L.W.U32.HI R21, R62, 0x1, R21 ;  /* 0x000000013e157819 */ /* 0x000fe20000010e15 */
[----:B------:R-:W-:Y:S01]  /*4780*/  IMAD.X R54, R5, 0x1, R54, P0 ;  /* 0x0000000105367824 */ /* 0x000fe200000e0636 */
[----:B------:R-:W-:Y:S02]  /*4790*/  SHF.L.W.U32.HI R45, R61, 0x1, R64 ;  /* 0x000000013d2d7819 */ /* 0x000fe40000010e40 */
[----:B----4-:R-:W-:Y:S02]  /*47a0*/  IADD3 R9, P0, P1, R38, R21, R56 ;  /* 0x0000001526097210 */ /* 0x010fe4000791e038 */
[----:B------:R-:W-:-:S02]  /*47b0*/  SHF.L.W.U32.HI R61, R64, 0x1, R61 ;  /* 0x00000001403d7819 */ /* 0x000fc40000010e3d */
[----:B------:R-:W-:Y:S02]  /*47c0*/  IADD3.X R38, PT, PT, R39, R58, R67, P0, P1 ;  /* 0x0000003a27267210 */ /* 0x000fe400007e2443 */
[----:B-----5:R-:W-:Y:S02]  /*47d0*/  IADD3 R60, P0, P1, R14, R61, R60 ;  /* 0x0000003d0e3c7210 */ /* 0x020fe4000791e03c */
[----:B------:R-:W-:Y:S02]  /*47e0*/  LOP3.LUT R46, R46, R16, RZ, 0x3c, !PT ;  /* 0x000000102e2e7212 */ /* 0x000fe400078e3cff */
[----:B------:R-:W-:Y:S02]  /*47f0*/  LOP3.LUT R49, R49, R54, RZ, 0x3c, !PT ;  /* 0x0000003631317212 */ /* 0x000fe400078e3cff */
[----:B------:R-:W-:Y:S02]  /*4800*/  LOP3.LUT R5, R13, R55, RZ, 0x3c, !PT ;  /* 0x000000370d057212 */ /* 0x000fe400078e3cff */
[----:B------:R-:W-:-:S02]  /*4810*/  IADD3.X R63, PT, PT, R15, R45, R63, P0, P1 ;  /* 0x0000002d0f3f7210 */ /* 0x000fc400007e243f */
[----:B------:R-:W-:Y:S02]  /*4820*/  SHF.L.W.U32.HI R39, R46, 0x8, R49 ;  /* 0x000000082e277819 */ /* 0x000fe40000010e31 */
[----:B------:R-:W-:Y:S02]  /*4830*/  IADD3 R50, P2, PT, R5, R50, RZ ;  /* 0x0000003205327210 */ /* 0x000fe40007f5e0ff */
[----:B------:R-:W-:Y:S02]  /*4840*/  LOP3.LUT R5, R52, R63, RZ, 0x3c, !PT ;  /* 0x0000003f34057212 */ /* 0x000fe400078e3cff */
[----:B------:R-:W-:Y:S02]  /*4850*/  SHF.L.W.U32.HI R14, R49, 0x8, R46 ;  /* 0x00000008310e7819 */ /* 0x000fe40000010e2e */
[----:B------:R-:W-:Y:S02]  /*4860*/  IADD3 R19, P0, P1, R10, R6, R39 ;  /* 0x000000060a137210 */ /* 0x000fe4000791e027 */
[----:B------:R-:W-:-:S02]  /*4870*/  LOP3.LUT R46, R20, R53, RZ, 0x3c, !PT ;  /* 0x00000035142e7212 */ /* 0x000fc400078e3cff */
[----:B------:R-:W-:Y:S02]  /*4880*/  IADD3 R44, P3, PT, R5, R44, RZ ;  /* 0x0000002c052c7210 */ /* 0x000fe40007f7e0ff */
[----:B------:R-:W-:Y:S01]  /*4890*/  IADD3.X R5, PT, PT, R11, R7, R14, P0, P1 ;  /* 0x000000070b057210 */ /* 0x000fe200007e240e */
[----:B------:R-:W-:Y:S01]  /*48a0*/  IMAD.X R46, R46, 0x1, R23, P2 ;  /* 0x000000012e2e7824 */ /* 0x000fe200010e0617 */
[----:B------:R-:W-:Y:S02]  /*48b0*/  LOP3.LUT R11, R19, R12, R7, 0x96, !PT ;  /* 0x0000000c130b7212 */ /* 0x000fe400078e9607 */
[----:B------:R-:W-:Y:S02]  /*48c0*/  LOP3.LUT R56, R5, R22, R6, 0x96, !PT ;  /* 0x0000001605387212 */ /* 0x000fe400078e9606 */
[----:B------:R-:W-:Y:S02]  /*48d0*/  LOP3.LUT R15, R37, R38, RZ, 0x3c, !PT ;  /* 0x00000026250f7212 */ /* 0x000fe400078e3cff */
[----:B------:R-:W-:-:S02]  /*48e0*/  SHF.L.W.U32.HI R12, R56, 0x10, R11 ;  /* 0x00000010380c7819 */ /* 0x000fc40000010e0b */
[----:B------:R-:W-:Y:S02]  /*48f0*/  LOP3.LUT R7, R59, R50, RZ, 0x3c, !PT ;  /* 0x000000323b077212 */ /* 0x000fe400078e3cff */
[----:B------:R-:W-:Y:S02]  /*4900*/  LOP3.LUT R10, R57, R46, RZ, 0x3c, !PT ;  /* 0x0000002e390a7212 */ /* 0x000fe400078e3cff */
[----:B------:R-:W-:Y:S02]  /*4910*/  SHF.L.W.U32.HI R11, R11, 0x10, R56 ;  /* 0x000000100b0b7819 */ /* 0x000fe40000010e38 */
[----:B------:R-:W-:Y:S02]  /*4920*/  IADD3 R48, P2, PT, R15, R48, RZ ;  /* 0x000000300f307210 */ /* 0x000fe40007f5e0ff */
[----:B------:R-:W-:Y:S02]  /*4930*/  LOP3.LUT R59, R36, R9, RZ, 0x3c, !PT ;  /* 0x00000009243b7212 */ /* 0x000fe400078e3cff */
[----:B------:R-:W-:-:S02]  /*4940*/  LOP3.LUT R6, R47, R60, RZ, 0x3c, !PT ;  /* 0x0000003c2f067212 */ /* 0x000fc400078e3cff */
[----:B------:R-:W-:Y:S02]  /*4950*/  SHF.L.W.U32.HI R57, R7, 0x8, R10 ;  /* 0x0000000807397819 */ /* 0x000fe40000010e0a */
[----:B------:R-:W-:Y:S01]  /*4960*/  IADD3 R16, P0, PT, R11, R16, RZ ;  /* 0x000000100b107210 */ /* 0x000fe20007f1e0ff */
[----:B------:R-:W-:Y:S01]  /*4970*/  IMAD.X R59, R59, 0x1, R4, P2 ;  /* 0x000000013b3b7824 */ /* 0x000fe200010e0604 */
[----:B------:R-:W-:Y:S01]  /*4980*/  SHF.L.W.U32.HI R22, R10, 0x8, R7 ;  /* 0x000000080a167819 */ /* 0x000fe20000010e07 */
[----:B------:R-:W-:Y:S01]  /*4990*/  IMAD.X R4, R6, 0x1, R51, P3 ;  /* 0x0000000106047824 */ /* 0x000fe200018e0633 */
[----:B------:R-:W-:Y:S01]  /*49a0*/  IADD3 R6, P1, P2, R30, R53, R57 ;  /* 0x000000351e067210 */ /* 0x000fe20007a3e039 */
[----:B------:R-:W-:Y:S01]  /*49b0*/  IMAD.X R15, R12, 0x1, R54, P0 ;  /* 0x000000010c0f7824 */ /* 0x000fe200000e0636 */
[----:B------:R-:W-:Y:S02]  /*49c0*/  LOP3.LUT R21, R21, R48, RZ, 0x3c, !PT ;  /* 0x0000003015157212 */ /* 0x000fe400078e3cff */
[----:B------:R-:W-:-:S02]  /*49d0*/  LOP3.LUT R58, R58, R59, RZ, 0x3c, !PT ;  /* 0x0000003b3a3a7212 */ /* 0x000fc400078e3cff */
[----:B------:R-:W-:Y:S02]  /*49e0*/  IADD3.X R7, PT, PT, R31, R55, R22, P1, P2 ;  /* 0x000000371f077210 */ /* 0x000fe40000fe4416 */
[----:B------:R-:W-:Y:S02]  /*49f0*/  LOP3.LUT R61, R61, R44, RZ, 0x3c, !PT ;  /* 0x0000002c3d3d7212 */ /* 0x000fe400078e3cff */
[----:B------:R-:W-:Y:S02]  /*4a00*/  LOP3.LUT R10, R45, R4, RZ, 0x3c, !PT ;  /* 0x000000042d0a7212 */ /* 0x000fe400078e3cff */
[----:B------:R-:W-:Y:S02]  /*4a10*/  LOP3.LUT R39, R39, R16, RZ, 0x3c, !PT ;  /* 0x0000001027277212 */ /* 0x000fe400078e3cff */
[----:B------:R-:W-:Y:S02]  /*4a20*/  LOP3.LUT R14, R14, R15, RZ, 0x3c, !PT ;  /* 0x0000000f0e0e7212 */ /* 0x000fe400078e3cff */
[----:B------:R-:W-:-:S02]  /*4a30*/  SHF.L.W.U32.HI R30, R21, 0x8, R58 ;  /* 0x00000008151e7819 */ /* 0x000fc40000010e3a */
[----:B------:R-:W-:Y:S02]  /*4a40*/  LOP3.LUT R13, R6, R13, R55, 0x96, !PT ;  /* 0x0000000d060d7212 */ /* 0x000fe400078e9637 */
[----:B------:R-:W-:Y:S02]  /*4a50*/  LOP3.LUT R20, R7, R20, R53, 0x96, !PT ;  /* 0x0000001407147212 */ /* 0x000fe400078e9635 */
[----:B------:R-:W-:Y:S02]  /*4a60*/  SHF.L.W.U32.HI R31, R10, 0x8, R61 ;  /* 0x000000080a1f7819 */ /* 0x000fe40000010e3d */
[----:B------:R-:W-:Y:S02]  /*4a70*/  SHF.L.W.U32.HI R54, R39, 0x1, R14 ;  /* 0x0000000127367819 */ /* 0x000fe40000010e0e */
[----:B------:R-:W-:Y:S02]  /*4a80*/  SHF.L.W.U32.HI R55, R14, 0x1, R39 ;  /* 0x000000010e377819 */ /* 0x000fe40000010e27 */
[----:B------:R-:W-:-:S02]  /*4a90*/  SHF.L.W.U32.HI R45, R58, 0x8, R21 ;  /* 0x000000083a2d7819 */ /* 0x000fc40000010e15 */
[----:B------:R-:W-:Y:S02]  /*4aa0*/  SHF.L.W.U32.HI R61, R61, 0x8, R10 ;  /* 0x000000083d3d7819 */ /* 0x000fe40000010e0a */
[----:B------:R-:W-:Y:S02]  /*4ab0*/  IADD3 R39, P0, P1, R26, R9, R30 ;  /* 0x000000091a277210 */ /* 0x000fe4000791e01e */
[----:B------:R-:W-:Y:S02]  /*4ac0*/  SHF.L.W.U32.HI R21, R13, 0x10, R20 ;  /* 0x000000100d157819 */ /* 0x000fe40000010e14 */
[----:B------:R-:W-:Y:S02]  /*4ad0*/  SHF.L.W.U32.HI R23, R20, 0x10, R13 ;  /* 0x0000001014177819 */ /* 0x000fe40000010e0d */
[----:B------:R-:W-:Y:S02]  /*4ae0*/  IADD3 R13, P2, P3, R24, R60, R61 ;  /* 0x0000003c180d7210 */ /* 0x000fe40007b5e03d */
[----:B------:R-:W-:-:S02]  /*4af0*/  IADD3.X R58, PT, PT, R27, R38, R45, P0, P1 ;  /* 0x000000261b3a7210 */ /* 0x000fc400007e242d */
[----:B------:R-:W-:Y:S02]  /*4b00*/  IADD3 R10, P0, PT, R21, R50, RZ ;  /* 0x00000032150a7210 */ /* 0x000fe40007f1e0ff */
[----:B------:R-:W-:Y:S02]  /*4b10*/  IADD3.X R14, PT, PT, R25, R63, R31, P2, P3 ;  /* 0x0000003f190e7210 */ /* 0x000fe400017e641f */
[----:B------:R-:W-:Y:S01]  /*4b20*/  LOP3.LUT R36, R58, R36, R9, 0x96, !PT ;  /* 0x000000243a247212 */ /* 0x000fe200078e9609 */
[----:B------:R-:W-:Y:S01]  /*4b30*/  IMAD.X R9, R23, 0x1, R46, P0 ;  /* 0x0000000117097824 */ /* 0x000fe200000e062e */
[----:B------:R-:W-:Y:S02]  /*4b40*/  LOP3.LUT R37, R39, R37, R38, 0x96, !PT ;  /* 0x0000002527257212 */ /* 0x000fe400078e9626 */
[----:B------:R-:W-:Y:S02]  /*4b50*/  LOP3.LUT R20, R13, R52, R63, 0x96, !PT ;  /* 0x000000340d147212 */ /* 0x000fe400078e963f */
[----:B------:R-:W-:-:S02]  /*4b60*/  LOP3.LUT R47, R14, R47, R60, 0x96, !PT ;  /* 0x0000002f0e2f7212 */ /* 0x000fc400078e963c */
[----:B------:R-:W-:Y:S02]  /*4b70*/  LOP3.LUT R57, R57, R10, RZ, 0x3c, !PT ;  /* 0x0000000a39397212 */ /* 0x000fe400078e3cff */
[----:B------:R-:W-:Y:S02]  /*4b80*/  LOP3.LUT R22, R22, R9, RZ, 0x3c, !PT ;  /* 0x0000000916167212 */ /* 0x000fe400078e3cff */
[----:B------:R-:W-:Y:S02]  /*4b90*/  SHF.L.W.U32.HI R49, R37, 0x10, R36 ;  /* 0x0000001025317819 */ /* 0x000fe40000010e24 */
[----:B------:R-:W-:Y:S02]  /*4ba0*/  SHF.L.W.U32.HI R53, R20, 0x10, R47 ;  /* 0x0000001014357819 */ /* 0x000fe40000010e2f */
[----:B------:R-:W-:Y:S02]  /*4bb0*/  SHF.L.W.U32.HI R52, R36, 0x10, R37 ;  /* 0x0000001024347819 */ /* 0x000fe40000010e25 */
[----:B------:R-:W-:-:S02]  /*4bc0*/  SHF.L.W.U32.HI R63, R57, 0x1, R22 ;  /* 0x00000001393f7819 */ /* 0x000fc40000010e16 */
[----:B------:R-:W-:Y:S02]  /*4bd0*/  SHF.L.W.U32.HI R62, R22, 0x1, R57 ;  /* 0x00000001163e7819 */ /* 0x000fe40000010e39 */
        /* <DEDUP_REMOVED lines=8> */
[----:B------:R-:W-:Y:S01]  /*4c60*/  LOP3.LUT R70, R31, R50, RZ, 0x3c, !PT ;  /* 0x000000321f467212 */ /* 0x000fe200078e3cff */
[----:B------:R-:W-:Y:S01]  /*4c70*/  IMAD.MOV.U32 R46, RZ, RZ, R55 ;  /* 0x000000ffff2e7224 */ /* 0x000fe200078e0037 */
[----:B------:R-:W-:Y:S01]  /*4c80*/  SHF.L.W.U32.HI R31, R30, 0x1, R45 ;  /* 0x000000011e1f7819 */ /* 0x000fe20000010e2d */
[----:B------:R-:W-:Y:S01]  /*4c90*/  IMAD.MOV.U32 R47, RZ, RZ, R54 ;  /* 0x000000ffff2f7224 */ /* 0x000fe200078e0036 */
[----:B------:R-:W-:-:S02]  /*4ca0*/  SHF.L.W.U32.HI R71, R61, 0x1, R70 ;  /* 0x000000013d477819 */ /* 0x000fc40000010e46 */
[----:B------:R-:W-:Y:S02]  /*4cb0*/  SHF.L.W.U32.HI R30, R45, 0x1, R30 ;  /* 0x000000012d1e7819 */ /* 0x000fe40000010e1e */
[----:B------:R-:W-:Y:S01]  /*4cc0*/  SHF.L.W.U32.HI R70, R70, 0x1, R61 ;  /* 0x0000000146467819 */ /* 0x000fe20000010e3d */
[----:B------:R-:W-:Y:S06]  /*4cd0*/  BRA.U UP1, `(.L_x_40) ;  /* 0xfffffff101687547 */ /* 0x000fec000b83ffff */
[----:B------:R-:W0:Y:S01]  /*4ce0*/  LDCU.64 UR8, c[0x3][0x8] ;  /* 0x00c00100ff0877ac */ /* 0x000e220008000a00 */
[----:B------:R-:W-:Y:S01]  /*4cf0*/  LOP3.LUT R4, R37, UR6, R19, 0x96, !PT ;  /* 0x0000000625047c12 */ /* 0x000fe2000f8e9613 */
[----:B------:R-:W1:Y:S01]  /*4d00*/  LDCU UR5, c[0x3][0x4] ;  /* 0x00c00080ff0577ac */ /* 0x000e620008000800 */
[----:B------:R-:W2:Y:S01]  /*4d10*/  LDCU.128 UR16, c[0x3][0x10] ;  /* 0x00c00200ff1077ac */ /* 0x000ea20008000c00 */
[----:B0-----:R-:W-:Y:S02]  /*4d20*/  LOP3.LUT R6, R51, UR8, R6, 0x96, !PT ;  /* 0x0000000833067c12 */ /* 0x001fe4000f8e9606 */
[----:B------:R-:W-:Y:S02]  /*4d30*/  LOP3.LUT R7, R50, UR9, R7, 0x96, !PT ;  /* 0x0000000932077c12 */ /* 0x000fe4000f8e9607 */
[----:B-1----:R-:W-:Y:S02]  /*4d40*/  LOP3.LUT R5, R20, UR5, R5, 0x96, !PT ;  /* 0x0000000514057c12 */ /* 0x002fe4000f8e9605 */
[----:B--2---:R-:W-:-:S02]  /*4d50*/  LOP3.LUT R48, R16, UR16, R39, 0x96, !PT ;  /* 0x0000001010307c12 */ /* 0x004fc4000f8e9627 */
[----:B------:R-:W-:Y:S02]  /*4d60*/  LOP3.LUT R49, R15, UR17, R58, 0x96, !PT ;  /* 0x000000110f317c12 */ /* 0x000fe4000f8e963a */
[----:B------:R-:W-:Y:S02]  /*4d70*/  LOP3.LUT R50, R10, UR18, R13, 0x96, !PT ;  /* 0x000000120a327c12 */ /* 0x000fe4000f8e960d */
[----:B------:R-:W-:-:S07]  /*4d80*/  LOP3.LUT R51, R9, UR19, R14, 0x96, !PT ;  /* 0x0000001309337c12 */ /* 0x000fce000f8e960e */
.L_x_39:
[----:B------:R-:W-:Y:S01]  /*4d90*/  IMAD.MOV.U32 R26, RZ, RZ, R51 ;  /* 0x000000ffff1a7224 */ /* 0x000fe200078e0033 */
[----:B------:R-:W-:Y:S06]  /*4da0*/  BRA.U UP0, `(.L_x_41) ;  /* 0xffffffe9004c7547 */ /* 0x000fec000b83ffff */
[----:B------:R-:W-:Y:S01]  /*4db0*/  STL.128 [R1+0x10], R48 ;  /* 0x0000103001007387 */ /* 0x000fe20000100c00 */
[----:B------:R-:W0:Y:S01]  /*4dc0*/  LDCU.64 UR8, c[0x3][0x38] ;  /* 0x00c00700ff0877ac */ /* 0x000e220008000a00 */
[----:B------:R-:W-:Y:S02]  /*4dd0*/  IMAD.U32 R69, RZ, RZ, UR6 ;  /* 0x00000006ff457e24 */ /* 0x000fe4000f8e00ff */
[----:B------:R-:W-:Y:S01]  /*4de0*/  STL.128 [R1+0x20], RZ ;  /* 0x000020ff01007387 */ /* 0x000fe20000100c00 */
[----:B------:R-:W1:Y:S03]  /*4df0*/  LDCU.64 UR4, c[0x3][0x18] ;  /* 0x00c00300ff0477ac */ /* 0x000e660008000a00 */
[----:B------:R-:W-:Y:S01]  /*4e00*/  STL.128 [R1+0x30], RZ ;  /* 0x000030ff01007387 */ /* 0x000fe20000100c00 */
[----:B------:R-:W2:Y:S03]  /*4e10*/  LDCU.64 UR14, c[0x3][0x10] ;  /* 0x00c00200ff0e77ac */ /* 0x000ea60008000a00 */
[----:B------:R-:W-:Y:S01]  /*4e20*/  STL.128 [R1+0x40], RZ ;  /* 0x000040ff01007387 */ /* 0x000fe20000100c00 */
[----:B------:R-:W3:Y:S03]  /*4e30*/  LDCU.64 UR16, c[0x3][0x8] ;  /* 0x00c00100ff1077ac */ /* 0x000ee60008000a00 */
[----:B------:R-:W-:Y:S01]  /*4e40*/  STL.128 [R1+0x50], RZ ;  /* 0x000050ff01007387 */ /* 0x000fe20000100c00 */
[----:B------:R-:W4:Y:S01]  /*4e50*/  LDCU UR7, c[0x3][0x4] ;  /* 0x00c00080ff0777ac */ /* 0x000f220008000800 */
[----:B0-----:R-:W-:-:S02]  /*4e60*/  IMAD.U32 R10, RZ, RZ, UR8 ;  /* 0x00000008ff0a7e24 */ /* 0x001fc4000f8e00ff */
[----:B------:R-:W-:Y:S01]  /*4e70*/  STL.128 [R1+0x60], RZ ;  /* 0x000060ff01007387 */ /* 0x000fe20000100c00 */
[----:B------:R-:W0:Y:S01]  /*4e80*/  LDCU.64 UR18, c[0x3][0x28] ;  /* 0x00c00500ff1277ac */ /* 0x000e220008000a00 */
[----:B------:R-:W-:Y:S02]  /*4e90*/  IMAD.U32 R11, RZ, RZ, UR9 ;  /* 0x00000009ff0b7e24 */ /* 0x000fe4000f8e00ff */
[----:B------:R-:W-:Y:S01]  /*4ea0*/  STL.128 [R1+0x70], RZ ;  /* 0x000070ff01007387 */ /* 0x000fe20000100c00 */
[----:B-1----:R-:W-:Y:S02]  /*4eb0*/  IMAD.U32 R61, RZ, RZ, UR5 ;  /* 0x00000005ff3d7e24 */ /* 0x002fe4000f8e00ff */
[----:B--2---:R-:W-:Y:S01]  /*4ec0*/  IMAD.U32 R16, RZ, RZ, UR15 ;  /* 0x0000000fff107e24 */ /* 0x004fe2000f8e00ff */
[----:B------:R1:W-:Y:S01]  /*4ed0*/  STL.128 [R1], R4 ;  /* 0x0000000401007387 */ /* 0x0003e20000100c00 */
[----:B------:R-:W-:Y:S02]  /*4ee0*/  IMAD.U32 R59, RZ, RZ, UR4 ;  /* 0x00000004ff3b7e24 */ /* 0x000fe4000f8e00ff */
[----:B---3--:R-:W-:-:S02]  /*4ef0*/  IMAD.U32 R9, RZ, RZ, UR16 ;  /* 0x00000010ff097e24 */ /* 0x008fc4000f8e00ff */
[----:B------:R-:W-:Y:S02]  /*4f00*/  IMAD.U32 R65, RZ, RZ, UR16 ;  /* 0x00000010ff417e24 */ /* 0x000fe4000f8e00ff */
[----:B------:R-:W-:Y:S02]  /*4f10*/  IMAD.U32 R67, RZ, RZ, UR17 ;  /* 0x00000011ff437e24 */ /* 0x000fe4000f8e00ff */
[----:B----4-:R-:W-:Y:S02]  /*4f20*/  IMAD.U32 R63, RZ, RZ, UR7 ;  /* 0x00000007ff3f7e24 */ /* 0x010fe4000f8e00ff */
[----:B0-----:R-:W-:Y:S02]  /*4f30*/  IMAD.U32 R12, RZ, RZ, UR18 ;  /* 0x00000012ff0c7e24 */ /* 0x001fe4000f8e00ff */
[----:B------:R-:W-:Y:S02]  /*4f40*/  IMAD.U32 R13, RZ, RZ, UR19 ;  /* 0x00000013ff0d7e24 */ /* 0x000fe4000f8e00ff */
[----:B------:R-:W-:-:S02]  /*4f50*/  IMAD.U32 R58, RZ, RZ, UR14 ;  /* 0x0000000eff3a7e24 */ /* 0x000fc4000f8e00ff */
[----:B-1----:R-:W-:Y:S02]  /*4f60*/  IMAD.U32 R4, RZ, RZ, UR5 ;  /* 0x00000005ff047e24 */ /* 0x002fe4000f8e00ff */
[----:B------:R-:W-:Y:S02]  /*4f70*/  IMAD.U32 R7, RZ, RZ, UR15 ;  /* 0x0000000fff077e24 */ /* 0x000fe4000f8e00ff */
[----:B------:R-:W-:Y:S02]  /*4f80*/  IMAD.U32 R5, RZ, RZ, UR17 ;  /* 0x00000011ff057e24 */ /* 0x000fe4000f8e00ff */
[----:B------:R-:W-:Y:S01]  /*4f90*/  IMAD.U32 R6, RZ, RZ, UR4 ;  /* 0x00000004ff067e24 */ /* 0x000fe2000f8e00ff */
[----:B------:R-:W-:Y:S01]  /*4fa0*/  UMOV UR4, URZ ;  /* 0x000000ff00047c82 */ /* 0x000fe20008000000 */
[----:B------:R-:W-:Y:S01]  /*4fb0*/  IMAD.U32 R19, RZ, RZ, UR14 ;  /* 0x0000000eff137e24 */ /* 0x000fe2000f8e00ff */
[----:B------:R-:W-:-:S06]  /*4fc0*/  UMOV UR14, 0x47 ;  /* 0x00000047000e7882 */ /* 0x000fcc0000000000 */
.L_x_42:
[----:B------:R-:W0:Y:S02]  /*4fd0*/  LDCU.U8 UR5, c[0x3][UR14+-0x7] ;  /* 0x00ffff200e0577ac */ /* 0x000e240008000000 */
[----:B0-----:R-:W-:-:S09]  /*4fe0*/  ULEA UR5, UR5, UR12, 0x3 ;  /* 0x0000000c05057291 */ /* 0x001fd2000f8e18ff */
[----:B------:R-:W2:Y:S02]  /*4ff0*/  LDL.64 R54, [UR5] ;  /* 0x00000005ff367983 */ /* 0x000ea40008100a00 */
[----:B------:R-:W0:Y:S02]  /*5000*/  LDCU.U8 UR5, c[0x3][UR14+-0x5] ;  /* 0x00ffff600e0577ac */ /* 0x000e240008000000 */
[----:B0-----:R-:W-:Y:S01]  /*5010*/  ULEA UR5, UR5, UR12, 0x3 ;  /* 0x0000000c05057291 */ /* 0x001fe2000f8e18ff */
[----:B------:R-:W0:Y:S08]  /*5020*/  LDCU.U8 UR8, c[0x3][UR14+-0x3] ;  /* 0x00ffffa00e0877ac */ /* 0x000e300008000000 */
[----:B------:R-:W3:Y:S01]  /*5030*/  LDL.64 R14, [UR5] ;  /* 0x00000005ff0e7983 */ /* 0x000ee20008100a00 */
[----:B------:R-:W1:Y:S01]  /*5040*/  LDCU.U8 UR9, c[0x3][UR14+-0x1] ;  /* 0x00ffffe00e0977ac */ /* 0x000e620008000000 */
[----:B------:R-:W4:Y:S01]  /*5050*/  LDCU.U8 UR5, c[0x3][UR14+-0x6] ;  /* 0x00ffff400e0577ac */ /* 0x000f220008000000 */
[----:B------:R-:W5:Y:S01]  /*5060*/  LDCU.U8 UR7, c[0x3][UR14+-0x4] ;  /* 0x00ffff800e0777ac */ /* 0x000f620008000000 */
[----:B0-----:R-:W-:-:S02]  /*5070*/  ULEA UR8, UR8, UR12, 0x3 ;  /* 0x0000000c08087291 */ /* 0x001fc4000f8e18ff */
[----:B-1----:R-:W-:-:S07]  /*5080*/  ULEA UR9, UR9, UR12, 0x3 ;  /* 0x0000000c09097291 */ /* 0x002fce000f8e18ff */
[----:B------:R-:W3:Y:S01]  /*5090*/  LDL.64 R22, [UR8] ;  /* 0x00000008ff167983 */ /* 0x000ee20008100a00 */
[----:B----4-:R-:W-:Y:S02]  /*50a0*/  ULEA UR5, UR5, UR12, 0x3 ;  /* 0x0000000c05057291 */ /* 0x010fe4000f8e18ff */
[----:B-----5:R-:W-:Y:S01]  /*50b0*/  ULEA UR7, UR7, UR12, 0x3 ;  /* 0x0000000c07077291 */ /* 0x020fe2000f8e18ff */
[----:B------:R-:W4:Y:S06]  /*50c0*/  LDL.64 R24, [UR9] ;  /* 0x00000009ff187983 */ /* 0x000f2c0008100a00 */
[----:B------:R-:W5:Y:S02]  /*50d0*/  LDL.64 R20, [UR5] ;  /* 0x00000005ff147983 */ /* 0x000f640008100a00 */
[----:B------:R-:W0:Y:S02]  /*50e0*/  LDCU.U8 UR5, c[0x3][UR14+-0x2] ;  /* 0x00ffffc00e0577ac */ /* 0x000e240008000000 */
[----:B------:R-:W4:Y:S01]  /*50f0*/  LDL.64 R26, [UR7] ;  /* 0x00000007ff1a7983 */ /* 0x000f220008100a00 */
[----:B------:R-:W1:Y:S01]  /*5100*/  LDCU.U8 UR7, c[0x3][UR14] ;  /* 0x00c000000e0777ac */ /* 0x000e620008000000 */
[----:B------:R-:W1:Y:S01]  /*5110*/  LDCU.U8 UR8, c[0x3][UR14+0x1] ;  /* 0x00c000200e0877ac */ /* 0x000e620008000000 */
[----:B0-----:R-:W-:-:S02]  /*5120*/  ULEA UR5, UR5, UR12, 0x3 ;  /* 0x0000000c05057291 */ /* 0x001fc4000f8e18ff */
[----:B-1----:R-:W-:-:S07]  /*5130*/  ULEA UR7, UR7, UR12, 0x3 ;  /* 0x0000000c07077291 */ /* 0x002fce000f8e18ff */
[----:B------:R-:W4:Y:S01]  /*5140*/  LDL.64 R30, [UR5] ;  /* 0x00000005ff1e7983 */ /* 0x000f220008100a00 */
[----:B------:R-:W-:-:S03]  /*5150*/  ULEA UR8, UR8, UR12, 0x3 ;  /* 0x0000000c08087291 */ /* 0x000fc6000f8e18ff */
[----:B------:R-:W4:Y:S01]  /*5160*/  LDL.64 R36, [UR7] ;  /* 0x00000007ff247983 */ /* 0x000f220008100a00 */
[----:B------:R-:W0:Y:S01]  /*5170*/  LDCU.U8 UR7, c[0x3][UR14+0x3] ;  /* 0x00c000600e0777ac */ /* 0x000e220008000000 */
[----:B------:R-:W1:Y:S04]  /*5180*/  LDCU.U8 UR9, c[0x3][UR14+0x5] ;  /* 0x00c000a00e0977ac */ /* 0x000e680008000000 */
[----:B------:R-:W4:Y:S01]  /*5190*/  LDL.64 R38, [UR8] ;  /* 0x00000008ff267983 */ /* 0x000f220008100a00 */
[----:B------:R-:W1:Y:S01]  /*51a0*/  LDCU.U8 UR13, c[0x3][UR14+0x7] ;  /* 0x00c000e00e0d77ac */ /* 0x000e620008000000 */
[----:B------:R-:W1:Y:S01]  /*51b0*/  LDCU.U8 UR5, c[0x3][UR14+0x2] ;  /* 0x00c000400e0577ac */ /* 0x000e620008000000 */
[----:B0-----:R-:W-:Y:S02]  /*51c0*/  ULEA UR7, UR7, UR12, 0x3 ;  /* 0x0000000c07077291 */ /* 0x001fe4000f8e18ff */
[----:B-1----:R-:W-:-:S02]  /*51d0*/  ULEA UR9, UR9, UR12, 0x3 ;  /* 0x0000000c09097291 */ /* 0x002fc4000f8e18ff */
[----:B------:R-:W-:-:S05]  /*51e0*/  ULEA UR13, UR13, UR12, 0x3 ;  /* 0x0000000c0d0d7291 */ /* 0x000fca000f8e18ff */
[----:B------:R-:W4:Y:S01]  /*51f0*/  LDL.64 R44, [UR7] ;  /* 0x00000007ff2c7983 */ /* 0x000f220008100a00 */
[----:B------:R-:W-:-:S03]  /*5200*/  ULEA UR5, UR5, UR12, 0x3 ;  /* 0x0000000c05057291 */ /* 0x000fc6000f8e18ff */
[----:B------:R-:W4:Y:S01]  /*5210*/  LDL.64 R46, [UR9] ;  /* 0x00000009ff2e7983 */ /* 0x000f220008100a00 */
[----:B------:R-:W0:Y:S03]  /*5220*/  LDCU.U8 UR7, c[0x3][UR14+0x4] ;  /* 0x00c000800e0777ac */ /* 0x000e260008000000 */
[----:B------:R-:W4:Y:S04]  /*5230*/  LDL.64 R48, [UR13] ;  /* 0x0000000dff307983 */ /* 0x000f280008100a00 */
[----:B------:R-:W4:Y:S01]  /*5240*/  LDL.64 R50, [UR5] ;  /* 0x00000005ff327983 */ /* 0x000f220008100a00 */
[----:B------:R-:W1:Y:S01]  /*5250*/  LDCU.U8 UR5, c[0x3][UR14+0x6] ;  /* 0x00c000c00e0577ac */ /* 0x000e620008000000 */
[----:B------:R-:W1:Y:S01]  /*5260*/  LDCU.U8 UR8, c[0x3][UR14+0x8] ;  /* 0x00c001000e0877ac */ /* 0x000e620008000000 */
[----:B0-----:R-:W-:-:S09]  /*5270*/  ULEA UR7, UR7, UR12, 0x3 ;  /* 0x0000000c07077291 */ /* 0x001fd2000f8e18ff */
[----:B------:R-:W4:Y:S01]  /*5280*/  LDL.64 R52, [UR7] ;  /* 0x00000007ff347983 */ /* 0x000f220008100a00 */
[----:B-1----:R-:W-:Y:S02]  /*5290*/  ULEA UR5, UR5, UR12, 0x3 ;  /* 0x0000000c05057291 */ /* 0x002fe4000f8e18ff */
[----:B------:R-:W-:-:S09]  /*52a0*/  ULEA UR8, UR8, UR12, 0x3 ;  /* 0x0000000c08087291 */ /* 0x000fd2000f8e18ff */
[----:B------:R-:W4:Y:S01]  /*52b0*/  LDL.64 R56, [UR8] ;  /* 0x00000008ff387983 */ /* 0x000f220008100a00 */
[----:B--2---:R-:W-:-:S04]  /*52c0*/  IADD3 R60, P0, P1, R54, R40, R69 ;  /* 0x00000028363c7210 */ /* 0x004fc8000791e045 */
[----:B------:R-:W-:Y:S02]  /*52d0*/  IADD3.X R63, PT, PT, R55, R41, R63, P0, P1 ;  /* 0x00000029373f7210 */ /* 0x000fe400007e243f */
[----:B------:R-:W2:Y:S01]  /*52e0*/  LDL.64 R54, [UR5] ;  /* 0x00000005ff367983 */ /* 0x000ea20008100a00 */
[----:B------:R-:W-:Y:S02]  /*52f0*/  LOP3.LUT R17, R17, R60, RZ, 0x3c, !PT ;  /* 0x0000003c11117212 */ /* 0x000fe400078e3cff */
[----:B---3--:R-:W-:-:S04]  /*5300*/  IADD3 R65, P0, P1, R14, R12, R65 ;  /* 0x0000000c0e417210 */ /* 0x008fc8000791e041 */
[----:B------:R-:W-:Y:S02]  /*5310*/  IADD3.X R14, PT, PT, R15, R13, R67, P0, P1 ;  /* 0x0000000d0f0e7210 */ /* 0x000fe400007e2443 */
[----:B------:R-:W-:-:S04]  /*5320*/  LOP3.LUT R15, R18, R63, RZ, 0x3c, !PT ;  /* 0x0000003f120f7212 */ /* 0x000fc800078e3cff */
[----:B------:R-:W-:Y:S02]  /*5330*/  IADD3 R67, P0, PT, R0, R15, RZ ;  /* 0x0000000f00437210 */ /* 0x000fe40007f1e0ff */
[----:B------:R-:W-:-:S03]  /*5340*/  LOP3.LUT R0, R33, R14, RZ, 0x3c, !PT ;  /* 0x0000000e21007212 */ /* 0x000fc600078e3cff */
[----:B------:R-:W-:Y:S01]  /*5350*/  IMAD.X R69, R2, 0x1, R17, P0 ;  /* 0x0000000102457824 */ /* 0x000fe200000e0611 */
[----:B------:R-:W-:Y:S02]  /*5360*/  LOP3.LUT R18, R40, R67, RZ, 0x3c, !PT ;  /* 0x0000004328127212 */ /* 0x000fe400078e3cff */
[----:B------:R-:W-:Y:S02]  /*5370*/  LOP3.LUT R32, R32, R65, RZ, 0x3c, !PT ;  /* 0x0000004120207212 */ /* 0x000fe400078e3cff */
[----:B------:R-:W-:Y:S02]  /*5380*/  LOP3.LUT R41, R41, R69, RZ, 0x3c, !PT ;  /* 0x0000004529297212 */ /* 0x000fe400078e3cff */
[----:B------:R-:W-:Y:S02]  /*5390*/  IADD3 R33, P0, PT, R9, R0, RZ ;  /* 0x0000000009217210 */ /* 0x000fe40007f1e0ff */
[----:B------:R-:W-:-:S03]  /*53a0*/  SHF.L.W.U32.HI R9, R18, 0x8, R41 ;  /* 0x0000000812097819 */ /* 0x000fc60000010e29 */
[----:B------:R-:W-:Y:S01]  /*53b0*/  IMAD.X R5, R5, 0x1, R32, P0 ;  /* 0x0000000105057824 */ /* 0x000fe200000e0620 */
[----:B------:R-:W-:Y:S02]  /*53c0*/  SHF.L.W.U32.HI R2, R41, 0x8, R18 ;  /* 0x0000000829027819 */ /* 0x000fe40000010e12 */
[----:B-----5:R-:W-:Y:S02]  /*53d0*/  IADD3 R60, P0, P1, R20, R60, R9 ;  /* 0x0000003c143c7210 */ /* 0x020fe4000791e009 */
[----:B------:R-:W-:Y:S02]  /*53e0*/  LOP3.LUT R12, R12, R33, RZ, 0x3c, !PT ;  /* 0x000000210c0c7212 */ /* 0x000fe400078e3cff */
[----:B------:R-:W-:Y:S02]  /*53f0*/  LOP3.LUT R41, R13, R5, RZ, 0x3c, !PT ;  /* 0x000000050d297212 */ /* 0x000fe400078e3cff */
[----:B------:R-:W-:Y:S02]  /*5400*/  IADD3.X R20, PT, PT, R21, R63, R2, P0, P1 ;  /* 0x0000003f15147210 */ /* 0x000fe400007e2402 */
[----:B------:R-:W-:-:S02]  /*5410*/  IADD3 R19, P0, P1, R22, R42, R19 ;  /* 0x0000002a16137210 */ /* 0x000fc4000791e013 */
[----:B------:R-:W-:Y:S02]  /*5420*/  SHF.L.W.U32.HI R13, R41, 0x8, R12 ;  /* 0x00000008290d7819 */ /* 0x000fe40000010e0c */
[----:B------:R-:W-:Y:S02]  /*5430*/  SHF.L.W.U32.HI R12, R12, 0x8, R41 ;  /* 0x000000080c0c7819 */ /* 0x000fe40000010e29 */
[----:B------:R-:W-:Y:S02]  /*5440*/  LOP3.LUT R18, R15, R60, RZ, 0x3c, !PT ;  /* 0x0000003c0f127212 */ /* 0x000fe400078e3cff */
[----:B------:R-:W-:Y:S02]  /*5450*/  LOP3.LUT R17, R17, R20, RZ, 0x3c, !PT ;  /* 0x0000001411117212 */ /* 0x000fe400078e3cff */
[----:B----4-:R-:W-:Y:S02]  /*5460*/  IADD3 R15, P2, P3, R24, R10, R6 ;  /* 0x0000000a180f7210 */ /* 0x010fe40007b5e006 */
[----:B------:R-:W-:-:S02]  /*5470*/  IADD3.X R7, PT, PT, R23, R43, R7, P0, P1 ;  /* 0x0000002b17077210 */ /* 0x000fc400007e2407 */
[----:B------:R-:W-:Y:S02]  /*5480*/  IADD3 R65, P0, P1, R26, R65, R12 ;  /* 0x000000411a417210 */ /* 0x000fe4000791e00c */
[----:B------:R-:W-:Y:S02]  /*5490*/  SHF.L.W.U32.HI R6, R17, 0x10, R18 ;  /* 0x0000001011067819 */ /* 0x000fe40000010e12 */
[----:B------:R-:W-:Y:S02]  /*54a0*/  SHF.L.W.U32.HI R18, R18, 0x10, R17 ;  /* 0x0000001012127819 */ /* 0x000fe40000010e11 */
[----:B------:R-:W-:Y:S02]  /*54b0*/  IADD3.X R24, PT, PT, R25, R11, R61, P2, P3 ;  /* 0x0000000b19187210 */ /* 0x000fe400017e643d */
[----:B------:R-:W-:Y:S02]  /*54c0*/  LOP3.LUT R17, R8, R7, RZ, 0x3c, !PT ;  /* 0x0000000708117212 */ /* 0x000fe400078e3cff */
[----:B------:R-:W-:-:S02]  /*54d0*/  IADD3.X R27, PT, PT, R27, R14, R13, P0, P1 ;  /* 0x0000000e1b1b7210 */ /* 0x000fc400007e240d */
[----:B------:R-:W-:Y:S02]  /*54e0*/  LOP3.LUT R14, R35, R24, RZ, 0x3c, !PT ;  /* 0x00000018230e7212 */ /* 0x000fe400078e3cff */
[----:B------:R-:W-:Y:S02]  /*54f0*/  LOP3.LUT R3, R3, R19, RZ, 0x3c, !PT ;  /* 0x0000001303037212 */ /* 0x000fe400078e3cff */
[----:B------:R-:W-:Y:S02]  /*5500*/  IADD3 R21, P0, PT, R58, R17, RZ ;  /* 0x000000113a157210 */ /* 0x000fe40007f1e0ff */
[----:B------:R-:W-:Y:S02]  /*5510*/  LOP3.LUT R0, R0, R65, RZ, 0x3c, !PT ;  /* 0x0000004100007212 */ /* 0x000fe400078e3cff */
[----:B------:R-:W-:Y:S02]  /*5520*/  LOP3.LUT R25, R32, R27, RZ, 0x3c, !PT ;  /* 0x0000001b20197212 */ /* 0x000fe400078e3cff */
[----:B------:R-:W-:-:S02]  /*5530*/  LOP3.LUT R35, R34, R15, RZ, 0x3c, !PT ;  /* 0x0000000f22237212 */ /* 0x000fc400078e3cff */
[----:B------:R-:W-:Y:S01]  /*5540*/  IADD3 R59, P1, PT, R59, R14, RZ ;  /* 0x0000000e3b3b7210 */ /* 0x000fe20007f3e0ff */
[----:B------:R-:W-:Y:S01]  /*5550*/  IMAD.X R23, R16, 0x1, R3, P0 ;  /* 0x0000000110177824 */ /* 0x000fe200000e0603 */
[----:B------:R-:W-:Y:S02]  /*5560*/  SHF.L.W.U32.HI R8, R25, 0x10, R0 ;  /* 0x0000001019087819 */ /* 0x000fe40000010e00 */
[----:B------:R-:W-:Y:S01]  /*5570*/  SHF.L.W.U32.HI R0, R0, 0x10, R25 ;  /* 0x0000001000007819 */ /* 0x000fe20000010e19 */
[----:B------:R-:W-:Y:S01]  /*5580*/  IMAD.X R25, R4, 0x1, R35, P1 ;  /* 0x0000000104197824 */ /* 0x000fe200008e0623 */
[----:B------:R-:W-:Y:S02]  /*5590*/  LOP3.LUT R16, R42, R21, RZ, 0x3c, !PT ;  /* 0x000000152a107212 */ /* 0x000fe400078e3cff */
[----:B------:R-:W-:Y:S02]  /*55a0*/  LOP3.LUT R41, R43, R23, RZ, 0x3c, !PT ;  /* 0x000000172b297212 */ /* 0x000fe400078e3cff */
[----:B------:R-:W-:-:S02]  /*55b0*/  IADD3 R33, P0, PT, R0, R33, RZ ;  /* 0x0000002100217210 */ /* 0x000fc40007f1e0ff */
[----:B------:R-:W-:Y:S02]  /*55c0*/  LOP3.LUT R43, R10, R59, RZ, 0x3c, !PT ;  /* 0x0000003b0a2b7212 */ /* 0x000fe400078e3cff */
[----:B------:R-:W-:Y:S02]  /*55d0*/  LOP3.LUT R10, R11, R25, RZ, 0x3c, !PT ;  /* 0x000000190b0a7212 */ /* 0x000fe400078e3cff */
[----:B------:R-:W-:Y:S01]  /*55e0*/  SHF.L.W.U32.HI R11, R16, 0x8, R41 ;  /* 0x00000008100b7819 */ /* 0x000fe20000010e29 */
[----:B------:R-:W-:Y:S01]  /*55f0*/  IMAD.X R4, R8, 0x1, R5, P0 ;  /* 0x0000000108047824 */ /* 0x000fe200000e0605 */
[----:B------:R-:W-:Y:S02]  /*5600*/  SHF.L.W.U32.HI R16, R41, 0x8, R16 ;  /* 0x0000000829107819 */ /* 0x000fe40000010e10 */
[----:B------:R-:W-:Y:S02]  /*5610*/  IADD3 R19, P0, P1, R30, R19, R11 ;  /* 0x000000131e137210 */ /* 0x000fe4000791e00b */
[----:B------:R-:W-:-:S02]  /*5620*/  SHF.L.W.U32.HI R5, R43, 0x8, R10 ;  /* 0x000000082b057819 */ /* 0x000fc40000010e0a */
[----:B------:R-:W-:Y:S02]  /*5630*/  LOP3.LUT R12, R12, R33, RZ, 0x3c, !PT ;  /* 0x000000210c0c7212 */ /* 0x000fe400078e3cff */
[----:B------:R-:W-:Y:S02]  /*5640*/  LOP3.LUT R13, R13, R4, RZ, 0x3c, !PT ;  /* 0x000000040d0d7212 */ /* 0x000fe400078e3cff */
[----:B------:R-:W-:Y:S02]  /*5650*/  IADD3.X R7, PT, PT, R31, R7, R16, P0, P1 ;  /* 0x000000071f077210 */ /* 0x000fe400007e2410 */
[----:B------:R-:W-:Y:S02]  /*5660*/  SHF.L.W.U32.HI R43, R10, 0x8, R43 ;  /* 0x000000080a2b7819 */ /* 0x000fe40000010e2b */
[----:B------:R-:W-:Y:S02]  /*5670*/  IADD3 R15, P2, P3, R36, R15, R5 ;  /* 0x0000000f240f7210 */ /* 0x000fe40007b5e005 */
[----:B------:R-:W-:-:S02]  /*5680*/  SHF.L.W.U32.HI R41, R12, 0x1, R13 ;  /* 0x000000010c297819 */ /* 0x000fc40000010e0d */
[----:B------:R-:W-:Y:S02]  /*5690*/  SHF.L.W.U32.HI R31, R13, 0x1, R12 ;  /* 0x000000010d1f7819 */ /* 0x000fe40000010e0c */
[----:B------:R-:W-:Y:S02]  /*56a0*/  LOP3.LUT R10, R17, R19, RZ, 0x3c, !PT ;  /* 0x00000013110a7212 */ /* 0x000fe400078e3cff */
[----:B------:R-:W-:Y:S02]  /*56b0*/  LOP3.LUT R13, R3, R7, RZ, 0x3c, !PT ;  /* 0x00000007030d7212 */ /* 0x000fe400078e3cff */
[----:B------:R-:W-:Y:S02]  /*56c0*/  IADD3.X R24, PT, PT, R37, R24, R43, P2, P3 ;  /* 0x0000001825187210 */ /* 0x000fe400017e642b */
[----:B------:R-:W-:Y:S02]  /*56d0*/  LOP3.LUT R17, R14, R15, RZ, 0x3c, !PT ;  /* 0x0000000f0e117212 */ /* 0x000fe400078e3cff */
[----:B------:R-:W-:-:S02]  /*56e0*/  IADD3 R14, P0, PT, R18, R67, RZ ;  /* 0x00000043120e7210 */ /* 0x000fc40007f1e0ff */
[----:B------:R-:W-:Y:S02]  /*56f0*/  SHF.L.W.U32.HI R3, R13, 0x10, R10 ;  /* 0x000000100d037819 */ /* 0x000fe40000010e0a */
[----:B------:R-:W-:Y:S02]  /*5700*/  SHF.L.W.U32.HI R10, R10, 0x10, R13 ;  /* 0x000000100a0a7819 */ /* 0x000fe40000010e0d */
[----:B------:R-:W-:Y:S01]  /*5710*/  LOP3.LUT R22, R35, R24, RZ, 0x3c, !PT ;  /* 0x0000001823167212 */ /* 0x000fe200078e3cff */
[----:B------:R-:W-:Y:S01]  /*5720*/  IMAD.X R13, R6, 0x1, R69, P0 ;  /* 0x00000001060d7824 */ /* 0x000fe200000e0645 */
[----:B------:R-:W-:Y:S02]  /*5730*/  IADD3 R60, P1, P2, R38, R31, R60 ;  /* 0x0000001f263c7210 */ /* 0x000fe40007a3e03c */
[----:B------:R-:W-:Y:S02]  /*5740*/  IADD3 R21, P0, PT, R10, R21, RZ ;  /* 0x000000150a157210 */ /* 0x000fe40007f1e0ff */
[----:B------:R-:W-:-:S02]  /*5750*/  SHF.L.W.U32.HI R12, R22, 0x10, R17 ;  /* 0x00000010160c7819 */ /* 0x000fc40000010e11 */
[----:B------:R-:W-:Y:S01]  /*5760*/  SHF.L.W.U32.HI R17, R17, 0x10, R22 ;  /* 0x0000001011117819 */ /* 0x000fe20000010e16 */
[----:B------:R-:W-:Y:S01]  /*5770*/  IMAD.X R23, R3, 0x1, R23, P0 ;  /* 0x0000000103177824 */ /* 0x000fe200000e0617 */
[----:B------:R-:W-:Y:S02]  /*5780*/  IADD3.X R39, PT, PT, R39, R41, R20, P1, P2 ;  /* 0x0000002927277210 */ /* 0x000fe40000fe4414 */
[----:B------:R-:W-:Y:S02]  /*5790*/  LOP3.LUT R26, R9, R14, RZ, 0x3c, !PT ;  /* 0x0000000e091a7212 */ /* 0x000fe400078e3cff */
[----:B------:R-:W-:Y:S02]  /*57a0*/  LOP3.LUT R35, R2, R13, RZ, 0x3c, !PT ;  /* 0x0000000d02237212 */ /* 0x000fe400078e3cff */
[----:B------:R-:W-:Y:S02]  /*57b0*/  IADD3 R22, P0, PT, R17, R59, RZ ;  /* 0x0000003b11167210 */ /* 0x000fe40007f1e0ff */
[----:B------:R-:W-:-:S02]  /*57c0*/  LOP3.LUT R58, R12, R39, RZ, 0x3c, !PT ;  /* 0x000000270c3a7212 */ /* 0x000fc400078e3cff */
[----:B------:R-:W-:Y:S02]  /*57d0*/  SHF.L.W.U32.HI R9, R26, 0x1, R35 ;  /* 0x000000011a097819 */ /* 0x000fe40000010e23 */
[----:B------:R-:W-:Y:S01]  /*57e0*/  SHF.L.W.U32.HI R2, R35, 0x1, R26 ;  /* 0x0000000123027819 */ /* 0x000fe20000010e1a */
[----:B------:R-:W-:Y:S01]  /*57f0*/  IMAD.X R26, R12, 0x1, R25, P0 ;  /* 0x000000010c1a7824 */ /* 0x000fe200000e0619 */
[----:B------:R-:W-:Y:S02]  /*5800*/  LOP3.LUT R11, R11, R21, RZ, 0x3c, !PT ;  /* 0x000000150b0b7212 */ /* 0x000fe400078e3cff */
[----:B------:R-:W-:Y:S02]  /*5810*/  LOP3.LUT R20, R16, R23, RZ, 0x3c, !PT ;  /* 0x0000001710147212 */ /* 0x000fe400078e3cff */
[----:B------:R-:W-:Y:S02]  /*5820*/  IADD3 R58, P1, PT, R58, R21, RZ ;  /* 0x000000153a3a7210 */ /* 0x000fe40007f3e0ff */
[----:B------:R-:W-:-:S02]  /*5830*/  LOP3.LUT R16, R17, R60, RZ, 0x3c, !PT ;  /* 0x0000003c11107212 */ /* 0x000fc400078e3cff */
[----:B------:R-:W-:Y:S02]  /*5840*/  SHF.L.W.U32.HI R35, R20, 0x1, R11 ;  /* 0x0000000114237819 */ /* 0x000fe40000010e0b */
[----:B------:R-:W-:Y:S01]  /*5850*/  LOP3.LUT R5, R5, R22, RZ, 0x3c, !PT ;  /* 0x0000001605057212 */ /* 0x000fe200078e3cff */
[----:B------:R-:W-:Y:S01]  /*5860*/  IMAD.X R16, R16, 0x1, R23, P1 ;  /* 0x0000000110107824 */ /* 0x000fe200008e0617 */
[----:B------:R-:W-:Y:S02]  /*5870*/  LOP3.LUT R30, R43, R26, RZ, 0x3c, !PT ;  /* 0x0000001a2b1e7212 */ /* 0x000fe400078e3cff */
[----:B------:R-:W-:Y:S02]  /*5880*/  SHF.L.W.U32.HI R20, R11, 0x1, R20 ;  /* 0x000000010b147819 */ /* 0x000fe40000010e14 */
[----:B------:R-:W-:Y:S02]  /*5890*/  IADD3 R11, P0, P2, R44, R35, R65 ;  /* 0x000000232c0b7210 */ /* 0x000fe40007a1e041 */
[----:B------:R-:W-:-:S02]  /*58a0*/  SHF.L.W.U32.HI R37, R5, 0x1, R30 ;  /* 0x0000000105257819 */ /* 0x000fc40000010e1e */
[----:B------:R-:W-:Y:S02]  /*58b0*/  SHF.L.W.U32.HI R30, R30, 0x1, R5 ;  /* 0x000000011e1e7819 */ /* 0x000fe40000010e05 */
[----:B------:R-:W-:Y:S02]  /*58c0*/  LOP3.LUT R31, R31, R58, RZ, 0x3c, !PT ;  /* 0x0000003a1f1f7212 */ /* 0x000fe400078e3cff */
[----:B------:R-:W-:Y:S02]  /*58d0*/  LOP3.LUT R32, R41, R16, RZ, 0x3c, !PT ;  /* 0x0000001029207212 */ /* 0x000fe400078e3cff */
[----:B------:R-:W-:Y:S02]  /*58e0*/  IADD3.X R27, PT, PT, R45, R20, R27, P0, P2 ;  /* 0x000000142d1b7210 */ /* 0x000fe400007e441b */
[----:B------:R-:W-:Y:S02]  /*58f0*/  IADD3 R5, P0, P1, R46, R30, R19 ;  /* 0x0000001e2e057210 */ /* 0x000fe4000791e013 */
[----:B------:R-:W-:-:S02]  /*5900*/  IADD3 R15, P2, P3, R48, R2, R15 ;  /* 0x00000002300f7210 */ /* 0x000fc40007b5e00f */
[----:B------:R-:W-:Y:S02]  /*5910*/  SHF.L.W.U32.HI R19, R31, 0x8, R32 ;  /* 0x000000081f137819 */ /* 0x000fe40000010e20 */
[----:B------:R-:W-:Y:S02]  /*5920*/  LOP3.LUT R21, R6, R27, RZ, 0x3c, !PT ;  /* 0x0000001b06157212 */ /* 0x000fe400078e3cff */
[----:B------:R-:W-:Y:S02]  /*5930*/  IADD3.X R47, PT, PT, R47, R37, R7, P0, P1 ;  /* 0x000000252f2f7210 */ /* 0x000fe400007e2407 */
[----:B------:R-:W-:Y:S02]  /*5940*/  SHF.L.W.U32.HI R25, R32, 0x8, R31 ;  /* 0x0000000820197819 */ /* 0x000fe40000010e1f */
[----:B------:R-:W-:Y:S02]  /*5950*/  IADD3.X R24, PT, PT, R49, R9, R24, P2, P3 ;  /* 0x0000000931187210 */ /* 0x000fe400017e6418 */
[----:B------:R-:W-:-:S02]  /*5960*/  IADD3 R69, P0, P1, R50, R60, R19 ;  /* 0x0000003c32457210 */ /* 0x000fc4000791e013 */
[----:B------:R-:W-:Y:S02]  /*5970*/  IADD3 R22, P2, PT, R21, R22, RZ ;  /* 0x0000001615167210 */ /* 0x000fe40007f5e0ff */
[----:B------:R-:W-:Y:S02]  /*5980*/  LOP3.LUT R23, R18, R11, RZ, 0x3c, !PT ;  /* 0x0000000b12177212 */ /* 0x000fe400078e3cff */
[----:B------:R-:W-:Y:S02]  /*5990*/  IADD3.X R63, PT, PT, R51, R39, R25, P0, P1 ;  /* 0x00000027333f7210 */ /* 0x000fe400007e2419 */
[----:B------:R-:W-:Y:S01]  /*59a0*/  LOP3.LUT R21, R8, R47, RZ, 0x3c, !PT ;  /* 0x0000002f08157212 */ /* 0x000fe200078e3cff */
[----:B------:R-:W-:Y:S01]  /*59b0*/  IMAD.X R23, R23, 0x1, R26, P2 ;  /* 0x0000000117177824 */ /* 0x000fe200010e061a */
[----:B------:R-:W-:Y:S02]  /*59c0*/  LOP3.LUT R32, R3, R24, RZ, 0x3c, !PT ;  /* 0x0000001803207212 */ /* 0x000fe400078e3cff */
[----:B------:R-:W-:-:S02]  /*59d0*/  LOP3.LUT R34, R69, R12, R39, 0x96, !PT ;  /* 0x0000000c45227212 */ /* 0x000fc400078e9627 */
[----:B------:R-:W-:Y:S02]  /*59e0*/  LOP3.LUT R17, R63, R17, R60, 0x96, !PT ;  /* 0x000000113f117212 */ /* 0x000fe400078e963c */
[----:B------:R-:W-:Y:S02]  /*59f0*/  IADD3 R21, P2, PT, R21, R14, RZ ;  /* 0x0000000e15157210 */ /* 0x000fe40007f5e0ff */
[----:B------:R-:W-:Y:S02]  /*5a00*/  IADD3 R14, P3, PT, R32, R33, RZ ;  /* 0x00000021200e7210 */ /* 0x000fe40007f7e0ff */
[----:B------:R-:W-:Y:S02]  /*5a10*/  LOP3.LUT R26, R35, R22, RZ, 0x3c, !PT ;  /* 0x00000016231a7212 */ /* 0x000fe400078e3cff */
[----:B------:R-:W-:Y:S02]  /*5a20*/  LOP3.LUT R33, R20, R23, RZ, 0x3c, !PT ;  /* 0x0000001714217212 */ /* 0x000fe400078e3cff */
[----:B------:R-:W-:-:S02]  /*5a30*/  LOP3.LUT R20, R0, R5, RZ, 0x3c, !PT ;  /* 0x0000000500147212 */ /* 0x000fc400078e3cff */
[----:B------:R-:W-:Y:S02]  /*5a40*/  SHF.L.W.U32.HI R35, R17, 0x10, R34 ;  /* 0x0000001011237819 */ /* 0x000fe40000010e22 */
[----:B------:R-:W-:Y:S01]  /*5a50*/  SHF.L.W.U32.HI R34, R34, 0x10, R17 ;  /* 0x0000001022227819 */ /* 0x000fe20000010e11 */
[----:B------:R-:W-:Y:S01]  /*5a60*/  IMAD.X R20, R20, 0x1, R13, P2 ;  /* 0x0000000114147824 */ /* 0x000fe200010e060d */
[----:B------:R-:W-:Y:S02]  /*5a70*/  SHF.L.W.U32.HI R31, R33, 0x8, R26 ;  /* 0x00000008211f7819 */ /* 0x000fe40000010e1a */
[----:B------:R-:W-:Y:S02]  /*5a80*/  IADD3 R58, P0, PT, R34, R58, RZ ;  /* 0x0000003a223a7210 */ /* 0x000fe40007f1e0ff */
[----:B------:R-:W-:Y:S02]  /*5a90*/  SHF.L.W.U32.HI R26, R26, 0x8, R33 ;  /* 0x000000081a1a7819 */ /* 0x000fe40000010e21 */
[----:B------:R-:W-:Y:S01]  /*5aa0*/  LOP3.LUT R7, R10, R15, RZ, 0x3c, !PT ;  /* 0x0000000f0a077212 */ /* 0x000fe200078e3cff */
[----:B------:R-:W-:Y:S01]  /*5ab0*/  IMAD.X R16, R35, 0x1, R16, P0 ;  /* 0x0000000123107824 */ /* 0x000fe200000e0610 */
[----:B------:R-:W-:-:S02]  /*5ac0*/  LOP3.LUT R30, R30, R21, RZ, 0x3c, !PT ;  /* 0x000000151e1e7212 */ /* 0x000fc400078e3cff */
[----:B------:R-:W-:Y:S02]  /*5ad0*/  LOP3.LUT R37, R37, R20, RZ, 0x3c, !PT ;  /* 0x0000001425257212 */ /* 0x000fe400078e3cff */
[----:B------:R-:W-:Y:S01]  /*5ae0*/  IADD3 R65, P1, P2, R52, R11, R26 ;  /* 0x0000000b34417210 */ /* 0x000fe20007a3e01a */
[----:B------:R-:W-:Y:S01]  /*5af0*/  IMAD.X R12, R7, 0x1, R4, P3 ;  /* 0x00000001070c7824 */ /* 0x000fe200018e0604 */
[----:B------:R-:W-:Y:S02]  /*5b00*/  SHF.L.W.U32.HI R13, R37, 0x8, R30 ;  /* 0x00000008250d7819 */ /* 0x000fe40000010e1e */
[----:B------:R-:W-:Y:S02]  /*5b10*/  SHF.L.W.U32.HI R39, R30, 0x8, R37 ;  /* 0x000000081e277819 */ /* 0x000fe40000010e25 */
[----:B------:R-:W-:Y:S02]  /*5b20*/  IADD3.X R67, PT, PT, R53, R27, R31, P1, P2 ;  /* 0x0000001b35437210 */ /* 0x000fe40000fe441f */
[----:B------:R-:W-:-:S02]  /*5b30*/  LOP3.LUT R19, R19, R58, RZ, 0x3c, !PT ;  /* 0x0000003a13137212 */ /* 0x000fc400078e3cff */
[----:B------:R-:W-:Y:S02]  /*5b40*/  LOP3.LUT R30, R25, R16, RZ, 0x3c, !PT ;  /* 0x00000010191e7212 */ /* 0x000fe400078e3cff */
[----:B------:R-:W-:Y:S02]  /*5b50*/  LOP3.LUT R2, R2, R14, RZ, 0x3c, !PT ;  /* 0x0000000e02027212 */ /* 0x000fe400078e3cff */
[----:B------:R-:W-:Y:S02]  /*5b60*/  LOP3.LUT R9, R9, R12, RZ, 0x3c, !PT ;  /* 0x0000000c09097212 */ /* 0x000fe400078e3cff */
[----:B------:R-:W-:Y:S02]  /*5b70*/  LOP3.LUT R17, R67, R18, R11, 0x96, !PT ;  /* 0x0000001243117212 */ /* 0x000fe400078e960b */
[----:B------:R-:W-:Y:S02]  /*5b80*/  SHF.L.W.U32.HI R11, R19, 0x1, R30 ;  /* 0x00000001130b7819 */ /* 0x000fe40000010e1e */
[----:B------:R-:W-:-:S02]  /*5b90*/  LOP3.LUT R6, R65, R6, R27, 0x96, !PT ;  /* 0x0000000641067212 */ /* 0x000fc400078e961b */
[----:B------:R-:W-:Y:S02]  /*5ba0*/  SHF.L.W.U32.HI R30, R30, 0x1, R19 ;  /* 0x000000011e1e7819 */ /* 0x000fe40000010e13 */
[----:B------:R-:W-:Y:S02]  /*5bb0*/  SHF.L.W.U32.HI R36, R2, 0x8, R9 ;  /* 0x0000000802247819 */ /* 0x000fe40000010e09 */
[----:B------:R-:W-:Y:S02]  /*5bc0*/  SHF.L.W.U32.HI R18, R17, 0x10, R6 ;  /* 0x0000001011127819 */ /* 0x000fe40000010e06 */
[----:B------:R-:W-:Y:S02]  /*5bd0*/  SHF.L.W.U32.HI R17, R6, 0x10, R17 ;  /* 0x0000001006117819 */ /* 0x000fe40000010e11 */
[----:B------:R-:W-:Y:S02]  /*5be0*/  SHF.L.W.U32.HI R37, R9, 0x8, R2 ;  /* 0x0000000809257819 */ /* 0x000fe40000010e02 */
[----:B------:R-:W-:-:S02]  /*5bf0*/  IADD3 R6, P2, P3, R56, R15, R36 ;  /* 0x0000000f38067210 */ /* 0x000fc40007b5e024 */
[----:B--2---:R-:W-:-:S04]  /*5c00*/  IADD3 R19, P0, P1, R54, R5, R39 ;  /* 0x0000000536137210 */ /* 0x004fc8000791e027 */
[----:B------:R-:W-:Y:S02]  /*5c10*/  IADD3.X R7, PT, PT, R55, R47, R13, P0, P1 ;  /* 0x0000002f37077210 */ /* 0x000fe400007e240d */
[----:B------:R-:W-:Y:S02]  /*5c20*/  LOP3.LUT R33, R19, R8, R47, 0x96, !PT ;  /* 0x0000000813217212 */ /* 0x000fe400078e962f */
[----:B------:R-:W-:Y:S02]  /*5c30*/  LOP3.LUT R0, R7, R0, R5, 0x96, !PT ;  /* 0x0000000007007212 */ /* 0x000fe400078e9605 */
[----:B------:R-:W-:Y:S02]  /*5c40*/  IADD3.X R61, PT, PT, R57, R24, R37, P2, P3 ;  /* 0x00000018393d7210 */ /* 0x000fe400017e6425 */
[----:B------:R-:W-:Y:S02]  /*5c50*/  IADD3 R59, P0, PT, R17, R22, RZ ;  /* 0x00000016113b7210 */ /* 0x000fe40007f1e0ff */
[----:B------:R-:W-:-:S02]  /*5c60*/  SHF.L.W.U32.HI R32, R33, 0x10, R0 ;  /* 0x0000001021207819 */ /* 0x000fc40000010e00 */
[----:B------:R-:W-:Y:S02]  /*5c70*/  LOP3.LUT R8, R6, R3, R24, 0x96, !PT ;  /* 0x0000000306087212 */ /* 0x000fe400078e9618 */
[----:B------:R-:W-:Y:S01]  /*5c80*/  LOP3.LUT R15, R61, R10, R15, 0x96, !PT ;  /* 0x0000000a3d0f7212 */ /* 0x000fe200078e960f */
[----:B------:R-:W-:Y:S01]  /*5c90*/  IMAD.X R4, R18, 0x1, R23, P0 ;  /* 0x0000000112047824 */ /* 0x000fe200000e0617 */
[----:B------:R-:W-:Y:S02]  /*5ca0*/  SHF.L.W.U32.HI R33, R0, 0x10, R33 ;  /* 0x0000001000217819 */ /* 0x000fe40000010e21 */
[----:B------:R-:W-:Y:S02]  /*5cb0*/  IADD3 R0, P0, PT, R32, R21, RZ ;  /* 0x0000001520007210 */ /* 0x000fe40007f1e0ff */
[----:B------:R-:W-:Y:S01]  /*5cc0*/  SHF.L.W.U32.HI R3, R8, 0x10, R15 ;  /* 0x0000001008037819 */ /* 0x000fe20000010e0f */
[----:B------:R-:W-:Y:S01]  /*5cd0*/  UIADD3 UR4, UPT, UPT, UR4, 0x1, URZ ;  /* 0x0000000104047890 */ /* 0x000fe2000fffe0ff */
[----:B------:R-:W-:Y:S01]  /*5ce0*/  SHF.L.W.U32.HI R8, R15, 0x10, R8 ;  /* 0x000000100f087819 */ /* 0x000fe20000010e08 */
[----:B------:R-:W-:Y:S01]  /*5cf0*/  IMAD.X R2, R33, 0x1, R20, P0 ;  /* 0x0000000121027824 */ /* 0x000fe200000e0614 */
[----:B------:R-:W-:Y:S01]  /*5d00*/  IADD3 R9, P1, PT, R3, R14, RZ ;  /* 0x0000000e03097210 */ /* 0x000fe20007f3e0ff */
[----:B------:R-:W-:Y:S01]  /*5d10*/  UISETP.NE.AND UP0, UPT, UR4, 0xc, UPT ;  /* 0x0000000c0400788c */ /* 0x000fe2000bf05270 */
[----:B------:R-:W-:-:S02]  /*5d20*/  LOP3.LUT R10, R39, R0, RZ, 0x3c, !PT ;  /* 0x00000000270a7212 */ /* 0x000fc400078e3cff */
[----:B------:R-:W-:Y:S01]  /*5d30*/  LOP3.LUT R13, R13, R2, RZ, 0x3c, !PT ;  /* 0x000000020d0d7212 */ /* 0x000fe200078e3cff */
[----:B------:R-:W-:Y:S01]  /*5d40*/  IMAD.X R5, R8, 0x1, R12, P1 ;  /* 0x0000000108057824 */ /* 0x000fe200008e060c */
[----:B------:R-:W-:Y:S02]  /*5d50*/  LOP3.LUT R26, R26, R59, RZ, 0x3c, !PT ;  /* 0x0000003b1a1a7212 */ /* 0x000fe400078e3cff */
[----:B------:R-:W-:Y:S02]  /*5d60*/  SHF.L.W.U32.HI R14, R10, 0x1, R13 ;  /* 0x000000010a0e7819 */ /* 0x000fe40000010e0d */
[----:B------:R-:W-:Y:S02]  /*5d70*/  LOP3.LUT R31, R31, R4, RZ, 0x3c, !PT ;  /* 0x000000041f1f7212 */ /* 0x000fe400078e3cff */
[----:B------:R-:W-:Y:S02]  /*5d80*/  LOP3.LUT R36, R36, R9, RZ, 0x3c, !PT ;  /* 0x0000000924247212 */ /* 0x000fe400078e3cff */
[----:B------:R-:W-:-:S02]  /*5d90*/  LOP3.LUT R37, R37, R5, RZ, 0x3c, !PT ;  /* 0x0000000525257212 */ /* 0x000fc400078e3cff */
[----:B------:R-:W-:Y:S01]  /*5da0*/  SHF.L.W.U32.HI R10, R13, 0x1, R10 ;  /* 0x000000010d0a7819 */ /* 0x000fe20000010e0a */
[----:B------:R-:W-:Y:S01]  /*5db0*/  IMAD.MOV.U32 R13, RZ, RZ, R11 ;  /* 0x000000ffff0d7224 */ /* 0x000fe200078e000b */
[----:B------:R-:W-:Y:S01]  /*5dc0*/  SHF.L.W.U32.HI R43, R26, 0x1, R31 ;  /* 0x000000011a2b7819 */ /* 0x000fe20000010e1f */
[----:B------:R-:W-:Y:S01]  /*5dd0*/  IMAD.MOV.U32 R12, RZ, RZ, R30 ;  /* 0x000000ffff0c7224 */ /* 0x000fe200078e001e */
[----:B------:R-:W-:Y:S01]  /*5de0*/  SHF.L.W.U32.HI R42, R31, 0x1, R26 ;  /* 0x000000011f2a7819 */ /* 0x000fe20000010e1a */
[----:B------:R-:W-:Y:S01]  /*5df0*/  IMAD.MOV.U32 R11, RZ, RZ, R14 ;  /* 0x000000ffff0b7224 */ /* 0x000fe200078e000e */
[----:B------:R-:W-:Y:S02]  /*5e00*/  SHF.L.W.U32.HI R41, R36, 0x1, R37 ;  /* 0x0000000124297819 */ /* 0x000fe40000010e25 */
[----:B------:R-:W-:Y:S01]  /*5e10*/  SHF.L.W.U32.HI R40, R37, 0x1, R36 ;  /* 0x0000000125287819 */ /* 0x000fe20000010e24 */
[----:B------:R-:W-:Y:S01]  /*5e20*/  UIADD3 UR14, UPT, UPT, UR14, 0x10, URZ ;  /* 0x000000100e0e7890 */ /* 0x000fe2000fffe0ff */
[----:B------:R-:W-:Y:S11]  /*5e30*/  BRA.U UP0, `(.L_x_42) ;  /* 0xfffffff100647547 */ /* 0x000ff6000b83ffff */
[----:B------:R-:W0:Y:S01]  /*5e40*/  LDCU.128 UR12, c[0x3][0x10] ;  /* 0x00c00200ff0c77ac */ /* 0x000e220008000c00 */
[----:B------:R-:W-:Y:S01]  /*5e50*/  LOP3.LUT R69, R0, UR6, R69, 0x96, !PT ;  /* 0x0000000600457c12 */ /* 0x000fe2000f8e9645 */
[----:B------:R-:W-:Y:S01]  /*5e60*/  BSSY.RECONVERGENT B0, `(.L_x_43) ;  /* 0x00000e2000007945 */ /* 0x000fe20003800200 */
[----:B------:R-:W-:Y:S01]  /*5e70*/  IMAD.MOV.U32 R3, RZ, RZ, 0x8 ;  /* 0x00000008ff037424 */ /* 0x000fe200078e00ff */
[----:B------:R-:W1:Y:S01]  /*5e80*/  LDCU UR4, c[0x3][0x4] ;  /* 0x00c00080ff0477ac */ /* 0x000e620008000800 */
[C---:B------:R-:W-:Y:S02]  /*5e90*/  LOP3.LUT P0, RZ, R69.reuse, 0xff, RZ, 0xc0, !PT ;  /* 0x000000ff45ff7812 */ /* 0x040fe4000780c0ff */
[----:B------:R-:W-:Y:S01]  /*5ea0*/  PRMT R14, R69, 0x7610, R14 ;  /* 0x00007610450e7816 */ /* 0x000fe2000000000e */
[----:B------:R-:W2:Y:S01]  /*5eb0*/  LDCU.64 UR8, c[0x3][0x8] ;  /* 0x00c00100ff0877ac */ /* 0x000ea20008000a00 */
[----:B0-----:R-:W-:Y:S02]  /*5ec0*/  LOP3.LUT R59, R59, UR14, R6, 0x96, !PT ;  /* 0x0000000e3b3b7c12 */ /* 0x001fe4000f8e9606 */
[----:B------:R-:W-:-:S02]  /*5ed0*/  LOP3.LUT R19, R58, UR12, R19, 0x96, !PT ;  /* 0x0000000c3a137c12 */ /* 0x000fc4000f8e9613 */
[----:B-1----:R-:W-:Y:S01]  /*5ee0*/  LOP3.LUT R0, R2, UR4, R63, 0x96, !PT ;  /* 0x0000000402007c12 */ /* 0x002fe2000f8e963f */
[----:B------:R-:W-:Y:S01]  /*5ef0*/  IMAD.MOV.U32 R2, RZ, RZ, RZ ;  /* 0x000000ffff027224 */ /* 0x000fe200078e00ff */
[----:B------:R-:W-:Y:S02]  /*5f00*/  LOP3.LUT R16, R16, UR13, R7, 0x96, !PT ;  /* 0x0000000d10107c12 */ /* 0x000fe4000f8e9607 */
[----:B--2---:R-:W-:Y:S02]  /*5f10*/  LOP3.LUT R9, R9, UR8, R65, 0x96, !PT ;  /* 0x0000000809097c12 */ /* 0x004fe4000f8e9641 */
[----:B------:R-:W-:Y:S02]  /*5f20*/  LOP3.LUT R8, R5, UR9, R67, 0x96, !PT ;  /* 0x0000000905087c12 */ /* 0x000fe4000f8e9643 */
[----:B------:R-:W-:Y:S02]  /*5f30*/  LOP3.LUT R6, R4, UR15, R61, 0x96, !PT ;  /* 0x0000000f04067c12 */ /* 0x000fe4000f8e963d */
[----:B------:R-:W-:-:S02]  /*5f40*/  SHF.R.U32.HI R7, RZ, 0x18, R0 ;  /* 0x00000018ff077819 */ /* 0x000fc40000011600 */
[----:B------:R-:W-:Y:S02]  /*5f50*/  SHF.R.U32.HI R10, RZ, 0x18, R8 ;  /* 0x00000018ff0a7819 */ /* 0x000fe40000011608 */
[----:B------:R-:W-:Y:S02]  /*5f60*/  SHF.R.U32.HI R11, RZ, 0x18, R16 ;  /* 0x00000018ff0b7819 */ /* 0x000fe40000011610 */
[----:B------:R-:W-:Y:S02]  /*5f70*/  SHF.R.U32.HI R12, RZ, 0x18, R6 ;  /* 0x00000018ff0c7819 */ /* 0x000fe40000011606 */
[C-C-:B------:R-:W-:Y:S02]  /*5f80*/  SHF.R.U64 R13, R69.reuse, 0x8, R0.reuse ;  /* 0x00000008450d7819 */ /* 0x140fe40000001200 */
[C-C-:B------:R-:W-:Y:S02]  /*5f90*/  SHF.R.U64 R15, R69.reuse, 0x10, R0.reuse ;  /* 0x00000010450f7819 */ /* 0x140fe40000001200 */
[----:B------:R-:W-:-:S02]  /*5fa0*/  SHF.R.U64 R17, R69, 0x18, R0 ;  /* 0x0000001845117819 */ /* 0x000fc40000001200 */
[--C-:B------:R-:W-:Y:S02]  /*5fb0*/  SHF.R.U32.HI R21, RZ, 0x8, R0.reuse ;  /* 0x00000008ff157819 */ /* 0x100fe40000011600 */
[----:B------:R-:W-:Y:S02]  /*5fc0*/  SHF.R.U32.HI R23, RZ, 0x10, R0 ;  /* 0x00000010ff177819 */ /* 0x000fe40000011600 */
[C-C-:B------:R-:W-:Y:S02]  /*5fd0*/  SHF.R.U64 R25, R9.reuse, 0x8, R8.reuse ;  /* 0x0000000809197819 */ /* 0x140fe40000001208 */
[C-C-:B------:R-:W-:Y:S02]  /*5fe0*/  SHF.R.U64 R27, R9.reuse, 0x10, R8.reuse ;  /* 0x00000010091b7819 */ /* 0x140fe40000001208 */
[--C-:B------:R-:W-:Y:S02]  /*5ff0*/  SHF.R.U64 R31, R9, 0x18, R8.reuse ;  /* 0x00000018091f7819 */ /* 0x100fe40000001208 */
[----:B------:R-:W-:-:S02]  /*6000*/  SHF.R.U32.HI R33, RZ, 0x8, R8 ;  /* 0x00000008ff217819 */ /* 0x000fc40000011608 */
[----:B------:R-:W-:Y:S02]  /*6010*/  SHF.R.U32.HI R35, RZ, 0x10, R8 ;  /* 0x00000010ff237819 */ /* 0x000fe40000011608 */
[C-C-:B------:R-:W-:Y:S02]  /*6020*/  SHF.R.U64 R37, R19.reuse, 0x8, R16.reuse ;  /* 0x0000000813257819 */ /* 0x140fe40000001210 */
[C-C-:B------:R-:W-:Y:S02]  /*6030*/  SHF.R.U64 R39, R19.reuse, 0x10, R16.reuse ;  /* 0x0000001013277819 */ /* 0x140fe40000001210 */
[--C-:B------:R-:W-:Y:S02]  /*6040*/  SHF.R.U64 R41, R19, 0x18, R16.reuse ;  /* 0x0000001813297819 */ /* 0x100fe40000001210 */
[--C-:B------:R-:W-:Y:S02]  /*6050*/  SHF.R.U32.HI R43, RZ, 0x8, R16.reuse ;  /* 0x00000008ff2b7819 */ /* 0x100fe40000011610 */
[----:B------:R-:W-:-:S02]  /*6060*/  SHF.R.U32.HI R45, RZ, 0x10, R16 ;  /* 0x00000010ff2d7819 */ /* 0x000fc40000011610 */
[C-C-:B------:R-:W-:Y:S02]  /*6070*/  SHF.R.U64 R47, R59.reuse, 0x8, R6.reuse ;  /* 0x000000083b2f7819 */ /* 0x140fe40000001206 */
[C-C-:B------:R-:W-:Y:S02]  /*6080*/  SHF.R.U64 R49, R59.reuse, 0x10, R6.reuse ;  /* 0x000000103b317819 */ /* 0x140fe40000001206 */
[--C-:B------:R-:W-:Y:S02]  /*6090*/  SHF.R.U64 R51, R59, 0x18, R6.reuse ;  /* 0x000000183b337819 */ /* 0x100fe40000001206 */
[--C-:B------:R-:W-:Y:S02]  /*60a0*/  SHF.R.U32.HI R53, RZ, 0x8, R6.reuse ;  /* 0x00000008ff357819 */ /* 0x100fe40000011606 */
[----:B------:R-:W-:Y:S01]  /*60b0*/  SHF.R.U32.HI R55, RZ, 0x10, R6 ;  /* 0x00000010ff377819 */ /* 0x000fe20000011606 */
[----:B------:R-:W-:Y:S06]  /*60c0*/  @P0 BRA `(.L_x_44) ;  /* 0x0000000800800947 */ /* 0x000fec0003800000 */
[C---:B------:R-:W-:Y:S01]  /*60d0*/  LOP3.LUT P0, RZ, R13.reuse, 0xff, RZ, 0xc0, !PT ;  /* 0x000000ff0dff7812 */ /* 0x040fe2000780c0ff */
[----:B------:R-:W-:Y:S01]  /*60e0*/  IMAD.MOV.U32 R2, RZ, RZ, 0x8 ;  /* 0x00000008ff027424 */ /* 0x000fe200078e00ff */
[----:B------:R-:W-:Y:S01]  /*60f0*/  PRMT R14, R13, 0x7610, R14 ;  /* 0x000076100d0e7816 */ /* 0x000fe2000000000e */
[----:B------:R-:W-:-:S10]  /*6100*/  IMAD.MOV.U32 R3, RZ, RZ, 0x10 ;  /* 0x00000010ff037424 */ /* 0x000fd400078e00ff */
[----:B------:R-:W-:Y:S05]  /*6110*/  @P0 BRA `(.L_x_44) ;  /* 0x00000008006c0947 */ /* 0x000fea0003800000 */
        /* <DEDUP_REMOVED lines=25> */
[----:B------:R-:W-:Y:S01]  /*62b0*/  ISETP.GT.U32.AND P0, PT, R69, -0x1, PT ;  /* 0xffffffff4500780c */ /* 0x000fe20003f04070 */
[----:B------:R-:W-:Y:S01]  /*62c0*/  IMAD.MOV.U32 R2, RZ, RZ, 0x38 ;  /* 0x00000038ff027424 */ /* 0x000fe200078e00ff */
[----:B------:R-:W-:Y:S01]  /*62d0*/  PRMT R14, R7, 0x7610, R14 ;  /* 0x00007610070e7816 */ /* 0x000fe2000000000e */
[----:B------:R-:W-:Y:S01]  /*62e0*/  IMAD.MOV.U32 R3, RZ, RZ, 0x40 ;  /* 0x00000040ff037424 */ /* 0x000fe200078e00ff */
[----:B------:R-:W-:-:S13]  /*62f0*/  ISETP.GT.U32.AND.EX P0, PT, R0, 0xffffff, PT, P0 ;  /* 0x00ffffff0000780c */ /* 0x000fda0003f04100 */
        /* <DEDUP_REMOVED lines=118> */
[----:B------:R-:W-:Y:S01]  /*6a60*/  ISETP.GE.U32.AND P0, PT, R59, RZ, PT ;  /* 0x000000ff3b00720c */ /* 0x000fe20003f06070 */
[----:B------:R-:W-:-:S03]  /*6a70*/  IMAD.MOV.U32 R5, RZ, RZ, 0x100 ;  /* 0x00000100ff057424 */ /* 0x000fc600078e00ff */
[----:B------:R-:W-:-:S13]  /*6a80*/  ISETP.GE.U32.AND.EX P0, PT, R6, 0x1000000, PT, P0 ;  /* 0x010000000600780c */ /* 0x000fda0003f06100 */
[----:B------:R-:W-:Y:S05]  /*6a90*/  @!P0 BRA `(.L_x_45) ;  /* 0x0000000000788947 */ /* 0x000fea0003800000 */
[----:B------:R-:W-:Y:S01]  /*6aa0*/  IMAD.MOV.U32 R2, RZ, RZ, 0xf8 ;  /* 0x000000f8ff027424 */ /* 0x000fe200078e00ff */
[----:B------:R-:W-:Y:S01]  /*6ab0*/  PRMT R14, R12, 0x7610, R14 ;  /* 0x000076100c0e7816 */ /* 0x000fe2000000000e */
[----:B------:R-:W-:-:S07]  /*6ac0*/  IMAD.MOV.U32 R3, RZ, RZ, 0x100 ;  /* 0x00000100ff037424 */ /* 0x000fce00078e00ff */
.L_x_44:
[----:B------:R-:W-:Y:S01]  /*6ad0*/  LOP3.LUT R4, R14, 0xffff, RZ, 0xc0, !PT ;  /* 0x0000ffff0e047812 */ /* 0x000fe200078ec0ff */
[----:B------:R-:W-:-:S03]  /*6ae0*/  IMAD.MOV.U32 R5, RZ, RZ, R2 ;  /* 0x000000ffff057224 */ /* 0x000fc600078e0002 */
[----:B------:R-:W-:-:S13]  /*6af0*/  LOP3.LUT P0, RZ, R4, 0x80, RZ, 0xc0, !PT ;  /* 0x0000008004ff7812 */ /* 0x000fda000780c0ff */
[----:B------:R-:W-:Y:S05]  /*6b00*/  @P0 BRA `(.L_x_45) ;  /* 0x00000000005c0947 */ /* 0x000fea0003800000 */
[----:B------:R-:W-:Y:S01]  /*6b10*/  LOP3.LUT R4, R4, 0xff, RZ, 0xc0, !PT ;  /* 0x000000ff04047812 */ /* 0x000fe200078ec0ff */
[----:B------:R-:W-:-:S03]  /*6b20*/  VIADD R5, R2, 0x1 ;  /* 0x0000000102057836 */ /* 0x000fc60000000000 */
[----:B------:R-:W-:-:S13]  /*6b30*/  LOP3.LUT P0, RZ, R4, 0x40, RZ, 0xc0, !PT ;  /* 0x0000004004ff7812 */ /* 0x000fda000780c0ff */
[----:B------:R-:W-:Y:S05]  /*6b40*/  @P0 BRA `(.L_x_45) ;  /* 0x00000000004c0947 */ /* 0x000fea0003800000 */
[----:B------:R-:W-:Y:S01]  /*6b50*/  LOP3.LUT P0, RZ, R4, 0x20, RZ, 0xc0, !PT ;  /* 0x0000002004ff7812 */ /* 0x000fe2000780c0ff */
[----:B------:R-:W-:-:S12]  /*6b60*/  VIADD R5, R2, 0x2 ;  /* 0x0000000202057836 */ /* 0x000fd80000000000 */
        /* <DEDUP_REMOVED lines=11> */
[----:B------:R-:W-:Y:S01]  /*6c20*/  VIADD R5, R2, 0x6 ;  /* 0x0000000602057836 */ /* 0x000fe20000000000 */
[----:B------:R-:W-:-:S11]  /*6c30*/  PLOP3.LUT P2, PT, PT, PT, PT, 0x8, 0x80 ;  /* 0x000000000080781c */ /* 0x000fd60003f4e170 */
[----:B------:R-:W-:-:S04]  /*6c40*/  @!P0 LOP3.LUT P1, RZ, R14, 0xff, RZ, 0xc0, !PT ;  /* 0x000000ff0eff8812 */ /* 0x000fc8000782c0ff */
[----:B------:R-:W-:-:S13]  /*6c50*/  @!P0 PLOP3.LUT P2, PT, P1, PT, PT, 0x80, 0x8 ;  /* 0x000000000008881c */ /* 0x000fda0000f4f070 */
[----:B------:R-:W-:-:S04]  /*6c60*/  @P2 VIADD R3, R2, 0x7 ;  /* 0x0000000702032836 */ /* 0x000fc80000000000 */
[----:B------:R-:W-:-:S07]  /*6c70*/  @!P0 IMAD.MOV.U32 R5, RZ, RZ, R3 ;  /* 0x000000ffff058224 */ /* 0x000fce00078e0003 */
.L_x_45:
[----:B------:R-:W-:Y:S05]  /*6c80*/  BSYNC.RECONVERGENT B0 ;  /* 0x0000000000007941 */ /* 0x000fea0003800200 */
.L_x_43:
[----:B------:R-:W0:Y:S02]  /*6c90*/  LDCU UR4, c[0x0][0x3b8] ;  /* 0x00007700ff0477ac */ /* 0x000e240008000800 */
[----:B0-----:R-:W-:-:S13]  /*6ca0*/  ISETP.GE.AND P0, PT, R5, UR4, PT ;  /* 0x0000000405007c0c */ /* 0x001fda000bf06270 */
[----:B------:R-:W-:Y:S05]  /*6cb0*/  @!P0 EXIT ;  /* 0x000000000000894d */ /* 0x000fea0003800000 */
[----:B------:R-:W0:Y:S01]  /*6cc0*/  LDCU.64 UR4, c[0x0][0x3c0] ;  /* 0x00007800ff0477ac */ /* 0x000e220008000a00 */
[----:B------:R-:W-:Y:S02]  /*6cd0*/  IMAD.MOV.U32 R2, RZ, RZ, RZ ;  /* 0x000000ffff027224 */ /* 0x000fe400078e00ff */
[----:B------:R-:W-:Y:S01]  /*6ce0*/  IMAD.MOV.U32 R3, RZ, RZ, 0x1 ;  /* 0x00000001ff037424 */ /* 0x000fe200078e00ff */
[----:B0-----:R-:W-:-:S04]  /*6cf0*/  UIADD3 UR4, UP0, UPT, UR4, 0x28, URZ ;  /* 0x0000002804047890 */ /* 0x001fc8000ff1e0ff */
[----:B------:R-:W-:Y:S02]  /*6d00*/  UIADD3.X UR5, UPT, UPT, URZ, UR5, URZ, UP0, !UPT ;  /* 0x00000005ff057290 */ /* 0x000fe400087fe4ff */
[----:B------:R-:W-:-:S04]  /*6d10*/  IMAD.U32 R4, RZ, RZ, UR4 ;  /* 0x00000004ff047e24 */ /* 0x000fc8000f8e00ff */
[----:B------:R-:W-:-:S05]  /*6d20*/  IMAD.U32 R5, RZ, RZ, UR5 ;  /* 0x00000005ff057e24 */ /* 0x000fca000f8e00ff */
[----:B------:R-:W2:Y:S02]  /*6d30*/  ATOMG.E.CAS.STRONG.GPU PT, R2, [R4], R2, R3 ;  /* 0x00000002040273a9 */ /* 0x000ea400001ee103 */
[----:B--2---:R-:W-:-:S13]  /*6d40*/  ISETP.NE.AND P0, PT, R2, RZ, PT ;  /* 0x000000ff0200720c */ /* 0x004fda0003f05270 */
[----:B------:R-:W-:Y:S05]  /*6d50*/  @P0 EXIT ;  /* 0x000000000000094d */ /* 0x000fea0003800000 */
[----:B------:R-:W0:Y:S02]  /*6d60*/  LDC.64 R2, c[0x0][0x3c0] ;  /* 0x0000f000ff027b82 */ /* 0x000e240000000a00 */
[----:B0-----:R-:W-:Y:S04]  /*6d70*/  STG.E.64 desc[UR10][R2.64], R28 ;  /* 0x0000001c02007986 */ /* 0x001fe8000c101b0a */
[----:B------:R-:W-:Y:S04]  /*6d80*/  STG.E.U8 desc[UR10][R2.64+0x8], R69 ;  /* 0x0000084502007986 */ /* 0x000fe8000c10110a */
        /* <DEDUP_REMOVED lines=30> */
[----:B------:R-:W-:Y:S01]  /*6f70*/  STG.E.U8 desc[UR10][R2.64+0x27], R12 ;  /* 0x0000270c02007986 */ /* 0x000fe2000c10110a */
[----:B------:R-:W-:Y:S05]  /*6f80*/  EXIT ;  /* 0x000000000000794d */ /* 0x000fea0003800000 */
.L_x_46:
        /* <DEDUP_REMOVED lines=15> */
.L_x_48:


//--------------------- .nv.shared.reserved.0     --------------------------
	.section	.nv.shared.reserved.0,"aw",@nobits
	.weak		__nv_reservedSMEM_offset_0_alias
	.size		__nv_reservedSMEM_offset_0_alias, 0, 64
	.other		__nv_reservedSMEM_offset_0_alias,@"STO_CUDA_RESERVED_SHARED STV_DEFAULT"
__nv_reservedSMEM_offset_0_alias:
	.zero		0
	.zero		64


//--------------------- .nv.constant0._Z16build_rom_kernelPKhiPji --------------------------
	.section	.nv.constant0._Z16build_rom_kernelPKhiPji,"a",@progbits
	.sectionflags	@""
	.align	4
.nv.constant0._Z16build_rom_kernelPKhiPji:
	.zero		924


//--------------------- .nv.constant0._Z20ashmaize_mine_kernelPKhiS0_iPKjimiP12MiningResult --------------------------
	.section	.nv.constant0._Z20ashmaize_mine_kernelPKhiS0_iPKjimiP12MiningResult,"a",@progbits
	.sectionflags	@""
	.align	4
.nv.constant0._Z20ashmaize_mine_kernelPKhiS0_iPKjimiP12MiningResult:
	.zero		968


//--------------------- SYMBOLS --------------------------

	.type		.nv.reservedSmem.offset0,@object
	.size		.nv.reservedSmem.offset0,0x4
